//
// Generated by NVIDIA NVVM Compiler
//
// Compiler Build ID: CL-36424714
// Cuda compilation tools, release 13.0, V13.0.88
// Based on NVVM 20.0.0
//

.version 9.0
.target sm_100
.address_size 64

	// .globl	_Z18decode_rows_kernelPdS_S_diii
.func  (.param .b64 func_retval0) __internal_accurate_pow
(
	.param .b64 __internal_accurate_pow_param_0
)
;
.const .align 4 .b8 d_G[3100];
.const .align 4 .b8 d_H[744];
// _ZZ18decode_rows_kernelPdS_S_diiiE6states has been demoted
// _ZZ21decode_columns_kernelPdS_S_diiiE6states has been demoted
.global .align 1 .b8 _ZN34_INTERNAL_444d1ac3_4_k_cu_20194b0f4cuda3std3__45__cpo5beginE[1];
.global .align 1 .b8 _ZN34_INTERNAL_444d1ac3_4_k_cu_20194b0f4cuda3std3__45__cpo3endE[1];
.global .align 1 .b8 _ZN34_INTERNAL_444d1ac3_4_k_cu_20194b0f4cuda3std3__45__cpo6cbeginE[1];
.global .align 1 .b8 _ZN34_INTERNAL_444d1ac3_4_k_cu_20194b0f4cuda3std3__45__cpo4cendE[1];
.global .align 1 .b8 _ZN34_INTERNAL_444d1ac3_4_k_cu_20194b0f4cuda3std3__45__cpo6rbeginE[1];
.global .align 1 .b8 _ZN34_INTERNAL_444d1ac3_4_k_cu_20194b0f4cuda3std3__45__cpo4rendE[1];
.global .align 1 .b8 _ZN34_INTERNAL_444d1ac3_4_k_cu_20194b0f4cuda3std3__45__cpo7crbeginE[1];
.global .align 1 .b8 _ZN34_INTERNAL_444d1ac3_4_k_cu_20194b0f4cuda3std3__45__cpo5crendE[1];
.global .align 1 .b8 _ZN34_INTERNAL_444d1ac3_4_k_cu_20194b0f4cuda3std3__436_GLOBAL__N__444d1ac3_4_k_cu_20194b0f6ignoreE[1];
.global .align 1 .b8 _ZN34_INTERNAL_444d1ac3_4_k_cu_20194b0f4cuda3std3__419piecewise_constructE[1];
.global .align 1 .b8 _ZN34_INTERNAL_444d1ac3_4_k_cu_20194b0f4cuda3std3__48in_placeE[1];
.global .align 1 .b8 _ZN34_INTERNAL_444d1ac3_4_k_cu_20194b0f4cuda3std3__420unreachable_sentinelE[1];
.global .align 1 .b8 _ZN34_INTERNAL_444d1ac3_4_k_cu_20194b0f4cuda3std3__47nulloptE[1];
.global .align 1 .b8 _ZN34_INTERNAL_444d1ac3_4_k_cu_20194b0f4cuda3std3__48unexpectE[1];
.global .align 1 .b8 _ZN34_INTERNAL_444d1ac3_4_k_cu_20194b0f4cuda3std6ranges3__45__cpo4swapE[1];
.global .align 1 .b8 _ZN34_INTERNAL_444d1ac3_4_k_cu_20194b0f4cuda3std6ranges3__45__cpo9iter_moveE[1];
.global .align 1 .b8 _ZN34_INTERNAL_444d1ac3_4_k_cu_20194b0f4cuda3std6ranges3__45__cpo5beginE[1];
.global .align 1 .b8 _ZN34_INTERNAL_444d1ac3_4_k_cu_20194b0f4cuda3std6ranges3__45__cpo3endE[1];
.global .align 1 .b8 _ZN34_INTERNAL_444d1ac3_4_k_cu_20194b0f4cuda3std6ranges3__45__cpo6cbeginE[1];
.global .align 1 .b8 _ZN34_INTERNAL_444d1ac3_4_k_cu_20194b0f4cuda3std6ranges3__45__cpo4cendE[1];
.global .align 1 .b8 _ZN34_INTERNAL_444d1ac3_4_k_cu_20194b0f4cuda3std6ranges3__45__cpo7advanceE[1];
.global .align 1 .b8 _ZN34_INTERNAL_444d1ac3_4_k_cu_20194b0f4cuda3std6ranges3__45__cpo9iter_swapE[1];
.global .align 1 .b8 _ZN34_INTERNAL_444d1ac3_4_k_cu_20194b0f4cuda3std6ranges3__45__cpo4nextE[1];
.global .align 1 .b8 _ZN34_INTERNAL_444d1ac3_4_k_cu_20194b0f4cuda3std6ranges3__45__cpo4prevE[1];
.global .align 1 .b8 _ZN34_INTERNAL_444d1ac3_4_k_cu_20194b0f4cuda3std6ranges3__45__cpo4dataE[1];
.global .align 1 .b8 _ZN34_INTERNAL_444d1ac3_4_k_cu_20194b0f4cuda3std6ranges3__45__cpo5cdataE[1];
.global .align 1 .b8 _ZN34_INTERNAL_444d1ac3_4_k_cu_20194b0f4cuda3std6ranges3__45__cpo4sizeE[1];
.global .align 1 .b8 _ZN34_INTERNAL_444d1ac3_4_k_cu_20194b0f4cuda3std6ranges3__45__cpo5ssizeE[1];
.global .align 1 .b8 _ZN34_INTERNAL_444d1ac3_4_k_cu_20194b0f4cuda3std6ranges3__45__cpo8distanceE[1];
.global .align 1 .b8 _ZN34_INTERNAL_444d1ac3_4_k_cu_20194b0f6thrust24THRUST_300001_SM_1000_NS8cuda_cub3parE[1];
.global .align 1 .b8 _ZN34_INTERNAL_444d1ac3_4_k_cu_20194b0f6thrust24THRUST_300001_SM_1000_NS8cuda_cub10par_nosyncE[1];
.global .align 1 .b8 _ZN34_INTERNAL_444d1ac3_4_k_cu_20194b0f6thrust24THRUST_300001_SM_1000_NS6system6detail10sequential3seqE[1];
.global .align 1 .b8 _ZN34_INTERNAL_444d1ac3_4_k_cu_20194b0f6thrust24THRUST_300001_SM_1000_NS6system3cpp3parE[1];
.global .align 1 .b8 _ZN34_INTERNAL_444d1ac3_4_k_cu_20194b0f6thrust24THRUST_300001_SM_1000_NS12placeholders2_1E[1];
.global .align 1 .b8 _ZN34_INTERNAL_444d1ac3_4_k_cu_20194b0f6thrust24THRUST_300001_SM_1000_NS12placeholders2_2E[1];
.global .align 1 .b8 _ZN34_INTERNAL_444d1ac3_4_k_cu_20194b0f6thrust24THRUST_300001_SM_1000_NS12placeholders2_3E[1];
.global .align 1 .b8 _ZN34_INTERNAL_444d1ac3_4_k_cu_20194b0f6thrust24THRUST_300001_SM_1000_NS12placeholders2_4E[1];
.global .align 1 .b8 _ZN34_INTERNAL_444d1ac3_4_k_cu_20194b0f6thrust24THRUST_300001_SM_1000_NS12placeholders2_5E[1];
.global .align 1 .b8 _ZN34_INTERNAL_444d1ac3_4_k_cu_20194b0f6thrust24THRUST_300001_SM_1000_NS12placeholders2_6E[1];
.global .align 1 .b8 _ZN34_INTERNAL_444d1ac3_4_k_cu_20194b0f6thrust24THRUST_300001_SM_1000_NS12placeholders2_7E[1];
.global .align 1 .b8 _ZN34_INTERNAL_444d1ac3_4_k_cu_20194b0f6thrust24THRUST_300001_SM_1000_NS12placeholders2_8E[1];
.global .align 1 .b8 _ZN34_INTERNAL_444d1ac3_4_k_cu_20194b0f6thrust24THRUST_300001_SM_1000_NS12placeholders2_9E[1];
.global .align 1 .b8 _ZN34_INTERNAL_444d1ac3_4_k_cu_20194b0f6thrust24THRUST_300001_SM_1000_NS12placeholders3_10E[1];
.global .align 1 .b8 _ZN34_INTERNAL_444d1ac3_4_k_cu_20194b0f6thrust24THRUST_300001_SM_1000_NS3seqE[1];
.global .align 1 .b8 _ZN34_INTERNAL_444d1ac3_4_k_cu_20194b0f6thrust24THRUST_300001_SM_1000_NS6deviceE[1];

.visible .entry _Z18decode_rows_kernelPdS_S_diii(
	.param .u64 .ptr .align 1 _Z18decode_rows_kernelPdS_S_diii_param_0,
	.param .u64 .ptr .align 1 _Z18decode_rows_kernelPdS_S_diii_param_1,
	.param .u64 .ptr .align 1 _Z18decode_rows_kernelPdS_S_diii_param_2,
	.param .f64 _Z18decode_rows_kernelPdS_S_diii_param_3,
	.param .u32 _Z18decode_rows_kernelPdS_S_diii_param_4,
	.param .u32 _Z18decode_rows_kernelPdS_S_diii_param_5,
	.param .u32 _Z18decode_rows_kernelPdS_S_diii_param_6
)
{
	.local .align 8 .b8 	__local_depot0[744];
	.reg .b64 	%SP;
	.reg .b64 	%SPL;
	.reg .pred 	%p<537>;
	.reg .b16 	%rs<345>;
	.reg .b32 	%r<2155>;
	.reg .b32 	%f<77>;
	.reg .b64 	%rd<190>;
	.reg .b64 	%fd<2749>;
	// demoted variable
	.shared .align 8 .b8 _ZZ18decode_rows_kernelPdS_S_diiiE6states[15168];
	mov.u64 	%SPL, __local_depot0;
	ld.param.u64 	%rd40, [_Z18decode_rows_kernelPdS_S_diii_param_0];
	ld.param.u64 	%rd41, [_Z18decode_rows_kernelPdS_S_diii_param_2];
	ld.param.f64 	%fd669, [_Z18decode_rows_kernelPdS_S_diii_param_3];
	ld.param.u32 	%r664, [_Z18decode_rows_kernelPdS_S_diii_param_4];
	ld.param.u32 	%r665, [_Z18decode_rows_kernelPdS_S_diii_param_5];
	ld.param.u32 	%r666, [_Z18decode_rows_kernelPdS_S_diii_param_6];
	cvta.to.global.u64 	%rd1, %rd40;
	cvta.to.global.u64 	%rd2, %rd41;
	add.u64 	%rd3, %SPL, 0;
	add.u64 	%rd4, %SPL, 248;
	add.u64 	%rd5, %SPL, 496;
	mov.u32 	%r1, %ctaid.y;
	mov.u32 	%r667, %ctaid.x;
	mov.u32 	%r668, %ntid.x;
	mov.u32 	%r2, %tid.x;
	mad.lo.s32 	%r3, %r667, %r668, %r2;
	setp.ge.s32 	%p3, %r1, %r666;
	setp.ge.s32 	%p4, %r3, %r664;
	or.pred  	%p5, %p4, %p3;
	@%p5 bra 	$L__BB0_730;
	mul.lo.s32 	%r670, %r664, %r1;
	mul.lo.s32 	%r4, %r670, %r664;
	and.b32  	%r671, %r2, 7;
	mov.u32 	%r672, _ZZ18decode_rows_kernelPdS_S_diiiE6states;
	mad.lo.s32 	%r5, %r671, 1896, %r672;
	setp.lt.s32 	%p6, %r664, 1;
	mov.b32 	%r65, 0;
	@%p6 bra 	$L__BB0_39;
	mad.lo.s32 	%r6, %r664, %r3, %r4;
	add.s32 	%r7, %r664, -1;
	and.b32  	%r8, %r664, 15;
	setp.lt.u32 	%p7, %r7, 15;
	mov.b32 	%r1967, 0;
	@%p7 bra 	$L__BB0_5;
	and.b32  	%r1967, %r664, 2147483632;
	mov.b32 	%r1972, 0;
$L__BB0_4:
	.pragma "nounroll";
	add.s32 	%r675, %r6, %r1972;
	mul.wide.s32 	%rd45, %r675, 8;
	add.s64 	%rd46, %rd1, %rd45;
	ld.global.f64 	%fd670, [%rd46];
	add.s64 	%rd47, %rd2, %rd45;
	ld.global.f64 	%fd671, [%rd47];
	fma.rn.f64 	%fd672, %fd669, %fd671, %fd670;
	mul.wide.u32 	%rd48, %r1972, 8;
	add.s64 	%rd49, %rd3, %rd48;
	st.local.f64 	[%rd49], %fd672;
	ld.global.f64 	%fd673, [%rd46+8];
	ld.global.f64 	%fd674, [%rd47+8];
	fma.rn.f64 	%fd675, %fd669, %fd674, %fd673;
	st.local.f64 	[%rd49+8], %fd675;
	ld.global.f64 	%fd676, [%rd46+16];
	ld.global.f64 	%fd677, [%rd47+16];
	fma.rn.f64 	%fd678, %fd669, %fd677, %fd676;
	st.local.f64 	[%rd49+16], %fd678;
	ld.global.f64 	%fd679, [%rd46+24];
	ld.global.f64 	%fd680, [%rd47+24];
	fma.rn.f64 	%fd681, %fd669, %fd680, %fd679;
	st.local.f64 	[%rd49+24], %fd681;
	ld.global.f64 	%fd682, [%rd46+32];
	ld.global.f64 	%fd683, [%rd47+32];
	fma.rn.f64 	%fd684, %fd669, %fd683, %fd682;
	st.local.f64 	[%rd49+32], %fd684;
	ld.global.f64 	%fd685, [%rd46+40];
	ld.global.f64 	%fd686, [%rd47+40];
	fma.rn.f64 	%fd687, %fd669, %fd686, %fd685;
	st.local.f64 	[%rd49+40], %fd687;
	ld.global.f64 	%fd688, [%rd46+48];
	ld.global.f64 	%fd689, [%rd47+48];
	fma.rn.f64 	%fd690, %fd669, %fd689, %fd688;
	st.local.f64 	[%rd49+48], %fd690;
	ld.global.f64 	%fd691, [%rd46+56];
	ld.global.f64 	%fd692, [%rd47+56];
	fma.rn.f64 	%fd693, %fd669, %fd692, %fd691;
	st.local.f64 	[%rd49+56], %fd693;
	ld.global.f64 	%fd694, [%rd46+64];
	ld.global.f64 	%fd695, [%rd47+64];
	fma.rn.f64 	%fd696, %fd669, %fd695, %fd694;
	st.local.f64 	[%rd49+64], %fd696;
	ld.global.f64 	%fd697, [%rd46+72];
	ld.global.f64 	%fd698, [%rd47+72];
	fma.rn.f64 	%fd699, %fd669, %fd698, %fd697;
	st.local.f64 	[%rd49+72], %fd699;
	ld.global.f64 	%fd700, [%rd46+80];
	ld.global.f64 	%fd701, [%rd47+80];
	fma.rn.f64 	%fd702, %fd669, %fd701, %fd700;
	st.local.f64 	[%rd49+80], %fd702;
	ld.global.f64 	%fd703, [%rd46+88];
	ld.global.f64 	%fd704, [%rd47+88];
	fma.rn.f64 	%fd705, %fd669, %fd704, %fd703;
	st.local.f64 	[%rd49+88], %fd705;
	ld.global.f64 	%fd706, [%rd46+96];
	ld.global.f64 	%fd707, [%rd47+96];
	fma.rn.f64 	%fd708, %fd669, %fd707, %fd706;
	st.local.f64 	[%rd49+96], %fd708;
	ld.global.f64 	%fd709, [%rd46+104];
	ld.global.f64 	%fd710, [%rd47+104];
	fma.rn.f64 	%fd711, %fd669, %fd710, %fd709;
	st.local.f64 	[%rd49+104], %fd711;
	ld.global.f64 	%fd712, [%rd46+112];
	ld.global.f64 	%fd713, [%rd47+112];
	fma.rn.f64 	%fd714, %fd669, %fd713, %fd712;
	st.local.f64 	[%rd49+112], %fd714;
	ld.global.f64 	%fd715, [%rd46+120];
	ld.global.f64 	%fd716, [%rd47+120];
	fma.rn.f64 	%fd717, %fd669, %fd716, %fd715;
	st.local.f64 	[%rd49+120], %fd717;
	add.s32 	%r1972, %r1972, 16;
	setp.eq.s32 	%p8, %r1972, %r1967;
	@%p8 bra 	$L__BB0_5;
	bra.uni 	$L__BB0_4;
$L__BB0_5:
	setp.eq.s32 	%p9, %r8, 0;
	@%p9 bra 	$L__BB0_14;
	and.b32  	%r11, %r664, 7;
	setp.lt.u32 	%p10, %r8, 8;
	@%p10 bra 	$L__BB0_8;
	add.s32 	%r676, %r6, %r1967;
	mul.wide.s32 	%rd50, %r676, 8;
	add.s64 	%rd51, %rd1, %rd50;
	ld.global.f64 	%fd718, [%rd51];
	add.s64 	%rd52, %rd2, %rd50;
	ld.global.f64 	%fd719, [%rd52];
	fma.rn.f64 	%fd720, %fd669, %fd719, %fd718;
	mul.wide.u32 	%rd53, %r1967, 8;
	add.s64 	%rd54, %rd3, %rd53;
	st.local.f64 	[%rd54], %fd720;
	ld.global.f64 	%fd721, [%rd51+8];
	ld.global.f64 	%fd722, [%rd52+8];
	fma.rn.f64 	%fd723, %fd669, %fd722, %fd721;
	st.local.f64 	[%rd54+8], %fd723;
	ld.global.f64 	%fd724, [%rd51+16];
	ld.global.f64 	%fd725, [%rd52+16];
	fma.rn.f64 	%fd726, %fd669, %fd725, %fd724;
	st.local.f64 	[%rd54+16], %fd726;
	ld.global.f64 	%fd727, [%rd51+24];
	ld.global.f64 	%fd728, [%rd52+24];
	fma.rn.f64 	%fd729, %fd669, %fd728, %fd727;
	st.local.f64 	[%rd54+24], %fd729;
	ld.global.f64 	%fd730, [%rd51+32];
	ld.global.f64 	%fd731, [%rd52+32];
	fma.rn.f64 	%fd732, %fd669, %fd731, %fd730;
	st.local.f64 	[%rd54+32], %fd732;
	ld.global.f64 	%fd733, [%rd51+40];
	ld.global.f64 	%fd734, [%rd52+40];
	fma.rn.f64 	%fd735, %fd669, %fd734, %fd733;
	st.local.f64 	[%rd54+40], %fd735;
	ld.global.f64 	%fd736, [%rd51+48];
	ld.global.f64 	%fd737, [%rd52+48];
	fma.rn.f64 	%fd738, %fd669, %fd737, %fd736;
	st.local.f64 	[%rd54+48], %fd738;
	ld.global.f64 	%fd739, [%rd51+56];
	ld.global.f64 	%fd740, [%rd52+56];
	fma.rn.f64 	%fd741, %fd669, %fd740, %fd739;
	st.local.f64 	[%rd54+56], %fd741;
	add.s32 	%r1967, %r1967, 8;
$L__BB0_8:
	setp.eq.s32 	%p11, %r11, 0;
	@%p11 bra 	$L__BB0_14;
	and.b32  	%r14, %r664, 3;
	setp.lt.u32 	%p12, %r11, 4;
	@%p12 bra 	$L__BB0_11;
	add.s32 	%r677, %r6, %r1967;
	mul.wide.s32 	%rd55, %r677, 8;
	add.s64 	%rd56, %rd1, %rd55;
	ld.global.f64 	%fd742, [%rd56];
	add.s64 	%rd57, %rd2, %rd55;
	ld.global.f64 	%fd743, [%rd57];
	fma.rn.f64 	%fd744, %fd669, %fd743, %fd742;
	mul.wide.u32 	%rd58, %r1967, 8;
	add.s64 	%rd59, %rd3, %rd58;
	st.local.f64 	[%rd59], %fd744;
	ld.global.f64 	%fd745, [%rd56+8];
	ld.global.f64 	%fd746, [%rd57+8];
	fma.rn.f64 	%fd747, %fd669, %fd746, %fd745;
	st.local.f64 	[%rd59+8], %fd747;
	ld.global.f64 	%fd748, [%rd56+16];
	ld.global.f64 	%fd749, [%rd57+16];
	fma.rn.f64 	%fd750, %fd669, %fd749, %fd748;
	st.local.f64 	[%rd59+16], %fd750;
	ld.global.f64 	%fd751, [%rd56+24];
	ld.global.f64 	%fd752, [%rd57+24];
	fma.rn.f64 	%fd753, %fd669, %fd752, %fd751;
	st.local.f64 	[%rd59+24], %fd753;
	add.s32 	%r1967, %r1967, 4;
$L__BB0_11:
	setp.eq.s32 	%p13, %r14, 0;
	@%p13 bra 	$L__BB0_14;
	mov.b32 	%r1971, 0;
$L__BB0_13:
	.pragma "nounroll";
	add.s32 	%r679, %r6, %r1967;
	mul.wide.s32 	%rd60, %r679, 8;
	add.s64 	%rd61, %rd1, %rd60;
	ld.global.f64 	%fd754, [%rd61];
	add.s64 	%rd62, %rd2, %rd60;
	ld.global.f64 	%fd755, [%rd62];
	fma.rn.f64 	%fd756, %fd669, %fd755, %fd754;
	mul.wide.u32 	%rd63, %r1967, 8;
	add.s64 	%rd64, %rd3, %rd63;
	st.local.f64 	[%rd64], %fd756;
	add.s32 	%r1967, %r1967, 1;
	add.s32 	%r1971, %r1971, 1;
	setp.ne.s32 	%p14, %r1971, %r14;
	@%p14 bra 	$L__BB0_13;
$L__BB0_14:
	setp.lt.u32 	%p15, %r7, 15;
	mov.b32 	%r1973, 0;
	@%p15 bra 	$L__BB0_17;
	and.b32  	%r1973, %r664, 2147483632;
	mov.b32 	%r1978, 0;
$L__BB0_16:
	.pragma "nounroll";
	mul.wide.u32 	%rd65, %r1978, 8;
	add.s64 	%rd66, %rd3, %rd65;
	ld.local.f64 	%fd757, [%rd66];
	setp.leu.f64 	%p16, %fd757, 0d0000000000000000;
	add.s32 	%r682, %r5, %r1978;
	ld.local.f64 	%fd758, [%rd66+8];
	setp.leu.f64 	%p17, %fd758, 0d0000000000000000;
	ld.local.f64 	%fd759, [%rd66+16];
	setp.leu.f64 	%p18, %fd759, 0d0000000000000000;
	ld.local.f64 	%fd760, [%rd66+24];
	setp.leu.f64 	%p19, %fd760, 0d0000000000000000;
	selp.u32 	%r683, 1, 0, %p19;
	selp.u32 	%r684, 1, 0, %p18;
	prmt.b32 	%r685, %r684, %r683, 0x3340U;
	selp.u32 	%r686, 1, 0, %p17;
	selp.u32 	%r687, 1, 0, %p16;
	prmt.b32 	%r688, %r687, %r686, 0x3340U;
	prmt.b32 	%r689, %r688, %r685, 0x5410U;
	st.shared.u32 	[%r682+620], %r689;
	ld.local.f64 	%fd761, [%rd66+32];
	setp.leu.f64 	%p20, %fd761, 0d0000000000000000;
	ld.local.f64 	%fd762, [%rd66+40];
	setp.leu.f64 	%p21, %fd762, 0d0000000000000000;
	ld.local.f64 	%fd763, [%rd66+48];
	setp.leu.f64 	%p22, %fd763, 0d0000000000000000;
	ld.local.f64 	%fd764, [%rd66+56];
	setp.leu.f64 	%p23, %fd764, 0d0000000000000000;
	ld.local.f64 	%fd765, [%rd66+64];
	setp.leu.f64 	%p24, %fd765, 0d0000000000000000;
	ld.local.f64 	%fd766, [%rd66+72];
	setp.leu.f64 	%p25, %fd766, 0d0000000000000000;
	ld.local.f64 	%fd767, [%rd66+80];
	setp.leu.f64 	%p26, %fd767, 0d0000000000000000;
	ld.local.f64 	%fd768, [%rd66+88];
	setp.leu.f64 	%p27, %fd768, 0d0000000000000000;
	selp.u32 	%r690, 1, 0, %p27;
	selp.u32 	%r691, 1, 0, %p26;
	prmt.b32 	%r692, %r691, %r690, 0x3340U;
	selp.u32 	%r693, 1, 0, %p25;
	selp.u32 	%r694, 1, 0, %p24;
	prmt.b32 	%r695, %r694, %r693, 0x3340U;
	prmt.b32 	%r696, %r695, %r692, 0x5410U;
	selp.u32 	%r697, 1, 0, %p23;
	selp.u32 	%r698, 1, 0, %p22;
	prmt.b32 	%r699, %r698, %r697, 0x3340U;
	selp.u32 	%r700, 1, 0, %p21;
	selp.u32 	%r701, 1, 0, %p20;
	prmt.b32 	%r702, %r701, %r700, 0x3340U;
	prmt.b32 	%r703, %r702, %r699, 0x5410U;
	st.shared.v2.b32 	[%r682+624], {%r703, %r696};
	ld.local.f64 	%fd769, [%rd66+96];
	setp.leu.f64 	%p28, %fd769, 0d0000000000000000;
	ld.local.f64 	%fd770, [%rd66+104];
	setp.leu.f64 	%p29, %fd770, 0d0000000000000000;
	ld.local.f64 	%fd771, [%rd66+112];
	setp.leu.f64 	%p30, %fd771, 0d0000000000000000;
	ld.local.f64 	%fd772, [%rd66+120];
	setp.leu.f64 	%p31, %fd772, 0d0000000000000000;
	selp.u32 	%r704, 1, 0, %p31;
	selp.u32 	%r705, 1, 0, %p30;
	prmt.b32 	%r706, %r705, %r704, 0x3340U;
	selp.u32 	%r707, 1, 0, %p29;
	selp.u32 	%r708, 1, 0, %p28;
	prmt.b32 	%r709, %r708, %r707, 0x3340U;
	prmt.b32 	%r710, %r709, %r706, 0x5410U;
	st.shared.u32 	[%r682+632], %r710;
	add.s32 	%r1978, %r1978, 16;
	setp.eq.s32 	%p32, %r1978, %r1973;
	@%p32 bra 	$L__BB0_17;
	bra.uni 	$L__BB0_16;
$L__BB0_17:
	setp.eq.s32 	%p33, %r8, 0;
	@%p33 bra 	$L__BB0_26;
	and.b32  	%r25, %r664, 7;
	setp.lt.u32 	%p34, %r8, 8;
	@%p34 bra 	$L__BB0_20;
	mul.wide.u32 	%rd67, %r1973, 8;
	add.s64 	%rd68, %rd3, %rd67;
	ld.local.f64 	%fd773, [%rd68];
	setp.leu.f64 	%p35, %fd773, 0d0000000000000000;
	selp.u16 	%rs32, 1, 0, %p35;
	add.s32 	%r711, %r5, %r1973;
	st.shared.u8 	[%r711+620], %rs32;
	ld.local.f64 	%fd774, [%rd68+8];
	setp.leu.f64 	%p36, %fd774, 0d0000000000000000;
	selp.u16 	%rs33, 1, 0, %p36;
	st.shared.u8 	[%r711+621], %rs33;
	ld.local.f64 	%fd775, [%rd68+16];
	setp.leu.f64 	%p37, %fd775, 0d0000000000000000;
	selp.u16 	%rs34, 1, 0, %p37;
	st.shared.u8 	[%r711+622], %rs34;
	ld.local.f64 	%fd776, [%rd68+24];
	setp.leu.f64 	%p38, %fd776, 0d0000000000000000;
	selp.u16 	%rs35, 1, 0, %p38;
	st.shared.u8 	[%r711+623], %rs35;
	ld.local.f64 	%fd777, [%rd68+32];
	setp.leu.f64 	%p39, %fd777, 0d0000000000000000;
	selp.u16 	%rs36, 1, 0, %p39;
	st.shared.u8 	[%r711+624], %rs36;
	ld.local.f64 	%fd778, [%rd68+40];
	setp.leu.f64 	%p40, %fd778, 0d0000000000000000;
	selp.u16 	%rs37, 1, 0, %p40;
	st.shared.u8 	[%r711+625], %rs37;
	ld.local.f64 	%fd779, [%rd68+48];
	setp.leu.f64 	%p41, %fd779, 0d0000000000000000;
	selp.u16 	%rs38, 1, 0, %p41;
	st.shared.u8 	[%r711+626], %rs38;
	ld.local.f64 	%fd780, [%rd68+56];
	setp.leu.f64 	%p42, %fd780, 0d0000000000000000;
	selp.u16 	%rs39, 1, 0, %p42;
	st.shared.u8 	[%r711+627], %rs39;
	add.s32 	%r1973, %r1973, 8;
$L__BB0_20:
	setp.eq.s32 	%p43, %r25, 0;
	@%p43 bra 	$L__BB0_26;
	and.b32  	%r28, %r664, 3;
	setp.lt.u32 	%p44, %r25, 4;
	@%p44 bra 	$L__BB0_23;
	mul.wide.u32 	%rd69, %r1973, 8;
	add.s64 	%rd70, %rd3, %rd69;
	ld.local.f64 	%fd781, [%rd70];
	setp.leu.f64 	%p45, %fd781, 0d0000000000000000;
	selp.u16 	%rs40, 1, 0, %p45;
	add.s32 	%r712, %r5, %r1973;
	st.shared.u8 	[%r712+620], %rs40;
	ld.local.f64 	%fd782, [%rd70+8];
	setp.leu.f64 	%p46, %fd782, 0d0000000000000000;
	selp.u16 	%rs41, 1, 0, %p46;
	st.shared.u8 	[%r712+621], %rs41;
	ld.local.f64 	%fd783, [%rd70+16];
	setp.leu.f64 	%p47, %fd783, 0d0000000000000000;
	selp.u16 	%rs42, 1, 0, %p47;
	st.shared.u8 	[%r712+622], %rs42;
	ld.local.f64 	%fd784, [%rd70+24];
	setp.leu.f64 	%p48, %fd784, 0d0000000000000000;
	selp.u16 	%rs43, 1, 0, %p48;
	st.shared.u8 	[%r712+623], %rs43;
	add.s32 	%r1973, %r1973, 4;
$L__BB0_23:
	setp.eq.s32 	%p49, %r28, 0;
	@%p49 bra 	$L__BB0_26;
	mov.b32 	%r1977, 0;
$L__BB0_25:
	.pragma "nounroll";
	mul.wide.u32 	%rd71, %r1973, 8;
	add.s64 	%rd72, %rd3, %rd71;
	ld.local.f64 	%fd785, [%rd72];
	setp.leu.f64 	%p50, %fd785, 0d0000000000000000;
	selp.u16 	%rs44, 1, 0, %p50;
	add.s32 	%r714, %r5, %r1973;
	st.shared.u8 	[%r714+620], %rs44;
	add.s32 	%r1973, %r1973, 1;
	add.s32 	%r1977, %r1977, 1;
	setp.ne.s32 	%p51, %r1977, %r28;
	@%p51 bra 	$L__BB0_25;
$L__BB0_26:
	setp.lt.u32 	%p52, %r7, 15;
	mov.b32 	%r1982, 0;
	mov.u32 	%r1993, %r1982;
	@%p52 bra 	$L__BB0_29;
	and.b32  	%r1982, %r664, 2147483632;
	mov.b32 	%r1979, 0;
	mov.u32 	%r1993, %r1979;
$L__BB0_28:
	.pragma "nounroll";
	add.s32 	%r718, %r5, %r1979;
	ld.shared.u32 	%r719, [%r718+620];
	bfe.u32 	%r720, %r719, 0, 8;
	add.s32 	%r721, %r1993, %r720;
	bfe.u32 	%r722, %r719, 8, 8;
	add.s32 	%r723, %r721, %r722;
	bfe.u32 	%r724, %r719, 16, 8;
	add.s32 	%r725, %r723, %r724;
	bfe.u32 	%r726, %r719, 24, 8;
	add.s32 	%r727, %r725, %r726;
	ld.shared.v2.b32 	{%r728, %r729}, [%r718+624];
	bfe.u32 	%r730, %r728, 0, 8;
	add.s32 	%r731, %r727, %r730;
	bfe.u32 	%r732, %r728, 8, 8;
	add.s32 	%r733, %r731, %r732;
	bfe.u32 	%r734, %r728, 16, 8;
	add.s32 	%r735, %r733, %r734;
	bfe.u32 	%r736, %r728, 24, 8;
	add.s32 	%r737, %r735, %r736;
	bfe.u32 	%r738, %r729, 0, 8;
	add.s32 	%r739, %r737, %r738;
	bfe.u32 	%r740, %r729, 8, 8;
	add.s32 	%r741, %r739, %r740;
	bfe.u32 	%r742, %r729, 16, 8;
	add.s32 	%r743, %r741, %r742;
	bfe.u32 	%r744, %r729, 24, 8;
	add.s32 	%r745, %r743, %r744;
	ld.shared.u32 	%r746, [%r718+632];
	bfe.u32 	%r747, %r746, 0, 8;
	add.s32 	%r748, %r745, %r747;
	bfe.u32 	%r749, %r746, 8, 8;
	add.s32 	%r750, %r748, %r749;
	bfe.u32 	%r751, %r746, 16, 8;
	add.s32 	%r752, %r750, %r751;
	bfe.u32 	%r753, %r746, 24, 8;
	add.s32 	%r1993, %r752, %r753;
	add.s32 	%r1979, %r1979, 16;
	setp.ne.s32 	%p53, %r1979, %r1982;
	@%p53 bra 	$L__BB0_28;
$L__BB0_29:
	setp.eq.s32 	%p54, %r8, 0;
	@%p54 bra 	$L__BB0_38;
	and.b32  	%r45, %r664, 7;
	setp.lt.u32 	%p55, %r8, 8;
	@%p55 bra 	$L__BB0_32;
	add.s32 	%r755, %r5, %r1982;
	ld.shared.u8 	%r756, [%r755+620];
	add.s32 	%r757, %r1993, %r756;
	ld.shared.u8 	%r758, [%r755+621];
	add.s32 	%r759, %r757, %r758;
	ld.shared.u8 	%r760, [%r755+622];
	add.s32 	%r761, %r759, %r760;
	ld.shared.u8 	%r762, [%r755+623];
	add.s32 	%r763, %r761, %r762;
	ld.shared.u8 	%r764, [%r755+624];
	add.s32 	%r765, %r763, %r764;
	ld.shared.u8 	%r766, [%r755+625];
	add.s32 	%r767, %r765, %r766;
	ld.shared.u8 	%r768, [%r755+626];
	add.s32 	%r769, %r767, %r768;
	ld.shared.u8 	%r770, [%r755+627];
	add.s32 	%r1993, %r769, %r770;
	add.s32 	%r1982, %r1982, 8;
$L__BB0_32:
	setp.eq.s32 	%p56, %r45, 0;
	@%p56 bra 	$L__BB0_38;
	and.b32  	%r51, %r664, 3;
	setp.lt.u32 	%p57, %r45, 4;
	@%p57 bra 	$L__BB0_35;
	add.s32 	%r772, %r5, %r1982;
	ld.shared.u8 	%r773, [%r772+620];
	add.s32 	%r774, %r1993, %r773;
	ld.shared.u8 	%r775, [%r772+621];
	add.s32 	%r776, %r774, %r775;
	ld.shared.u8 	%r777, [%r772+622];
	add.s32 	%r778, %r776, %r777;
	ld.shared.u8 	%r779, [%r772+623];
	add.s32 	%r1993, %r778, %r779;
	add.s32 	%r1982, %r1982, 4;
$L__BB0_35:
	setp.eq.s32 	%p58, %r51, 0;
	@%p58 bra 	$L__BB0_38;
	mov.b32 	%r1992, 0;
$L__BB0_37:
	.pragma "nounroll";
	add.s32 	%r781, %r5, %r1982;
	ld.shared.u8 	%r782, [%r781+620];
	add.s32 	%r1993, %r1993, %r782;
	add.s32 	%r1982, %r1982, 1;
	add.s32 	%r1992, %r1992, 1;
	setp.ne.s32 	%p59, %r1992, %r51;
	@%p59 bra 	$L__BB0_37;
$L__BB0_38:
	and.b32  	%r65, %r1993, 1;
$L__BB0_39:
	setp.lt.s32 	%p60, %r664, 1;
	mov.b64 	%rd73, 0;
	st.shared.u64 	[%r5+1888], %rd73;
	@%p60 bra 	$L__BB0_52;
	add.s32 	%r784, %r664, -1;
	and.b32  	%r66, %r664, 15;
	setp.lt.u32 	%p61, %r784, 15;
	mov.b32 	%r1995, 0;
	@%p61 bra 	$L__BB0_43;
	and.b32  	%r1995, %r664, 2147483632;
	mov.b32 	%r2000, 0;
$L__BB0_42:
	.pragma "nounroll";
	mul.wide.u32 	%rd74, %r2000, 8;
	add.s64 	%rd75, %rd3, %rd74;
	ld.local.f64 	%fd786, [%rd75];
	abs.f64 	%fd787, %fd786;
	shl.b32 	%r786, %r2000, 3;
	add.s32 	%r787, %r5, %r786;
	st.shared.f64 	[%r787+248], %fd787;
	shl.b32 	%r788, %r2000, 2;
	sub.s32 	%r789, %r787, %r788;
	st.shared.u32 	[%r789+496], %r2000;
	mad.lo.s32 	%r790, %r2000, -3, %r789;
	mov.b16 	%rs45, 0;
	st.shared.u8 	[%r790+682], %rs45;
	add.s32 	%r791, %r2000, 1;
	ld.local.f64 	%fd788, [%rd75+8];
	abs.f64 	%fd789, %fd788;
	st.shared.f64 	[%r787+256], %fd789;
	st.shared.u32 	[%r789+500], %r791;
	st.shared.u8 	[%r790+683], %rs45;
	add.s32 	%r792, %r2000, 2;
	ld.local.f64 	%fd790, [%rd75+16];
	abs.f64 	%fd791, %fd790;
	st.shared.f64 	[%r787+264], %fd791;
	st.shared.u32 	[%r789+504], %r792;
	st.shared.u8 	[%r790+684], %rs45;
	add.s32 	%r793, %r2000, 3;
	ld.local.f64 	%fd792, [%rd75+24];
	abs.f64 	%fd793, %fd792;
	st.shared.f64 	[%r787+272], %fd793;
	st.shared.u32 	[%r789+508], %r793;
	st.shared.u8 	[%r790+685], %rs45;
	add.s32 	%r794, %r2000, 4;
	ld.local.f64 	%fd794, [%rd75+32];
	abs.f64 	%fd795, %fd794;
	st.shared.f64 	[%r787+280], %fd795;
	st.shared.u32 	[%r789+512], %r794;
	st.shared.u8 	[%r790+686], %rs45;
	add.s32 	%r795, %r2000, 5;
	ld.local.f64 	%fd796, [%rd75+40];
	abs.f64 	%fd797, %fd796;
	st.shared.f64 	[%r787+288], %fd797;
	st.shared.u32 	[%r789+516], %r795;
	st.shared.u8 	[%r790+687], %rs45;
	add.s32 	%r796, %r2000, 6;
	ld.local.f64 	%fd798, [%rd75+48];
	abs.f64 	%fd799, %fd798;
	st.shared.f64 	[%r787+296], %fd799;
	st.shared.u32 	[%r789+520], %r796;
	st.shared.u8 	[%r790+688], %rs45;
	add.s32 	%r797, %r2000, 7;
	ld.local.f64 	%fd800, [%rd75+56];
	abs.f64 	%fd801, %fd800;
	st.shared.f64 	[%r787+304], %fd801;
	st.shared.u32 	[%r789+524], %r797;
	st.shared.u8 	[%r790+689], %rs45;
	add.s32 	%r798, %r2000, 8;
	ld.local.f64 	%fd802, [%rd75+64];
	abs.f64 	%fd803, %fd802;
	st.shared.f64 	[%r787+312], %fd803;
	st.shared.u32 	[%r789+528], %r798;
	st.shared.u8 	[%r790+690], %rs45;
	add.s32 	%r799, %r2000, 9;
	ld.local.f64 	%fd804, [%rd75+72];
	abs.f64 	%fd805, %fd804;
	st.shared.f64 	[%r787+320], %fd805;
	st.shared.u32 	[%r789+532], %r799;
	st.shared.u8 	[%r790+691], %rs45;
	add.s32 	%r800, %r2000, 10;
	ld.local.f64 	%fd806, [%rd75+80];
	abs.f64 	%fd807, %fd806;
	st.shared.f64 	[%r787+328], %fd807;
	st.shared.u32 	[%r789+536], %r800;
	st.shared.u8 	[%r790+692], %rs45;
	add.s32 	%r801, %r2000, 11;
	ld.local.f64 	%fd808, [%rd75+88];
	abs.f64 	%fd809, %fd808;
	st.shared.f64 	[%r787+336], %fd809;
	st.shared.u32 	[%r789+540], %r801;
	st.shared.u8 	[%r790+693], %rs45;
	add.s32 	%r802, %r2000, 12;
	ld.local.f64 	%fd810, [%rd75+96];
	abs.f64 	%fd811, %fd810;
	st.shared.f64 	[%r787+344], %fd811;
	st.shared.u32 	[%r789+544], %r802;
	st.shared.u8 	[%r790+694], %rs45;
	add.s32 	%r803, %r2000, 13;
	ld.local.f64 	%fd812, [%rd75+104];
	abs.f64 	%fd813, %fd812;
	st.shared.f64 	[%r787+352], %fd813;
	st.shared.u32 	[%r789+548], %r803;
	st.shared.u8 	[%r790+695], %rs45;
	add.s32 	%r804, %r2000, 14;
	ld.local.f64 	%fd814, [%rd75+112];
	abs.f64 	%fd815, %fd814;
	st.shared.f64 	[%r787+360], %fd815;
	st.shared.u32 	[%r789+552], %r804;
	st.shared.u8 	[%r790+696], %rs45;
	add.s32 	%r805, %r2000, 15;
	ld.local.f64 	%fd816, [%rd75+120];
	abs.f64 	%fd817, %fd816;
	st.shared.f64 	[%r787+368], %fd817;
	st.shared.u32 	[%r789+556], %r805;
	st.shared.u8 	[%r790+697], %rs45;
	add.s32 	%r2000, %r2000, 16;
	setp.eq.s32 	%p62, %r2000, %r1995;
	@%p62 bra 	$L__BB0_43;
	bra.uni 	$L__BB0_42;
$L__BB0_43:
	setp.eq.s32 	%p63, %r66, 0;
	@%p63 bra 	$L__BB0_52;
	and.b32  	%r69, %r664, 7;
	setp.lt.u32 	%p64, %r66, 8;
	@%p64 bra 	$L__BB0_46;
	mul.wide.u32 	%rd76, %r1995, 8;
	add.s64 	%rd77, %rd3, %rd76;
	ld.local.f64 	%fd818, [%rd77];
	abs.f64 	%fd819, %fd818;
	shl.b32 	%r806, %r1995, 3;
	add.s32 	%r807, %r5, %r806;
	st.shared.f64 	[%r807+248], %fd819;
	shl.b32 	%r808, %r1995, 2;
	sub.s32 	%r809, %r807, %r808;
	st.shared.u32 	[%r809+496], %r1995;
	mad.lo.s32 	%r810, %r1995, -3, %r809;
	mov.b16 	%rs46, 0;
	st.shared.u8 	[%r810+682], %rs46;
	add.s32 	%r811, %r1995, 1;
	ld.local.f64 	%fd820, [%rd77+8];
	abs.f64 	%fd821, %fd820;
	st.shared.f64 	[%r807+256], %fd821;
	st.shared.u32 	[%r809+500], %r811;
	st.shared.u8 	[%r810+683], %rs46;
	add.s32 	%r812, %r1995, 2;
	ld.local.f64 	%fd822, [%rd77+16];
	abs.f64 	%fd823, %fd822;
	st.shared.f64 	[%r807+264], %fd823;
	st.shared.u32 	[%r809+504], %r812;
	st.shared.u8 	[%r810+684], %rs46;
	add.s32 	%r813, %r1995, 3;
	ld.local.f64 	%fd824, [%rd77+24];
	abs.f64 	%fd825, %fd824;
	st.shared.f64 	[%r807+272], %fd825;
	st.shared.u32 	[%r809+508], %r813;
	st.shared.u8 	[%r810+685], %rs46;
	add.s32 	%r814, %r1995, 4;
	ld.local.f64 	%fd826, [%rd77+32];
	abs.f64 	%fd827, %fd826;
	st.shared.f64 	[%r807+280], %fd827;
	st.shared.u32 	[%r809+512], %r814;
	st.shared.u8 	[%r810+686], %rs46;
	add.s32 	%r815, %r1995, 5;
	ld.local.f64 	%fd828, [%rd77+40];
	abs.f64 	%fd829, %fd828;
	st.shared.f64 	[%r807+288], %fd829;
	st.shared.u32 	[%r809+516], %r815;
	st.shared.u8 	[%r810+687], %rs46;
	add.s32 	%r816, %r1995, 6;
	ld.local.f64 	%fd830, [%rd77+48];
	abs.f64 	%fd831, %fd830;
	st.shared.f64 	[%r807+296], %fd831;
	st.shared.u32 	[%r809+520], %r816;
	st.shared.u8 	[%r810+688], %rs46;
	add.s32 	%r817, %r1995, 7;
	ld.local.f64 	%fd832, [%rd77+56];
	abs.f64 	%fd833, %fd832;
	st.shared.f64 	[%r807+304], %fd833;
	st.shared.u32 	[%r809+524], %r817;
	st.shared.u8 	[%r810+689], %rs46;
	add.s32 	%r1995, %r1995, 8;
$L__BB0_46:
	setp.eq.s32 	%p65, %r69, 0;
	@%p65 bra 	$L__BB0_52;
	and.b32  	%r72, %r664, 3;
	setp.lt.u32 	%p66, %r69, 4;
	@%p66 bra 	$L__BB0_49;
	mul.wide.u32 	%rd78, %r1995, 8;
	add.s64 	%rd79, %rd3, %rd78;
	ld.local.f64 	%fd834, [%rd79];
	abs.f64 	%fd835, %fd834;
	shl.b32 	%r818, %r1995, 3;
	add.s32 	%r819, %r5, %r818;
	st.shared.f64 	[%r819+248], %fd835;
	shl.b32 	%r820, %r1995, 2;
	sub.s32 	%r821, %r819, %r820;
	st.shared.u32 	[%r821+496], %r1995;
	mad.lo.s32 	%r822, %r1995, -3, %r821;
	mov.b16 	%rs47, 0;
	st.shared.u8 	[%r822+682], %rs47;
	add.s32 	%r823, %r1995, 1;
	ld.local.f64 	%fd836, [%rd79+8];
	abs.f64 	%fd837, %fd836;
	st.shared.f64 	[%r819+256], %fd837;
	st.shared.u32 	[%r821+500], %r823;
	st.shared.u8 	[%r822+683], %rs47;
	add.s32 	%r824, %r1995, 2;
	ld.local.f64 	%fd838, [%rd79+16];
	abs.f64 	%fd839, %fd838;
	st.shared.f64 	[%r819+264], %fd839;
	st.shared.u32 	[%r821+504], %r824;
	st.shared.u8 	[%r822+684], %rs47;
	add.s32 	%r825, %r1995, 3;
	ld.local.f64 	%fd840, [%rd79+24];
	abs.f64 	%fd841, %fd840;
	st.shared.f64 	[%r819+272], %fd841;
	st.shared.u32 	[%r821+508], %r825;
	st.shared.u8 	[%r822+685], %rs47;
	add.s32 	%r1995, %r1995, 4;
$L__BB0_49:
	setp.eq.s32 	%p67, %r72, 0;
	@%p67 bra 	$L__BB0_52;
	mov.b32 	%r1999, 0;
$L__BB0_51:
	.pragma "nounroll";
	mul.wide.u32 	%rd80, %r1995, 8;
	add.s64 	%rd81, %rd3, %rd80;
	ld.local.f64 	%fd842, [%rd81];
	abs.f64 	%fd843, %fd842;
	shl.b32 	%r827, %r1995, 3;
	add.s32 	%r828, %r5, %r827;
	st.shared.f64 	[%r828+248], %fd843;
	shl.b32 	%r829, %r1995, 2;
	sub.s32 	%r830, %r828, %r829;
	st.shared.u32 	[%r830+496], %r1995;
	mad.lo.s32 	%r831, %r1995, -3, %r830;
	mov.b16 	%rs48, 0;
	st.shared.u8 	[%r831+682], %rs48;
	add.s32 	%r1995, %r1995, 1;
	add.s32 	%r1999, %r1999, 1;
	setp.ne.s32 	%p68, %r1999, %r72;
	@%p68 bra 	$L__BB0_51;
$L__BB0_52:
	add.s32 	%r79, %r664, -1;
	setp.lt.s32 	%p69, %r664, 2;
	@%p69 bra 	$L__BB0_96;
	add.s32 	%r80, %r664, -2;
	cvt.u16.u32 	%rs1, %r664;
	mov.b32 	%r2002, 0;
	mov.b16 	%rs327, 0;
	mov.u16 	%rs328, %rs327;
	mov.u32 	%r2001, %r79;
$L__BB0_54:
	sub.s32 	%r833, %r2002, %r664;
	setp.gt.s32 	%p70, %r833, -2;
	@%p70 bra 	$L__BB0_95;
	sub.s32 	%r835, %r80, %r2002;
	setp.lt.u32 	%p71, %r835, 7;
	mov.b32 	%r2004, 0;
	@%p71 bra 	$L__BB0_74;
	and.b32  	%r2004, %r2001, -8;
	mov.b32 	%r2003, 0;
$L__BB0_57:
	.pragma "nounroll";
	shl.b32 	%r837, %r2003, 3;
	add.s32 	%r89, %r5, %r837;
	ld.shared.f64 	%fd1, [%r89+248];
	ld.shared.f64 	%fd2484, [%r89+256];
	setp.leu.f64 	%p72, %fd1, %fd2484;
	shl.b32 	%r838, %r2003, 2;
	sub.s32 	%r90, %r89, %r838;
	@%p72 bra 	$L__BB0_59;
	st.shared.f64 	[%r89+248], %fd2484;
	st.shared.f64 	[%r89+256], %fd1;
	ld.shared.v2.u32 	{%r839, %r840}, [%r90+496];
	st.shared.v2.u32 	[%r90+496], {%r840, %r839};
	ld.shared.f64 	%fd2484, [%r89+256];
$L__BB0_59:
	ld.shared.f64 	%fd2485, [%r89+264];
	setp.leu.f64 	%p73, %fd2484, %fd2485;
	@%p73 bra 	$L__BB0_61;
	st.shared.f64 	[%r89+256], %fd2485;
	st.shared.f64 	[%r89+264], %fd2484;
	ld.shared.u32 	%r841, [%r90+500];
	ld.shared.u32 	%r842, [%r90+504];
	st.shared.u32 	[%r90+500], %r842;
	st.shared.u32 	[%r90+504], %r841;
	ld.shared.f64 	%fd2485, [%r89+264];
$L__BB0_61:
	ld.shared.f64 	%fd2486, [%r89+272];
	setp.leu.f64 	%p74, %fd2485, %fd2486;
	@%p74 bra 	$L__BB0_63;
	st.shared.f64 	[%r89+264], %fd2486;
	st.shared.f64 	[%r89+272], %fd2485;
	ld.shared.v2.u32 	{%r843, %r844}, [%r90+504];
	st.shared.v2.u32 	[%r90+504], {%r844, %r843};
	ld.shared.f64 	%fd2486, [%r89+272];
$L__BB0_63:
	ld.shared.f64 	%fd2487, [%r89+280];
	setp.leu.f64 	%p75, %fd2486, %fd2487;
	@%p75 bra 	$L__BB0_65;
	st.shared.f64 	[%r89+272], %fd2487;
	st.shared.f64 	[%r89+280], %fd2486;
	ld.shared.u32 	%r845, [%r90+508];
	ld.shared.u32 	%r846, [%r90+512];
	st.shared.u32 	[%r90+508], %r846;
	st.shared.u32 	[%r90+512], %r845;
	ld.shared.f64 	%fd2487, [%r89+280];
$L__BB0_65:
	ld.shared.f64 	%fd2488, [%r89+288];
	setp.leu.f64 	%p76, %fd2487, %fd2488;
	@%p76 bra 	$L__BB0_67;
	st.shared.f64 	[%r89+280], %fd2488;
	st.shared.f64 	[%r89+288], %fd2487;
	ld.shared.v2.u32 	{%r847, %r848}, [%r90+512];
	st.shared.v2.u32 	[%r90+512], {%r848, %r847};
	ld.shared.f64 	%fd2488, [%r89+288];
$L__BB0_67:
	ld.shared.f64 	%fd2489, [%r89+296];
	setp.leu.f64 	%p77, %fd2488, %fd2489;
	@%p77 bra 	$L__BB0_69;
	st.shared.f64 	[%r89+288], %fd2489;
	st.shared.f64 	[%r89+296], %fd2488;
	ld.shared.u32 	%r849, [%r90+516];
	ld.shared.u32 	%r850, [%r90+520];
	st.shared.u32 	[%r90+516], %r850;
	st.shared.u32 	[%r90+520], %r849;
	ld.shared.f64 	%fd2489, [%r89+296];
$L__BB0_69:
	ld.shared.f64 	%fd2490, [%r89+304];
	setp.leu.f64 	%p78, %fd2489, %fd2490;
	@%p78 bra 	$L__BB0_71;
	st.shared.f64 	[%r89+296], %fd2490;
	st.shared.f64 	[%r89+304], %fd2489;
	ld.shared.v2.u32 	{%r851, %r852}, [%r90+520];
	st.shared.v2.u32 	[%r90+520], {%r852, %r851};
	ld.shared.f64 	%fd2490, [%r89+304];
$L__BB0_71:
	ld.shared.f64 	%fd23, [%r89+312];
	setp.leu.f64 	%p79, %fd2490, %fd23;
	@%p79 bra 	$L__BB0_73;
	st.shared.f64 	[%r89+304], %fd23;
	st.shared.f64 	[%r89+312], %fd2490;
	ld.shared.u32 	%r853, [%r90+524];
	ld.shared.u32 	%r854, [%r90+528];
	st.shared.u32 	[%r90+524], %r854;
	st.shared.u32 	[%r90+528], %r853;
$L__BB0_73:
	add.s32 	%r2003, %r2003, 8;
	setp.ne.s32 	%p80, %r2003, %r2004;
	@%p80 bra 	$L__BB0_57;
$L__BB0_74:
	and.b32  	%r855, %r2001, 7;
	setp.eq.s32 	%p81, %r855, 0;
	@%p81 bra 	$L__BB0_95;
	not.b16 	%rs51, %rs328;
	add.s16 	%rs52, %rs51, %rs1;
	cvt.u32.u16 	%r856, %rs52;
	and.b32  	%r93, %r856, 7;
	add.s32 	%r857, %r93, -1;
	setp.lt.u32 	%p82, %r857, 3;
	@%p82 bra 	$L__BB0_85;
	shl.b32 	%r858, %r2004, 3;
	add.s32 	%r94, %r5, %r858;
	ld.shared.f64 	%fd24, [%r94+248];
	ld.shared.f64 	%fd2491, [%r94+256];
	setp.leu.f64 	%p83, %fd24, %fd2491;
	shl.b32 	%r859, %r2004, 2;
	sub.s32 	%r95, %r94, %r859;
	@%p83 bra 	$L__BB0_78;
	st.shared.f64 	[%r94+248], %fd2491;
	st.shared.f64 	[%r94+256], %fd24;
	ld.shared.u32 	%r860, [%r95+496];
	ld.shared.u32 	%r861, [%r95+500];
	st.shared.u32 	[%r95+496], %r861;
	st.shared.u32 	[%r95+500], %r860;
	ld.shared.f64 	%fd2491, [%r94+256];
$L__BB0_78:
	ld.shared.f64 	%fd2492, [%r94+264];
	setp.leu.f64 	%p84, %fd2491, %fd2492;
	@%p84 bra 	$L__BB0_80;
	st.shared.f64 	[%r94+256], %fd2492;
	st.shared.f64 	[%r94+264], %fd2491;
	ld.shared.u32 	%r862, [%r95+500];
	ld.shared.u32 	%r863, [%r95+504];
	st.shared.u32 	[%r95+500], %r863;
	st.shared.u32 	[%r95+504], %r862;
	ld.shared.f64 	%fd2492, [%r94+264];
$L__BB0_80:
	ld.shared.f64 	%fd2493, [%r94+272];
	setp.leu.f64 	%p85, %fd2492, %fd2493;
	@%p85 bra 	$L__BB0_82;
	st.shared.f64 	[%r94+264], %fd2493;
	st.shared.f64 	[%r94+272], %fd2492;
	ld.shared.u32 	%r864, [%r95+504];
	ld.shared.u32 	%r865, [%r95+508];
	st.shared.u32 	[%r95+504], %r865;
	st.shared.u32 	[%r95+508], %r864;
	ld.shared.f64 	%fd2493, [%r94+272];
$L__BB0_82:
	ld.shared.f64 	%fd34, [%r94+280];
	setp.leu.f64 	%p86, %fd2493, %fd34;
	@%p86 bra 	$L__BB0_84;
	st.shared.f64 	[%r94+272], %fd34;
	st.shared.f64 	[%r94+280], %fd2493;
	ld.shared.u32 	%r866, [%r95+508];
	ld.shared.u32 	%r867, [%r95+512];
	st.shared.u32 	[%r95+508], %r867;
	st.shared.u32 	[%r95+512], %r866;
$L__BB0_84:
	add.s32 	%r2004, %r2004, 4;
$L__BB0_85:
	and.b32  	%r868, %r93, 3;
	setp.eq.s32 	%p87, %r868, 0;
	@%p87 bra 	$L__BB0_95;
	xor.b16  	%rs53, %rs327, 3;
	add.s16 	%rs5, %rs53, %rs1;
	and.b16  	%rs54, %rs5, 3;
	setp.eq.s16 	%p88, %rs54, 1;
	@%p88 bra 	$L__BB0_92;
	shl.b32 	%r869, %r2004, 3;
	add.s32 	%r98, %r5, %r869;
	ld.shared.f64 	%fd35, [%r98+248];
	ld.shared.f64 	%fd2494, [%r98+256];
	setp.leu.f64 	%p89, %fd35, %fd2494;
	shl.b32 	%r870, %r2004, 2;
	sub.s32 	%r99, %r98, %r870;
	@%p89 bra 	$L__BB0_89;
	st.shared.f64 	[%r98+248], %fd2494;
	st.shared.f64 	[%r98+256], %fd35;
	ld.shared.u32 	%r871, [%r99+496];
	ld.shared.u32 	%r872, [%r99+500];
	st.shared.u32 	[%r99+496], %r872;
	st.shared.u32 	[%r99+500], %r871;
	ld.shared.f64 	%fd2494, [%r98+256];
$L__BB0_89:
	ld.shared.f64 	%fd39, [%r98+264];
	setp.leu.f64 	%p90, %fd2494, %fd39;
	@%p90 bra 	$L__BB0_91;
	st.shared.f64 	[%r98+256], %fd39;
	st.shared.f64 	[%r98+264], %fd2494;
	ld.shared.u32 	%r873, [%r99+500];
	ld.shared.u32 	%r874, [%r99+504];
	st.shared.u32 	[%r99+500], %r874;
	st.shared.u32 	[%r99+504], %r873;
$L__BB0_91:
	add.s32 	%r2004, %r2004, 2;
$L__BB0_92:
	and.b16  	%rs55, %rs5, 1;
	setp.eq.b16 	%p91, %rs55, 1;
	not.pred 	%p92, %p91;
	@%p92 bra 	$L__BB0_95;
	shl.b32 	%r875, %r2004, 3;
	add.s32 	%r102, %r5, %r875;
	ld.shared.f64 	%fd40, [%r102+248];
	ld.shared.f64 	%fd41, [%r102+256];
	setp.leu.f64 	%p93, %fd40, %fd41;
	@%p93 bra 	$L__BB0_95;
	st.shared.f64 	[%r102+248], %fd41;
	st.shared.f64 	[%r102+256], %fd40;
	shl.b32 	%r876, %r2004, 2;
	sub.s32 	%r877, %r102, %r876;
	ld.shared.u32 	%r878, [%r877+496];
	ld.shared.u32 	%r879, [%r877+500];
	st.shared.u32 	[%r877+496], %r879;
	st.shared.u32 	[%r877+500], %r878;
$L__BB0_95:
	add.s32 	%r2002, %r2002, 1;
	add.s32 	%r2001, %r2001, -1;
	setp.eq.s32 	%p94, %r2002, %r79;
	add.s16 	%rs328, %rs328, 1;
	add.s16 	%rs327, %rs327, 1;
	@%p94 bra 	$L__BB0_96;
	bra.uni 	$L__BB0_54;
$L__BB0_96:
	setp.lt.s32 	%p95, %r664, 1;
	@%p95 bra 	$L__BB0_108;
	and.b32  	%r86, %r664, 7;
	setp.lt.u32 	%p96, %r79, 7;
	mov.b32 	%r2008, 0;
	@%p96 bra 	$L__BB0_100;
	and.b32  	%r2008, %r664, 2147483640;
	mov.b32 	%r2007, 0;
$L__BB0_99:
	.pragma "nounroll";
	add.s32 	%r882, %r5, %r2007;
	ld.shared.u32 	%r883, [%r882+620];
	bfe.u32 	%r884, %r883, 0, 8;
	st.shared.u8 	[%r882+651], %r884;
	ld.shared.u32 	%r885, [%r882+624];
	bfe.u32 	%r886, %r885, 24, 8;
	prmt.b32 	%r887, %r883, %r885, 0x4321U;
	st.shared.u32 	[%r882+652], %r887;
	bfe.u32 	%r888, %r885, 16, 8;
	cvt.u16.u32 	%rs56, %r888;
	bfe.u32 	%r889, %r885, 8, 8;
	cvt.u16.u32 	%rs57, %r889;
	st.shared.v2.u8 	[%r882+656], {%rs57, %rs56};
	st.shared.u8 	[%r882+658], %r886;
	add.s32 	%r2007, %r2007, 8;
	setp.ne.s32 	%p97, %r2007, %r2008;
	@%p97 bra 	$L__BB0_99;
$L__BB0_100:
	setp.eq.s32 	%p98, %r86, 0;
	@%p98 bra 	$L__BB0_108;
	and.b32  	%r108, %r664, 3;
	setp.lt.u32 	%p99, %r86, 4;
	@%p99 bra 	$L__BB0_103;
	add.s32 	%r890, %r5, %r2008;
	ld.shared.u8 	%rs58, [%r890+620];
	st.shared.u8 	[%r890+651], %rs58;
	ld.shared.u8 	%rs59, [%r890+621];
	st.shared.u8 	[%r890+652], %rs59;
	ld.shared.u8 	%rs60, [%r890+622];
	st.shared.u8 	[%r890+653], %rs60;
	ld.shared.u8 	%rs61, [%r890+623];
	st.shared.u8 	[%r890+654], %rs61;
	add.s32 	%r2008, %r2008, 4;
$L__BB0_103:
	setp.eq.s32 	%p100, %r108, 0;
	@%p100 bra 	$L__BB0_108;
	setp.eq.s32 	%p101, %r108, 1;
	@%p101 bra 	$L__BB0_106;
	add.s32 	%r891, %r5, %r2008;
	ld.shared.u8 	%rs62, [%r891+620];
	st.shared.u8 	[%r891+651], %rs62;
	ld.shared.u8 	%rs63, [%r891+621];
	st.shared.u8 	[%r891+652], %rs63;
	add.s32 	%r2008, %r2008, 2;
$L__BB0_106:
	and.b32  	%r892, %r664, 1;
	setp.eq.b32 	%p102, %r892, 1;
	not.pred 	%p103, %p102;
	@%p103 bra 	$L__BB0_108;
	add.s32 	%r893, %r5, %r2008;
	ld.shared.u8 	%rs64, [%r893+620];
	st.shared.u8 	[%r893+651], %rs64;
$L__BB0_108:
	setp.lt.s32 	%p104, %r664, 1;
	mov.b32 	%r894, 0;
	st.shared.u32 	[%r5+1872], %r894;
	mov.b64 	%rd82, 4607182418800017408;
	st.shared.u64 	[%r5+1880], %rd82;
	add.s32 	%r113, %r5, 1712;
	mov.b64 	%rd83, 0;
	st.shared.u64 	[%r5+1712], %rd83;
	st.shared.u64 	[%r5+1720], %rd83;
	st.shared.u64 	[%r5+1728], %rd83;
	st.shared.u64 	[%r5+1736], %rd83;
	st.shared.u64 	[%r5+1744], %rd83;
	st.shared.u64 	[%r5+1752], %rd83;
	st.shared.u64 	[%r5+1760], %rd83;
	st.shared.u64 	[%r5+1768], %rd83;
	st.shared.u64 	[%r5+1776], %rd83;
	st.shared.u64 	[%r5+1784], %rd83;
	st.shared.u64 	[%r5+1792], %rd83;
	st.shared.u64 	[%r5+1800], %rd83;
	st.shared.u64 	[%r5+1808], %rd83;
	st.shared.u64 	[%r5+1816], %rd83;
	st.shared.u64 	[%r5+1824], %rd83;
	st.shared.u64 	[%r5+1832], %rd83;
	st.shared.u64 	[%r5+1840], %rd83;
	st.shared.u64 	[%r5+1848], %rd83;
	st.shared.u64 	[%r5+1856], %rd83;
	st.shared.u64 	[%r5+1864], %rd83;
	mov.f64 	%fd2502, 0d3FF0000000000000;
	@%p104 bra 	$L__BB0_124;
	setp.eq.s32 	%p105, %r79, 0;
	mov.f64 	%fd2498, 0d3FF0000000000000;
	mov.b32 	%r2012, 0;
	@%p105 bra 	$L__BB0_118;
	and.b32  	%r2012, %r664, 2147483646;
	mov.f64 	%fd2498, 0d3FF0000000000000;
	mov.b32 	%r2011, 0;
$L__BB0_111:
	shl.b32 	%r897, %r2011, 3;
	add.s32 	%r116, %r5, %r897;
	ld.shared.f64 	%fd43, [%r116+248];
	neg.f64 	%fd848, %fd43;
	fma.rn.f64 	%fd849, %fd43, 0dBFF71547652B82FE, 0d4338000000000000;
	{
	.reg .b32 %temp; 
	mov.b64 	{%r117, %temp}, %fd849;
	}
	mov.f64 	%fd850, 0dC338000000000000;
	add.rn.f64 	%fd851, %fd849, %fd850;
	fma.rn.f64 	%fd852, %fd851, 0dBFE62E42FEFA39EF, %fd848;
	fma.rn.f64 	%fd853, %fd851, 0dBC7ABC9E3B39803F, %fd852;
	fma.rn.f64 	%fd854, %fd853, 0d3E5ADE1569CE2BDF, 0d3E928AF3FCA213EA;
	fma.rn.f64 	%fd855, %fd854, %fd853, 0d3EC71DEE62401315;
	fma.rn.f64 	%fd856, %fd855, %fd853, 0d3EFA01997C89EB71;
	fma.rn.f64 	%fd857, %fd856, %fd853, 0d3F2A01A014761F65;
	fma.rn.f64 	%fd858, %fd857, %fd853, 0d3F56C16C1852B7AF;
	fma.rn.f64 	%fd859, %fd858, %fd853, 0d3F81111111122322;
	fma.rn.f64 	%fd860, %fd859, %fd853, 0d3FA55555555502A1;
	fma.rn.f64 	%fd861, %fd860, %fd853, 0d3FC5555555555511;
	fma.rn.f64 	%fd862, %fd861, %fd853, 0d3FE000000000000B;
	fma.rn.f64 	%fd863, %fd862, %fd853, 0d3FF0000000000000;
	fma.rn.f64 	%fd864, %fd863, %fd853, 0d3FF0000000000000;
	{
	.reg .b32 %temp; 
	mov.b64 	{%r118, %temp}, %fd864;
	}
	{
	.reg .b32 %temp; 
	mov.b64 	{%temp, %r119}, %fd864;
	}
	shl.b32 	%r898, %r117, 20;
	add.s32 	%r899, %r898, %r119;
	mov.b64 	%fd2496, {%r118, %r899};
	{
	.reg .b32 %temp; 
	mov.b64 	{%temp, %r900}, %fd848;
	}
	mov.b32 	%f39, %r900;
	abs.f32 	%f1, %f39;
	setp.lt.f32 	%p106, %f1, 0f4086232B;
	@%p106 bra 	$L__BB0_114;
	setp.gt.f64 	%p107, %fd43, 0d0000000000000000;
	mov.f64 	%fd865, 0d7FF0000000000000;
	sub.f64 	%fd866, %fd865, %fd43;
	selp.f64 	%fd2496, 0d0000000000000000, %fd866, %p107;
	setp.geu.f32 	%p108, %f1, 0f40874800;
	@%p108 bra 	$L__BB0_114;
	shr.u32 	%r901, %r117, 31;
	add.s32 	%r902, %r117, %r901;
	shr.s32 	%r903, %r902, 1;
	shl.b32 	%r904, %r903, 20;
	add.s32 	%r905, %r119, %r904;
	mov.b64 	%fd867, {%r118, %r905};
	sub.s32 	%r906, %r117, %r903;
	shl.b32 	%r907, %r906, 20;
	add.s32 	%r908, %r907, 1072693248;
	mov.b32 	%r909, 0;
	mov.b64 	%fd868, {%r909, %r908};
	mul.f64 	%fd2496, %fd868, %fd867;
$L__BB0_114:
	add.f64 	%fd869, %fd2496, %fd2496;
	add.f64 	%fd870, %fd2496, 0d3FF0000000000000;
	div.rn.f64 	%fd871, %fd869, %fd870;
	mov.f64 	%fd872, 0d3FF0000000000000;
	sub.f64 	%fd873, %fd872, %fd871;
	mul.f64 	%fd48, %fd2498, %fd873;
	ld.shared.f64 	%fd49, [%r116+256];
	neg.f64 	%fd874, %fd49;
	fma.rn.f64 	%fd875, %fd49, 0dBFF71547652B82FE, 0d4338000000000000;
	{
	.reg .b32 %temp; 
	mov.b64 	{%r120, %temp}, %fd875;
	}
	mov.f64 	%fd876, 0dC338000000000000;
	add.rn.f64 	%fd877, %fd875, %fd876;
	fma.rn.f64 	%fd878, %fd877, 0dBFE62E42FEFA39EF, %fd874;
	fma.rn.f64 	%fd879, %fd877, 0dBC7ABC9E3B39803F, %fd878;
	fma.rn.f64 	%fd880, %fd879, 0d3E5ADE1569CE2BDF, 0d3E928AF3FCA213EA;
	fma.rn.f64 	%fd881, %fd880, %fd879, 0d3EC71DEE62401315;
	fma.rn.f64 	%fd882, %fd881, %fd879, 0d3EFA01997C89EB71;
	fma.rn.f64 	%fd883, %fd882, %fd879, 0d3F2A01A014761F65;
	fma.rn.f64 	%fd884, %fd883, %fd879, 0d3F56C16C1852B7AF;
	fma.rn.f64 	%fd885, %fd884, %fd879, 0d3F81111111122322;
	fma.rn.f64 	%fd886, %fd885, %fd879, 0d3FA55555555502A1;
	fma.rn.f64 	%fd887, %fd886, %fd879, 0d3FC5555555555511;
	fma.rn.f64 	%fd888, %fd887, %fd879, 0d3FE000000000000B;
	fma.rn.f64 	%fd889, %fd888, %fd879, 0d3FF0000000000000;
	fma.rn.f64 	%fd890, %fd889, %fd879, 0d3FF0000000000000;
	{
	.reg .b32 %temp; 
	mov.b64 	{%r121, %temp}, %fd890;
	}
	{
	.reg .b32 %temp; 
	mov.b64 	{%temp, %r122}, %fd890;
	}
	shl.b32 	%r910, %r120, 20;
	add.s32 	%r911, %r910, %r122;
	mov.b64 	%fd2497, {%r121, %r911};
	{
	.reg .b32 %temp; 
	mov.b64 	{%temp, %r912}, %fd874;
	}
	mov.b32 	%f40, %r912;
	abs.f32 	%f2, %f40;
	setp.lt.f32 	%p109, %f2, 0f4086232B;
	@%p109 bra 	$L__BB0_117;
	setp.gt.f64 	%p110, %fd49, 0d0000000000000000;
	mov.f64 	%fd891, 0d7FF0000000000000;
	sub.f64 	%fd892, %fd891, %fd49;
	selp.f64 	%fd2497, 0d0000000000000000, %fd892, %p110;
	setp.geu.f32 	%p111, %f2, 0f40874800;
	@%p111 bra 	$L__BB0_117;
	shr.u32 	%r913, %r120, 31;
	add.s32 	%r914, %r120, %r913;
	shr.s32 	%r915, %r914, 1;
	shl.b32 	%r916, %r915, 20;
	add.s32 	%r917, %r122, %r916;
	mov.b64 	%fd893, {%r121, %r917};
	sub.s32 	%r918, %r120, %r915;
	shl.b32 	%r919, %r918, 20;
	add.s32 	%r920, %r919, 1072693248;
	mov.b32 	%r921, 0;
	mov.b64 	%fd894, {%r921, %r920};
	mul.f64 	%fd2497, %fd894, %fd893;
$L__BB0_117:
	add.f64 	%fd895, %fd2497, %fd2497;
	add.f64 	%fd896, %fd2497, 0d3FF0000000000000;
	div.rn.f64 	%fd897, %fd895, %fd896;
	mov.f64 	%fd898, 0d3FF0000000000000;
	sub.f64 	%fd899, %fd898, %fd897;
	mul.f64 	%fd2498, %fd48, %fd899;
	add.s32 	%r2011, %r2011, 2;
	setp.ne.s32 	%p112, %r2011, %r2012;
	@%p112 bra 	$L__BB0_111;
$L__BB0_118:
	and.b32  	%r922, %r664, 1;
	setp.eq.b32 	%p113, %r922, 1;
	not.pred 	%p114, %p113;
	@%p114 bra 	$L__BB0_123;
	shl.b32 	%r923, %r2012, 3;
	add.s32 	%r924, %r5, %r923;
	ld.shared.f64 	%fd57, [%r924+248];
	neg.f64 	%fd900, %fd57;
	fma.rn.f64 	%fd901, %fd57, 0dBFF71547652B82FE, 0d4338000000000000;
	{
	.reg .b32 %temp; 
	mov.b64 	{%r125, %temp}, %fd901;
	}
	mov.f64 	%fd902, 0dC338000000000000;
	add.rn.f64 	%fd903, %fd901, %fd902;
	fma.rn.f64 	%fd904, %fd903, 0dBFE62E42FEFA39EF, %fd900;
	fma.rn.f64 	%fd905, %fd903, 0dBC7ABC9E3B39803F, %fd904;
	fma.rn.f64 	%fd906, %fd905, 0d3E5ADE1569CE2BDF, 0d3E928AF3FCA213EA;
	fma.rn.f64 	%fd907, %fd906, %fd905, 0d3EC71DEE62401315;
	fma.rn.f64 	%fd908, %fd907, %fd905, 0d3EFA01997C89EB71;
	fma.rn.f64 	%fd909, %fd908, %fd905, 0d3F2A01A014761F65;
	fma.rn.f64 	%fd910, %fd909, %fd905, 0d3F56C16C1852B7AF;
	fma.rn.f64 	%fd911, %fd910, %fd905, 0d3F81111111122322;
	fma.rn.f64 	%fd912, %fd911, %fd905, 0d3FA55555555502A1;
	fma.rn.f64 	%fd913, %fd912, %fd905, 0d3FC5555555555511;
	fma.rn.f64 	%fd914, %fd913, %fd905, 0d3FE000000000000B;
	fma.rn.f64 	%fd915, %fd914, %fd905, 0d3FF0000000000000;
	fma.rn.f64 	%fd916, %fd915, %fd905, 0d3FF0000000000000;
	{
	.reg .b32 %temp; 
	mov.b64 	{%r126, %temp}, %fd916;
	}
	{
	.reg .b32 %temp; 
	mov.b64 	{%temp, %r127}, %fd916;
	}
	shl.b32 	%r925, %r125, 20;
	add.s32 	%r926, %r925, %r127;
	mov.b64 	%fd2500, {%r126, %r926};
	{
	.reg .b32 %temp; 
	mov.b64 	{%temp, %r927}, %fd900;
	}
	mov.b32 	%f41, %r927;
	abs.f32 	%f3, %f41;
	setp.lt.f32 	%p115, %f3, 0f4086232B;
	@%p115 bra 	$L__BB0_122;
	setp.gt.f64 	%p116, %fd57, 0d0000000000000000;
	mov.f64 	%fd917, 0d7FF0000000000000;
	sub.f64 	%fd918, %fd917, %fd57;
	selp.f64 	%fd2500, 0d0000000000000000, %fd918, %p116;
	setp.geu.f32 	%p117, %f3, 0f40874800;
	@%p117 bra 	$L__BB0_122;
	shr.u32 	%r928, %r125, 31;
	add.s32 	%r929, %r125, %r928;
	shr.s32 	%r930, %r929, 1;
	shl.b32 	%r931, %r930, 20;
	add.s32 	%r932, %r127, %r931;
	mov.b64 	%fd919, {%r126, %r932};
	sub.s32 	%r933, %r125, %r930;
	shl.b32 	%r934, %r933, 20;
	add.s32 	%r935, %r934, 1072693248;
	mov.b32 	%r936, 0;
	mov.b64 	%fd920, {%r936, %r935};
	mul.f64 	%fd2500, %fd920, %fd919;
$L__BB0_122:
	add.f64 	%fd921, %fd2500, %fd2500;
	add.f64 	%fd922, %fd2500, 0d3FF0000000000000;
	div.rn.f64 	%fd923, %fd921, %fd922;
	mov.f64 	%fd924, 0d3FF0000000000000;
	sub.f64 	%fd925, %fd924, %fd923;
	mul.f64 	%fd2498, %fd2498, %fd925;
$L__BB0_123:
	add.f64 	%fd926, %fd2498, 0d3FF0000000000000;
	mul.f64 	%fd2502, %fd926, 0d3FE0000000000000;
$L__BB0_124:
	setp.lt.s32 	%p118, %r664, 1;
	mov.f64 	%fd928, 0d3FF0000000000000;
	sub.f64 	%fd2599, %fd928, %fd2502;
	mov.f64 	%fd2508, 0d0000000000000000;
	@%p118 bra 	$L__BB0_139;
	mov.b32 	%r938, 1127219200;
	mov.b32 	%r939, -2147483648;
	mov.b64 	%fd67, {%r939, %r938};
	mov.f64 	%fd2508, 0d0000000000000000;
	mov.b32 	%r2013, 0;
$L__BB0_126:
	shl.b32 	%r940, %r2013, 3;
	add.s32 	%r941, %r5, %r940;
	ld.shared.f64 	%fd69, [%r941+248];
	neg.f64 	%fd70, %fd69;
	setp.lt.f64 	%p119, %fd69, 0dC049000000000000;
	mov.f64 	%fd2507, %fd70;
	@%p119 bra 	$L__BB0_138;
	setp.gt.f64 	%p120, %fd69, 0d4049000000000000;
	mov.f64 	%fd2507, 0d0000000000000000;
	@%p120 bra 	$L__BB0_138;
	fma.rn.f64 	%fd931, %fd70, 0d3FF71547652B82FE, 0d4338000000000000;
	{
	.reg .b32 %temp; 
	mov.b64 	{%r129, %temp}, %fd931;
	}
	mov.f64 	%fd932, 0dC338000000000000;
	add.rn.f64 	%fd933, %fd931, %fd932;
	fma.rn.f64 	%fd934, %fd933, 0dBFE62E42FEFA39EF, %fd70;
	fma.rn.f64 	%fd935, %fd933, 0dBC7ABC9E3B39803F, %fd934;
	fma.rn.f64 	%fd936, %fd935, 0d3E5ADE1569CE2BDF, 0d3E928AF3FCA213EA;
	fma.rn.f64 	%fd937, %fd936, %fd935, 0d3EC71DEE62401315;
	fma.rn.f64 	%fd938, %fd937, %fd935, 0d3EFA01997C89EB71;
	fma.rn.f64 	%fd939, %fd938, %fd935, 0d3F2A01A014761F65;
	fma.rn.f64 	%fd940, %fd939, %fd935, 0d3F56C16C1852B7AF;
	fma.rn.f64 	%fd941, %fd940, %fd935, 0d3F81111111122322;
	fma.rn.f64 	%fd942, %fd941, %fd935, 0d3FA55555555502A1;
	fma.rn.f64 	%fd943, %fd942, %fd935, 0d3FC5555555555511;
	fma.rn.f64 	%fd944, %fd943, %fd935, 0d3FE000000000000B;
	fma.rn.f64 	%fd945, %fd944, %fd935, 0d3FF0000000000000;
	fma.rn.f64 	%fd946, %fd945, %fd935, 0d3FF0000000000000;
	{
	.reg .b32 %temp; 
	mov.b64 	{%r130, %temp}, %fd946;
	}
	{
	.reg .b32 %temp; 
	mov.b64 	{%temp, %r131}, %fd946;
	}
	shl.b32 	%r942, %r129, 20;
	add.s32 	%r943, %r942, %r131;
	mov.b64 	%fd2504, {%r130, %r943};
	{
	.reg .b32 %temp; 
	mov.b64 	{%temp, %r944}, %fd70;
	}
	mov.b32 	%f42, %r944;
	abs.f32 	%f4, %f42;
	setp.lt.f32 	%p121, %f4, 0f4086232B;
	@%p121 bra 	$L__BB0_131;
	setp.gt.f64 	%p122, %fd69, 0d0000000000000000;
	mov.f64 	%fd947, 0d7FF0000000000000;
	sub.f64 	%fd948, %fd947, %fd69;
	selp.f64 	%fd2504, 0d0000000000000000, %fd948, %p122;
	setp.geu.f32 	%p123, %f4, 0f40874800;
	@%p123 bra 	$L__BB0_131;
	shr.u32 	%r945, %r129, 31;
	add.s32 	%r946, %r129, %r945;
	shr.s32 	%r947, %r946, 1;
	shl.b32 	%r948, %r947, 20;
	add.s32 	%r949, %r131, %r948;
	mov.b64 	%fd949, {%r130, %r949};
	sub.s32 	%r950, %r129, %r947;
	shl.b32 	%r951, %r950, 20;
	add.s32 	%r952, %r951, 1072693248;
	mov.b32 	%r953, 0;
	mov.b64 	%fd950, {%r953, %r952};
	mul.f64 	%fd2504, %fd950, %fd949;
$L__BB0_131:
	add.f64 	%fd2505, %fd2504, 0d3FF0000000000000;
	{
	.reg .b32 %temp; 
	mov.b64 	{%temp, %r2014}, %fd2505;
	}
	{
	.reg .b32 %temp; 
	mov.b64 	{%r2015, %temp}, %fd2505;
	}
	setp.gt.s32 	%p124, %r2014, 1048575;
	mov.b32 	%r2016, -1023;
	@%p124 bra 	$L__BB0_133;
	mul.f64 	%fd2505, %fd2505, 0d4350000000000000;
	{
	.reg .b32 %temp; 
	mov.b64 	{%temp, %r2014}, %fd2505;
	}
	{
	.reg .b32 %temp; 
	mov.b64 	{%r2015, %temp}, %fd2505;
	}
	mov.b32 	%r2016, -1077;
$L__BB0_133:
	add.s32 	%r956, %r2014, -1;
	setp.gt.u32 	%p125, %r956, 2146435070;
	@%p125 bra 	$L__BB0_137;
	shr.u32 	%r959, %r2014, 20;
	add.s32 	%r2017, %r2016, %r959;
	and.b32  	%r960, %r2014, 1048575;
	or.b32  	%r961, %r960, 1072693248;
	mov.b64 	%fd2506, {%r2015, %r961};
	setp.lt.u32 	%p127, %r961, 1073127583;
	@%p127 bra 	$L__BB0_136;
	{
	.reg .b32 %temp; 
	mov.b64 	{%r962, %temp}, %fd2506;
	}
	{
	.reg .b32 %temp; 
	mov.b64 	{%temp, %r963}, %fd2506;
	}
	add.s32 	%r964, %r963, -1048576;
	mov.b64 	%fd2506, {%r962, %r964};
	add.s32 	%r2017, %r2017, 1;
$L__BB0_136:
	add.f64 	%fd952, %fd2506, 0dBFF0000000000000;
	add.f64 	%fd953, %fd2506, 0d3FF0000000000000;
	rcp.approx.ftz.f64 	%fd954, %fd953;
	neg.f64 	%fd955, %fd953;
	fma.rn.f64 	%fd956, %fd955, %fd954, 0d3FF0000000000000;
	fma.rn.f64 	%fd957, %fd956, %fd956, %fd956;
	fma.rn.f64 	%fd958, %fd957, %fd954, %fd954;
	mul.f64 	%fd959, %fd952, %fd958;
	fma.rn.f64 	%fd960, %fd952, %fd958, %fd959;
	mul.f64 	%fd961, %fd960, %fd960;
	fma.rn.f64 	%fd962, %fd961, 0d3EB1380B3AE80F1E, 0d3ED0EE258B7A8B04;
	fma.rn.f64 	%fd963, %fd962, %fd961, 0d3EF3B2669F02676F;
	fma.rn.f64 	%fd964, %fd963, %fd961, 0d3F1745CBA9AB0956;
	fma.rn.f64 	%fd965, %fd964, %fd961, 0d3F3C71C72D1B5154;
	fma.rn.f64 	%fd966, %fd965, %fd961, 0d3F624924923BE72D;
	fma.rn.f64 	%fd967, %fd966, %fd961, 0d3F8999999999A3C4;
	fma.rn.f64 	%fd968, %fd967, %fd961, 0d3FB5555555555554;
	sub.f64 	%fd969, %fd952, %fd960;
	add.f64 	%fd970, %fd969, %fd969;
	neg.f64 	%fd971, %fd960;
	fma.rn.f64 	%fd972, %fd971, %fd952, %fd970;
	mul.f64 	%fd973, %fd958, %fd972;
	mul.f64 	%fd974, %fd961, %fd968;
	fma.rn.f64 	%fd975, %fd974, %fd960, %fd973;
	xor.b32  	%r965, %r2017, -2147483648;
	mov.b32 	%r966, 1127219200;
	mov.b64 	%fd976, {%r965, %r966};
	sub.f64 	%fd977, %fd976, %fd67;
	fma.rn.f64 	%fd978, %fd977, 0d3FE62E42FEFA39EF, %fd960;
	fma.rn.f64 	%fd979, %fd977, 0dBFE62E42FEFA39EF, %fd978;
	sub.f64 	%fd980, %fd979, %fd960;
	sub.f64 	%fd981, %fd975, %fd980;
	fma.rn.f64 	%fd982, %fd977, 0d3C7ABC9E3B39803F, %fd981;
	add.f64 	%fd2507, %fd978, %fd982;
	bra.uni 	$L__BB0_138;
$L__BB0_137:
	fma.rn.f64 	%fd951, %fd2505, 0d7FF0000000000000, 0d7FF0000000000000;
	{
	.reg .b32 %temp; 
	mov.b64 	{%temp, %r957}, %fd2505;
	}
	and.b32  	%r958, %r957, 2147483647;
	setp.eq.s32 	%p126, %r958, 0;
	selp.f64 	%fd2507, 0dFFF0000000000000, %fd951, %p126;
$L__BB0_138:
	add.f64 	%fd2508, %fd2508, %fd2507;
	add.s32 	%r2013, %r2013, 1;
	setp.ne.s32 	%p128, %r2013, %r664;
	@%p128 bra 	$L__BB0_126;
$L__BB0_139:
	setp.lt.s32 	%p129, %r664, 1;
	@%p129 bra 	$L__BB0_151;
	and.b32  	%r143, %r664, 7;
	setp.lt.u32 	%p130, %r79, 7;
	mov.b32 	%r2020, 0;
	@%p130 bra 	$L__BB0_143;
	and.b32  	%r2020, %r664, 2147483640;
	mov.b32 	%r2018, 0;
$L__BB0_142:
	.pragma "nounroll";
	shl.b32 	%r969, %r2018, 2;
	add.s32 	%r970, %r5, %r969;
	ld.shared.u32 	%r971, [%r970+496];
	add.s32 	%r972, %r5, %r971;
	ld.shared.u8 	%rs65, [%r972+620];
	mad.lo.s32 	%r973, %r2018, -3, %r970;
	ld.shared.u8 	%rs66, [%r973+682];
	xor.b16  	%rs67, %rs66, %rs65;
	st.shared.u8 	[%r972+651], %rs67;
	ld.shared.u32 	%r974, [%r970+500];
	add.s32 	%r975, %r5, %r974;
	ld.shared.u8 	%rs68, [%r975+620];
	ld.shared.u8 	%rs69, [%r973+683];
	xor.b16  	%rs70, %rs69, %rs68;
	st.shared.u8 	[%r975+651], %rs70;
	ld.shared.u32 	%r976, [%r970+504];
	add.s32 	%r977, %r5, %r976;
	ld.shared.u8 	%rs71, [%r977+620];
	ld.shared.u8 	%rs72, [%r973+684];
	xor.b16  	%rs73, %rs72, %rs71;
	st.shared.u8 	[%r977+651], %rs73;
	ld.shared.u32 	%r978, [%r970+508];
	add.s32 	%r979, %r5, %r978;
	ld.shared.u8 	%rs74, [%r979+620];
	ld.shared.u8 	%rs75, [%r973+685];
	xor.b16  	%rs76, %rs75, %rs74;
	st.shared.u8 	[%r979+651], %rs76;
	ld.shared.u32 	%r980, [%r970+512];
	add.s32 	%r981, %r5, %r980;
	ld.shared.u8 	%rs77, [%r981+620];
	ld.shared.u8 	%rs78, [%r973+686];
	xor.b16  	%rs79, %rs78, %rs77;
	st.shared.u8 	[%r981+651], %rs79;
	ld.shared.u32 	%r982, [%r970+516];
	add.s32 	%r983, %r5, %r982;
	ld.shared.u8 	%rs80, [%r983+620];
	ld.shared.u8 	%rs81, [%r973+687];
	xor.b16  	%rs82, %rs81, %rs80;
	st.shared.u8 	[%r983+651], %rs82;
	ld.shared.u32 	%r984, [%r970+520];
	add.s32 	%r985, %r5, %r984;
	ld.shared.u8 	%rs83, [%r985+620];
	ld.shared.u8 	%rs84, [%r973+688];
	xor.b16  	%rs85, %rs84, %rs83;
	st.shared.u8 	[%r985+651], %rs85;
	ld.shared.u32 	%r986, [%r970+524];
	add.s32 	%r987, %r5, %r986;
	ld.shared.u8 	%rs86, [%r987+620];
	ld.shared.u8 	%rs87, [%r973+689];
	xor.b16  	%rs88, %rs87, %rs86;
	st.shared.u8 	[%r987+651], %rs88;
	add.s32 	%r2018, %r2018, 8;
	setp.ne.s32 	%p131, %r2018, %r2020;
	@%p131 bra 	$L__BB0_142;
$L__BB0_143:
	setp.eq.s32 	%p132, %r143, 0;
	@%p132 bra 	$L__BB0_151;
	and.b32  	%r148, %r664, 3;
	setp.lt.u32 	%p133, %r143, 4;
	@%p133 bra 	$L__BB0_146;
	shl.b32 	%r988, %r2020, 2;
	add.s32 	%r989, %r5, %r988;
	ld.shared.u32 	%r990, [%r989+496];
	add.s32 	%r991, %r5, %r990;
	ld.shared.u8 	%rs89, [%r991+620];
	mad.lo.s32 	%r992, %r2020, -3, %r989;
	ld.shared.u8 	%rs90, [%r992+682];
	xor.b16  	%rs91, %rs90, %rs89;
	st.shared.u8 	[%r991+651], %rs91;
	ld.shared.u32 	%r993, [%r989+500];
	add.s32 	%r994, %r5, %r993;
	ld.shared.u8 	%rs92, [%r994+620];
	ld.shared.u8 	%rs93, [%r992+683];
	xor.b16  	%rs94, %rs93, %rs92;
	st.shared.u8 	[%r994+651], %rs94;
	ld.shared.u32 	%r995, [%r989+504];
	add.s32 	%r996, %r5, %r995;
	ld.shared.u8 	%rs95, [%r996+620];
	ld.shared.u8 	%rs96, [%r992+684];
	xor.b16  	%rs97, %rs96, %rs95;
	st.shared.u8 	[%r996+651], %rs97;
	ld.shared.u32 	%r997, [%r989+508];
	add.s32 	%r998, %r5, %r997;
	ld.shared.u8 	%rs98, [%r998+620];
	ld.shared.u8 	%rs99, [%r992+685];
	xor.b16  	%rs100, %rs99, %rs98;
	st.shared.u8 	[%r998+651], %rs100;
	add.s32 	%r2020, %r2020, 4;
$L__BB0_146:
	setp.eq.s32 	%p134, %r148, 0;
	@%p134 bra 	$L__BB0_151;
	setp.eq.s32 	%p135, %r148, 1;
	@%p135 bra 	$L__BB0_149;
	shl.b32 	%r999, %r2020, 2;
	add.s32 	%r1000, %r5, %r999;
	ld.shared.u32 	%r1001, [%r1000+496];
	add.s32 	%r1002, %r5, %r1001;
	ld.shared.u8 	%rs101, [%r1002+620];
	mad.lo.s32 	%r1003, %r2020, -3, %r1000;
	ld.shared.u8 	%rs102, [%r1003+682];
	xor.b16  	%rs103, %rs102, %rs101;
	st.shared.u8 	[%r1002+651], %rs103;
	ld.shared.u32 	%r1004, [%r1000+500];
	add.s32 	%r1005, %r5, %r1004;
	ld.shared.u8 	%rs104, [%r1005+620];
	ld.shared.u8 	%rs105, [%r1003+683];
	xor.b16  	%rs106, %rs105, %rs104;
	st.shared.u8 	[%r1005+651], %rs106;
	add.s32 	%r2020, %r2020, 2;
$L__BB0_149:
	and.b32  	%r1006, %r664, 1;
	setp.eq.b32 	%p136, %r1006, 1;
	not.pred 	%p137, %p136;
	@%p137 bra 	$L__BB0_151;
	shl.b32 	%r1007, %r2020, 2;
	add.s32 	%r1008, %r5, %r1007;
	ld.shared.u32 	%r1009, [%r1008+496];
	add.s32 	%r1010, %r5, %r1009;
	ld.shared.u8 	%rs107, [%r1010+620];
	mad.lo.s32 	%r1011, %r2020, -3, %r1008;
	ld.shared.u8 	%rs108, [%r1011+682];
	xor.b16  	%rs109, %rs108, %rs107;
	st.shared.u8 	[%r1010+651], %rs109;
$L__BB0_151:
	setp.ne.s32 	%p138, %r65, 0;
	@%p138 bra 	$L__BB0_184;
	setp.lt.s32 	%p139, %r664, 1;
	mov.f64 	%fd2518, %fd2508;
	@%p139 bra 	$L__BB0_180;
	mov.b32 	%r1013, 1127219200;
	mov.b32 	%r1014, -2147483648;
	mov.b64 	%fd86, {%r1014, %r1013};
	mov.b32 	%r2022, 0;
	mov.f64 	%fd2518, %fd2508;
$L__BB0_154:
	add.s32 	%r154, %r5, %r2022;
	ld.shared.u8 	%rs110, [%r154+682];
	setp.ne.s16 	%p140, %rs110, 1;
	@%p140 bra 	$L__BB0_179;
	mad.lo.s32 	%r1015, %r2022, 7, %r154;
	ld.shared.f64 	%fd88, [%r1015+248];
	setp.gt.f64 	%p141, %fd88, 0d4049000000000000;
	mov.f64 	%fd2513, %fd88;
	@%p141 bra 	$L__BB0_167;
	setp.lt.f64 	%p142, %fd88, 0dC049000000000000;
	mov.f64 	%fd2513, 0d0000000000000000;
	@%p142 bra 	$L__BB0_167;
	fma.rn.f64 	%fd984, %fd88, 0d3FF71547652B82FE, 0d4338000000000000;
	{
	.reg .b32 %temp; 
	mov.b64 	{%r155, %temp}, %fd984;
	}
	mov.f64 	%fd985, 0dC338000000000000;
	add.rn.f64 	%fd986, %fd984, %fd985;
	fma.rn.f64 	%fd987, %fd986, 0dBFE62E42FEFA39EF, %fd88;
	fma.rn.f64 	%fd988, %fd986, 0dBC7ABC9E3B39803F, %fd987;
	fma.rn.f64 	%fd989, %fd988, 0d3E5ADE1569CE2BDF, 0d3E928AF3FCA213EA;
	fma.rn.f64 	%fd990, %fd989, %fd988, 0d3EC71DEE62401315;
	fma.rn.f64 	%fd991, %fd990, %fd988, 0d3EFA01997C89EB71;
	fma.rn.f64 	%fd992, %fd991, %fd988, 0d3F2A01A014761F65;
	fma.rn.f64 	%fd993, %fd992, %fd988, 0d3F56C16C1852B7AF;
	fma.rn.f64 	%fd994, %fd993, %fd988, 0d3F81111111122322;
	fma.rn.f64 	%fd995, %fd994, %fd988, 0d3FA55555555502A1;
	fma.rn.f64 	%fd996, %fd995, %fd988, 0d3FC5555555555511;
	fma.rn.f64 	%fd997, %fd996, %fd988, 0d3FE000000000000B;
	fma.rn.f64 	%fd998, %fd997, %fd988, 0d3FF0000000000000;
	fma.rn.f64 	%fd999, %fd998, %fd988, 0d3FF0000000000000;
	{
	.reg .b32 %temp; 
	mov.b64 	{%r156, %temp}, %fd999;
	}
	{
	.reg .b32 %temp; 
	mov.b64 	{%temp, %r157}, %fd999;
	}
	shl.b32 	%r1016, %r155, 20;
	add.s32 	%r1017, %r1016, %r157;
	mov.b64 	%fd2510, {%r156, %r1017};
	{
	.reg .b32 %temp; 
	mov.b64 	{%temp, %r1018}, %fd88;
	}
	mov.b32 	%f43, %r1018;
	abs.f32 	%f5, %f43;
	setp.lt.f32 	%p143, %f5, 0f4086232B;
	@%p143 bra 	$L__BB0_160;
	setp.lt.f64 	%p144, %fd88, 0d0000000000000000;
	add.f64 	%fd1000, %fd88, 0d7FF0000000000000;
	selp.f64 	%fd2510, 0d0000000000000000, %fd1000, %p144;
	setp.geu.f32 	%p145, %f5, 0f40874800;
	@%p145 bra 	$L__BB0_160;
	shr.u32 	%r1019, %r155, 31;
	add.s32 	%r1020, %r155, %r1019;
	shr.s32 	%r1021, %r1020, 1;
	shl.b32 	%r1022, %r1021, 20;
	add.s32 	%r1023, %r157, %r1022;
	mov.b64 	%fd1001, {%r156, %r1023};
	sub.s32 	%r1024, %r155, %r1021;
	shl.b32 	%r1025, %r1024, 20;
	add.s32 	%r1026, %r1025, 1072693248;
	mov.b32 	%r1027, 0;
	mov.b64 	%fd1002, {%r1027, %r1026};
	mul.f64 	%fd2510, %fd1002, %fd1001;
$L__BB0_160:
	add.f64 	%fd2511, %fd2510, 0d3FF0000000000000;
	{
	.reg .b32 %temp; 
	mov.b64 	{%temp, %r2023}, %fd2511;
	}
	{
	.reg .b32 %temp; 
	mov.b64 	{%r2024, %temp}, %fd2511;
	}
	setp.gt.s32 	%p146, %r2023, 1048575;
	mov.b32 	%r2025, -1023;
	@%p146 bra 	$L__BB0_162;
	mul.f64 	%fd2511, %fd2511, 0d4350000000000000;
	{
	.reg .b32 %temp; 
	mov.b64 	{%temp, %r2023}, %fd2511;
	}
	{
	.reg .b32 %temp; 
	mov.b64 	{%r2024, %temp}, %fd2511;
	}
	mov.b32 	%r2025, -1077;
$L__BB0_162:
	add.s32 	%r1030, %r2023, -1;
	setp.gt.u32 	%p147, %r1030, 2146435070;
	@%p147 bra 	$L__BB0_166;
	shr.u32 	%r1033, %r2023, 20;
	add.s32 	%r2026, %r2025, %r1033;
	and.b32  	%r1034, %r2023, 1048575;
	or.b32  	%r1035, %r1034, 1072693248;
	mov.b64 	%fd2512, {%r2024, %r1035};
	setp.lt.u32 	%p149, %r1035, 1073127583;
	@%p149 bra 	$L__BB0_165;
	{
	.reg .b32 %temp; 
	mov.b64 	{%r1036, %temp}, %fd2512;
	}
	{
	.reg .b32 %temp; 
	mov.b64 	{%temp, %r1037}, %fd2512;
	}
	add.s32 	%r1038, %r1037, -1048576;
	mov.b64 	%fd2512, {%r1036, %r1038};
	add.s32 	%r2026, %r2026, 1;
$L__BB0_165:
	add.f64 	%fd1004, %fd2512, 0dBFF0000000000000;
	add.f64 	%fd1005, %fd2512, 0d3FF0000000000000;
	rcp.approx.ftz.f64 	%fd1006, %fd1005;
	neg.f64 	%fd1007, %fd1005;
	fma.rn.f64 	%fd1008, %fd1007, %fd1006, 0d3FF0000000000000;
	fma.rn.f64 	%fd1009, %fd1008, %fd1008, %fd1008;
	fma.rn.f64 	%fd1010, %fd1009, %fd1006, %fd1006;
	mul.f64 	%fd1011, %fd1004, %fd1010;
	fma.rn.f64 	%fd1012, %fd1004, %fd1010, %fd1011;
	mul.f64 	%fd1013, %fd1012, %fd1012;
	fma.rn.f64 	%fd1014, %fd1013, 0d3EB1380B3AE80F1E, 0d3ED0EE258B7A8B04;
	fma.rn.f64 	%fd1015, %fd1014, %fd1013, 0d3EF3B2669F02676F;
	fma.rn.f64 	%fd1016, %fd1015, %fd1013, 0d3F1745CBA9AB0956;
	fma.rn.f64 	%fd1017, %fd1016, %fd1013, 0d3F3C71C72D1B5154;
	fma.rn.f64 	%fd1018, %fd1017, %fd1013, 0d3F624924923BE72D;
	fma.rn.f64 	%fd1019, %fd1018, %fd1013, 0d3F8999999999A3C4;
	fma.rn.f64 	%fd1020, %fd1019, %fd1013, 0d3FB5555555555554;
	sub.f64 	%fd1021, %fd1004, %fd1012;
	add.f64 	%fd1022, %fd1021, %fd1021;
	neg.f64 	%fd1023, %fd1012;
	fma.rn.f64 	%fd1024, %fd1023, %fd1004, %fd1022;
	mul.f64 	%fd1025, %fd1010, %fd1024;
	mul.f64 	%fd1026, %fd1013, %fd1020;
	fma.rn.f64 	%fd1027, %fd1026, %fd1012, %fd1025;
	xor.b32  	%r1039, %r2026, -2147483648;
	mov.b32 	%r1040, 1127219200;
	mov.b64 	%fd1028, {%r1039, %r1040};
	sub.f64 	%fd1029, %fd1028, %fd86;
	fma.rn.f64 	%fd1030, %fd1029, 0d3FE62E42FEFA39EF, %fd1012;
	fma.rn.f64 	%fd1031, %fd1029, 0dBFE62E42FEFA39EF, %fd1030;
	sub.f64 	%fd1032, %fd1031, %fd1012;
	sub.f64 	%fd1033, %fd1027, %fd1032;
	fma.rn.f64 	%fd1034, %fd1029, 0d3C7ABC9E3B39803F, %fd1033;
	add.f64 	%fd2513, %fd1030, %fd1034;
	bra.uni 	$L__BB0_167;
$L__BB0_166:
	fma.rn.f64 	%fd1003, %fd2511, 0d7FF0000000000000, 0d7FF0000000000000;
	{
	.reg .b32 %temp; 
	mov.b64 	{%temp, %r1031}, %fd2511;
	}
	and.b32  	%r1032, %r1031, 2147483647;
	setp.eq.s32 	%p148, %r1032, 0;
	selp.f64 	%fd2513, 0dFFF0000000000000, %fd1003, %p148;
$L__BB0_167:
	setp.gt.f64 	%p150, %fd88, 0d4049000000000000;
	neg.f64 	%fd102, %fd88;
	setp.lt.f64 	%p151, %fd88, 0dC049000000000000;
	or.pred  	%p152, %p151, %p150;
	selp.f64 	%fd2517, %fd102, 0d0000000000000000, %p151;
	@%p152 bra 	$L__BB0_178;
	fma.rn.f64 	%fd1035, %fd102, 0d3FF71547652B82FE, 0d4338000000000000;
	{
	.reg .b32 %temp; 
	mov.b64 	{%r168, %temp}, %fd1035;
	}
	mov.f64 	%fd1036, 0dC338000000000000;
	add.rn.f64 	%fd1037, %fd1035, %fd1036;
	fma.rn.f64 	%fd1038, %fd1037, 0dBFE62E42FEFA39EF, %fd102;
	fma.rn.f64 	%fd1039, %fd1037, 0dBC7ABC9E3B39803F, %fd1038;
	fma.rn.f64 	%fd1040, %fd1039, 0d3E5ADE1569CE2BDF, 0d3E928AF3FCA213EA;
	fma.rn.f64 	%fd1041, %fd1040, %fd1039, 0d3EC71DEE62401315;
	fma.rn.f64 	%fd1042, %fd1041, %fd1039, 0d3EFA01997C89EB71;
	fma.rn.f64 	%fd1043, %fd1042, %fd1039, 0d3F2A01A014761F65;
	fma.rn.f64 	%fd1044, %fd1043, %fd1039, 0d3F56C16C1852B7AF;
	fma.rn.f64 	%fd1045, %fd1044, %fd1039, 0d3F81111111122322;
	fma.rn.f64 	%fd1046, %fd1045, %fd1039, 0d3FA55555555502A1;
	fma.rn.f64 	%fd1047, %fd1046, %fd1039, 0d3FC5555555555511;
	fma.rn.f64 	%fd1048, %fd1047, %fd1039, 0d3FE000000000000B;
	fma.rn.f64 	%fd1049, %fd1048, %fd1039, 0d3FF0000000000000;
	fma.rn.f64 	%fd1050, %fd1049, %fd1039, 0d3FF0000000000000;
	{
	.reg .b32 %temp; 
	mov.b64 	{%r169, %temp}, %fd1050;
	}
	{
	.reg .b32 %temp; 
	mov.b64 	{%temp, %r170}, %fd1050;
	}
	shl.b32 	%r1041, %r168, 20;
	add.s32 	%r1042, %r1041, %r170;
	mov.b64 	%fd2514, {%r169, %r1042};
	{
	.reg .b32 %temp; 
	mov.b64 	{%temp, %r1043}, %fd102;
	}
	mov.b32 	%f44, %r1043;
	abs.f32 	%f6, %f44;
	setp.lt.f32 	%p153, %f6, 0f4086232B;
	@%p153 bra 	$L__BB0_171;
	setp.gt.f64 	%p154, %fd88, 0d0000000000000000;
	mov.f64 	%fd1051, 0d7FF0000000000000;
	sub.f64 	%fd1052, %fd1051, %fd88;
	selp.f64 	%fd2514, 0d0000000000000000, %fd1052, %p154;
	setp.geu.f32 	%p155, %f6, 0f40874800;
	@%p155 bra 	$L__BB0_171;
	shr.u32 	%r1044, %r168, 31;
	add.s32 	%r1045, %r168, %r1044;
	shr.s32 	%r1046, %r1045, 1;
	shl.b32 	%r1047, %r1046, 20;
	add.s32 	%r1048, %r170, %r1047;
	mov.b64 	%fd1053, {%r169, %r1048};
	sub.s32 	%r1049, %r168, %r1046;
	shl.b32 	%r1050, %r1049, 20;
	add.s32 	%r1051, %r1050, 1072693248;
	mov.b32 	%r1052, 0;
	mov.b64 	%fd1054, {%r1052, %r1051};
	mul.f64 	%fd2514, %fd1054, %fd1053;
$L__BB0_171:
	add.f64 	%fd2515, %fd2514, 0d3FF0000000000000;
	{
	.reg .b32 %temp; 
	mov.b64 	{%temp, %r2027}, %fd2515;
	}
	{
	.reg .b32 %temp; 
	mov.b64 	{%r2028, %temp}, %fd2515;
	}
	setp.gt.s32 	%p156, %r2027, 1048575;
	mov.b32 	%r2029, -1023;
	@%p156 bra 	$L__BB0_173;
	mul.f64 	%fd2515, %fd2515, 0d4350000000000000;
	{
	.reg .b32 %temp; 
	mov.b64 	{%temp, %r2027}, %fd2515;
	}
	{
	.reg .b32 %temp; 
	mov.b64 	{%r2028, %temp}, %fd2515;
	}
	mov.b32 	%r2029, -1077;
$L__BB0_173:
	add.s32 	%r1055, %r2027, -1;
	setp.gt.u32 	%p157, %r1055, 2146435070;
	@%p157 bra 	$L__BB0_177;
	shr.u32 	%r1058, %r2027, 20;
	add.s32 	%r2030, %r2029, %r1058;
	and.b32  	%r1059, %r2027, 1048575;
	or.b32  	%r1060, %r1059, 1072693248;
	mov.b64 	%fd2516, {%r2028, %r1060};
	setp.lt.u32 	%p159, %r1060, 1073127583;
	@%p159 bra 	$L__BB0_176;
	{
	.reg .b32 %temp; 
	mov.b64 	{%r1061, %temp}, %fd2516;
	}
	{
	.reg .b32 %temp; 
	mov.b64 	{%temp, %r1062}, %fd2516;
	}
	add.s32 	%r1063, %r1062, -1048576;
	mov.b64 	%fd2516, {%r1061, %r1063};
	add.s32 	%r2030, %r2030, 1;
$L__BB0_176:
	add.f64 	%fd1056, %fd2516, 0dBFF0000000000000;
	add.f64 	%fd1057, %fd2516, 0d3FF0000000000000;
	rcp.approx.ftz.f64 	%fd1058, %fd1057;
	neg.f64 	%fd1059, %fd1057;
	fma.rn.f64 	%fd1060, %fd1059, %fd1058, 0d3FF0000000000000;
	fma.rn.f64 	%fd1061, %fd1060, %fd1060, %fd1060;
	fma.rn.f64 	%fd1062, %fd1061, %fd1058, %fd1058;
	mul.f64 	%fd1063, %fd1056, %fd1062;
	fma.rn.f64 	%fd1064, %fd1056, %fd1062, %fd1063;
	mul.f64 	%fd1065, %fd1064, %fd1064;
	fma.rn.f64 	%fd1066, %fd1065, 0d3EB1380B3AE80F1E, 0d3ED0EE258B7A8B04;
	fma.rn.f64 	%fd1067, %fd1066, %fd1065, 0d3EF3B2669F02676F;
	fma.rn.f64 	%fd1068, %fd1067, %fd1065, 0d3F1745CBA9AB0956;
	fma.rn.f64 	%fd1069, %fd1068, %fd1065, 0d3F3C71C72D1B5154;
	fma.rn.f64 	%fd1070, %fd1069, %fd1065, 0d3F624924923BE72D;
	fma.rn.f64 	%fd1071, %fd1070, %fd1065, 0d3F8999999999A3C4;
	fma.rn.f64 	%fd1072, %fd1071, %fd1065, 0d3FB5555555555554;
	sub.f64 	%fd1073, %fd1056, %fd1064;
	add.f64 	%fd1074, %fd1073, %fd1073;
	neg.f64 	%fd1075, %fd1064;
	fma.rn.f64 	%fd1076, %fd1075, %fd1056, %fd1074;
	mul.f64 	%fd1077, %fd1062, %fd1076;
	mul.f64 	%fd1078, %fd1065, %fd1072;
	fma.rn.f64 	%fd1079, %fd1078, %fd1064, %fd1077;
	xor.b32  	%r1064, %r2030, -2147483648;
	mov.b32 	%r1065, 1127219200;
	mov.b64 	%fd1080, {%r1064, %r1065};
	sub.f64 	%fd1081, %fd1080, %fd86;
	fma.rn.f64 	%fd1082, %fd1081, 0d3FE62E42FEFA39EF, %fd1064;
	fma.rn.f64 	%fd1083, %fd1081, 0dBFE62E42FEFA39EF, %fd1082;
	sub.f64 	%fd1084, %fd1083, %fd1064;
	sub.f64 	%fd1085, %fd1079, %fd1084;
	fma.rn.f64 	%fd1086, %fd1081, 0d3C7ABC9E3B39803F, %fd1085;
	add.f64 	%fd2517, %fd1082, %fd1086;
	bra.uni 	$L__BB0_178;
$L__BB0_177:
	fma.rn.f64 	%fd1055, %fd2515, 0d7FF0000000000000, 0d7FF0000000000000;
	{
	.reg .b32 %temp; 
	mov.b64 	{%temp, %r1056}, %fd2515;
	}
	and.b32  	%r1057, %r1056, 2147483647;
	setp.eq.s32 	%p158, %r1057, 0;
	selp.f64 	%fd2517, 0dFFF0000000000000, %fd1055, %p158;
$L__BB0_178:
	sub.f64 	%fd1087, %fd2513, %fd2517;
	add.f64 	%fd2518, %fd2518, %fd1087;
$L__BB0_179:
	add.s32 	%r2022, %r2022, 1;
	setp.ne.s32 	%p160, %r2022, %r664;
	@%p160 bra 	$L__BB0_154;
$L__BB0_180:
	neg.f64 	%fd1088, %fd2518;
	fma.rn.f64 	%fd1089, %fd2518, 0dBFF71547652B82FE, 0d4338000000000000;
	{
	.reg .b32 %temp; 
	mov.b64 	{%r182, %temp}, %fd1089;
	}
	mov.f64 	%fd1090, 0dC338000000000000;
	add.rn.f64 	%fd1091, %fd1089, %fd1090;
	fma.rn.f64 	%fd1092, %fd1091, 0dBFE62E42FEFA39EF, %fd1088;
	fma.rn.f64 	%fd1093, %fd1091, 0dBC7ABC9E3B39803F, %fd1092;
	fma.rn.f64 	%fd1094, %fd1093, 0d3E5ADE1569CE2BDF, 0d3E928AF3FCA213EA;
	fma.rn.f64 	%fd1095, %fd1094, %fd1093, 0d3EC71DEE62401315;
	fma.rn.f64 	%fd1096, %fd1095, %fd1093, 0d3EFA01997C89EB71;
	fma.rn.f64 	%fd1097, %fd1096, %fd1093, 0d3F2A01A014761F65;
	fma.rn.f64 	%fd1098, %fd1097, %fd1093, 0d3F56C16C1852B7AF;
	fma.rn.f64 	%fd1099, %fd1098, %fd1093, 0d3F81111111122322;
	fma.rn.f64 	%fd1100, %fd1099, %fd1093, 0d3FA55555555502A1;
	fma.rn.f64 	%fd1101, %fd1100, %fd1093, 0d3FC5555555555511;
	fma.rn.f64 	%fd1102, %fd1101, %fd1093, 0d3FE000000000000B;
	fma.rn.f64 	%fd1103, %fd1102, %fd1093, 0d3FF0000000000000;
	fma.rn.f64 	%fd1104, %fd1103, %fd1093, 0d3FF0000000000000;
	{
	.reg .b32 %temp; 
	mov.b64 	{%r183, %temp}, %fd1104;
	}
	{
	.reg .b32 %temp; 
	mov.b64 	{%temp, %r184}, %fd1104;
	}
	shl.b32 	%r1066, %r182, 20;
	add.s32 	%r1067, %r1066, %r184;
	mov.b64 	%fd2520, {%r183, %r1067};
	{
	.reg .b32 %temp; 
	mov.b64 	{%temp, %r1068}, %fd1088;
	}
	mov.b32 	%f45, %r1068;
	abs.f32 	%f7, %f45;
	setp.lt.f32 	%p161, %f7, 0f4086232B;
	@%p161 bra 	$L__BB0_183;
	setp.gt.f64 	%p162, %fd2518, 0d0000000000000000;
	mov.f64 	%fd1105, 0d7FF0000000000000;
	sub.f64 	%fd1106, %fd1105, %fd2518;
	selp.f64 	%fd2520, 0d0000000000000000, %fd1106, %p162;
	setp.geu.f32 	%p163, %f7, 0f40874800;
	@%p163 bra 	$L__BB0_183;
	shr.u32 	%r1069, %r182, 31;
	add.s32 	%r1070, %r182, %r1069;
	shr.s32 	%r1071, %r1070, 1;
	shl.b32 	%r1072, %r1071, 20;
	add.s32 	%r1073, %r184, %r1072;
	mov.b64 	%fd1107, {%r183, %r1073};
	sub.s32 	%r1074, %r182, %r1071;
	shl.b32 	%r1075, %r1074, 20;
	add.s32 	%r1076, %r1075, 1072693248;
	mov.b32 	%r1077, 0;
	mov.b64 	%fd1108, {%r1077, %r1076};
	mul.f64 	%fd2520, %fd1108, %fd1107;
$L__BB0_183:
	setp.eq.s32 	%p164, %r65, 0;
	selp.f64 	%fd1109, %fd2502, %fd2599, %p164;
	sub.f64 	%fd2599, %fd1109, %fd2520;
$L__BB0_184:
	sub.s32 	%r185, %r664, %r665;
	min.s32 	%r1078, %r185, %r664;
	setp.lt.s32 	%p165, %r1078, 1;
	@%p165 bra 	$L__BB0_199;
	and.b32  	%r186, %r664, 7;
	add.s32 	%r187, %r186, -1;
	and.b32  	%r188, %r664, 3;
	and.b32  	%r189, %r664, 2147483640;
	and.b32  	%r190, %r664, 1;
	mov.b32 	%r2031, 0;
	mov.u64 	%rd104, d_H;
$L__BB0_186:
	setp.lt.u32 	%p166, %r664, 8;
	mul.lo.s32 	%r192, %r2031, %r664;
	mov.b16 	%rs336, 0;
	mov.b32 	%r2034, 0;
	@%p166 bra 	$L__BB0_189;
	mov.b16 	%rs336, 0;
	mov.b32 	%r2032, 0;
$L__BB0_188:
	.pragma "nounroll";
	add.s32 	%r1082, %r5, %r2032;
	ld.shared.u8 	%rs114, [%r1082+651];
	add.s32 	%r1083, %r2032, %r192;
	mul.wide.u32 	%rd84, %r1083, 4;
	add.s64 	%rd86, %rd104, %rd84;
	ld.const.u8 	%rs115, [%rd86];
	mul.lo.s16 	%rs116, %rs114, %rs115;
	xor.b16  	%rs117, %rs116, %rs336;
	ld.shared.u32 	%r1084, [%r1082+652];
	bfe.u32 	%r1085, %r1084, 0, 8;
	cvt.u16.u32 	%rs118, %r1085;
	bfe.u32 	%r1086, %r1084, 8, 8;
	cvt.u16.u32 	%rs119, %r1086;
	bfe.u32 	%r1087, %r1084, 16, 8;
	cvt.u16.u32 	%rs120, %r1087;
	bfe.u32 	%r1088, %r1084, 24, 8;
	cvt.u16.u32 	%rs121, %r1088;
	ld.const.u8 	%rs122, [%rd86+4];
	mul.lo.s16 	%rs123, %rs118, %rs122;
	xor.b16  	%rs124, %rs123, %rs117;
	ld.const.u8 	%rs125, [%rd86+8];
	mul.lo.s16 	%rs126, %rs119, %rs125;
	xor.b16  	%rs127, %rs126, %rs124;
	ld.const.u8 	%rs128, [%rd86+12];
	mul.lo.s16 	%rs129, %rs120, %rs128;
	xor.b16  	%rs130, %rs129, %rs127;
	ld.const.u8 	%rs131, [%rd86+16];
	mul.lo.s16 	%rs132, %rs121, %rs131;
	xor.b16  	%rs133, %rs132, %rs130;
	.pragma "used_bytes_mask 7";
	ld.shared.u32 	%r1089, [%r1082+656];
	bfe.u32 	%r1090, %r1089, 0, 8;
	cvt.u16.u32 	%rs134, %r1090;
	bfe.u32 	%r1091, %r1089, 8, 8;
	cvt.u16.u32 	%rs135, %r1091;
	bfe.u32 	%r1092, %r1089, 16, 8;
	cvt.u16.u32 	%rs136, %r1092;
	ld.const.u8 	%rs137, [%rd86+20];
	mul.lo.s16 	%rs138, %rs134, %rs137;
	xor.b16  	%rs139, %rs138, %rs133;
	ld.const.u8 	%rs140, [%rd86+24];
	mul.lo.s16 	%rs141, %rs135, %rs140;
	xor.b16  	%rs142, %rs141, %rs139;
	ld.const.u8 	%rs143, [%rd86+28];
	mul.lo.s16 	%rs144, %rs136, %rs143;
	xor.b16  	%rs336, %rs144, %rs142;
	add.s32 	%r2032, %r2032, 8;
	setp.ne.s32 	%p167, %r2032, %r189;
	mov.u32 	%r2034, %r189;
	@%p167 bra 	$L__BB0_188;
$L__BB0_189:
	setp.eq.s32 	%p168, %r186, 0;
	@%p168 bra 	$L__BB0_197;
	setp.lt.u32 	%p169, %r187, 3;
	@%p169 bra 	$L__BB0_192;
	add.s32 	%r1093, %r5, %r2034;
	ld.shared.u8 	%rs146, [%r1093+651];
	add.s32 	%r1094, %r2034, %r192;
	mul.wide.u32 	%rd87, %r1094, 4;
	add.s64 	%rd89, %rd104, %rd87;
	ld.const.u8 	%rs147, [%rd89];
	mul.lo.s16 	%rs148, %rs146, %rs147;
	ld.shared.u8 	%rs149, [%r1093+652];
	cvt.u64.u32 	%rd90, %r192;
	cvt.u64.u32 	%rd91, %r2034;
	add.s64 	%rd92, %rd91, %rd90;
	shl.b64 	%rd93, %rd92, 2;
	add.s64 	%rd94, %rd104, %rd93;
	ld.const.u8 	%rs150, [%rd94+4];
	mul.lo.s16 	%rs151, %rs149, %rs150;
	xor.b16  	%rs152, %rs148, %rs151;
	ld.shared.u8 	%rs153, [%r1093+653];
	ld.const.u8 	%rs154, [%rd94+8];
	mul.lo.s16 	%rs155, %rs153, %rs154;
	xor.b16  	%rs156, %rs152, %rs155;
	ld.shared.u8 	%rs157, [%r1093+654];
	ld.const.u8 	%rs158, [%rd94+12];
	mul.lo.s16 	%rs159, %rs157, %rs158;
	xor.b16  	%rs160, %rs156, %rs159;
	xor.b16  	%rs336, %rs160, %rs336;
	add.s32 	%r2034, %r2034, 4;
$L__BB0_192:
	setp.eq.s32 	%p170, %r188, 0;
	@%p170 bra 	$L__BB0_197;
	setp.eq.s32 	%p171, %r188, 1;
	@%p171 bra 	$L__BB0_195;
	add.s32 	%r1095, %r5, %r2034;
	ld.shared.u8 	%rs162, [%r1095+651];
	add.s32 	%r1096, %r2034, %r192;
	mul.wide.u32 	%rd95, %r1096, 4;
	add.s64 	%rd97, %rd104, %rd95;
	ld.const.u8 	%rs163, [%rd97];
	mul.lo.s16 	%rs164, %rs162, %rs163;
	ld.shared.u8 	%rs165, [%r1095+652];
	cvt.u64.u32 	%rd98, %r192;
	cvt.u64.u32 	%rd99, %r2034;
	add.s64 	%rd100, %rd99, %rd98;
	shl.b64 	%rd101, %rd100, 2;
	add.s64 	%rd102, %rd104, %rd101;
	ld.const.u8 	%rs166, [%rd102+4];
	mul.lo.s16 	%rs167, %rs165, %rs166;
	xor.b16  	%rs168, %rs164, %rs167;
	xor.b16  	%rs336, %rs168, %rs336;
	add.s32 	%r2034, %r2034, 2;
$L__BB0_195:
	setp.eq.s32 	%p172, %r190, 0;
	@%p172 bra 	$L__BB0_197;
	add.s32 	%r1097, %r5, %r2034;
	ld.shared.u8 	%rs169, [%r1097+651];
	add.s32 	%r1098, %r2034, %r192;
	mul.wide.u32 	%rd103, %r1098, 4;
	add.s64 	%rd105, %rd104, %rd103;
	ld.const.u8 	%rs170, [%rd105];
	mul.lo.s16 	%rs171, %rs169, %rs170;
	xor.b16  	%rs336, %rs171, %rs336;
$L__BB0_197:
	and.b16  	%rs172, %rs336, 255;
	setp.eq.s16 	%p173, %rs172, 1;
	@%p173 bra 	$L__BB0_362;
	add.s32 	%r2031, %r2031, 1;
	setp.eq.s32 	%p174, %r2031, %r185;
	@%p174 bra 	$L__BB0_199;
	bra.uni 	$L__BB0_186;
$L__BB0_199:
	setp.lt.s32 	%p175, %r664, 1;
	@%p175 bra 	$L__BB0_238;
	mov.b32 	%r1100, 1127219200;
	mov.b32 	%r1101, -2147483648;
	mov.b64 	%fd126, {%r1101, %r1100};
	mov.b32 	%r2036, 0;
	mov.f64 	%fd2531, %fd2508;
$L__BB0_201:
	add.s32 	%r202, %r5, %r2036;
	ld.shared.u8 	%rs173, [%r202+682];
	setp.ne.s16 	%p176, %rs173, 1;
	@%p176 bra 	$L__BB0_226;
	mad.lo.s32 	%r1102, %r2036, 7, %r202;
	ld.shared.f64 	%fd128, [%r1102+248];
	setp.gt.f64 	%p177, %fd128, 0d4049000000000000;
	mov.f64 	%fd2526, %fd128;
	@%p177 bra 	$L__BB0_214;
	setp.lt.f64 	%p178, %fd128, 0dC049000000000000;
	mov.f64 	%fd2526, 0d0000000000000000;
	@%p178 bra 	$L__BB0_214;
	fma.rn.f64 	%fd1111, %fd128, 0d3FF71547652B82FE, 0d4338000000000000;
	{
	.reg .b32 %temp; 
	mov.b64 	{%r203, %temp}, %fd1111;
	}
	mov.f64 	%fd1112, 0dC338000000000000;
	add.rn.f64 	%fd1113, %fd1111, %fd1112;
	fma.rn.f64 	%fd1114, %fd1113, 0dBFE62E42FEFA39EF, %fd128;
	fma.rn.f64 	%fd1115, %fd1113, 0dBC7ABC9E3B39803F, %fd1114;
	fma.rn.f64 	%fd1116, %fd1115, 0d3E5ADE1569CE2BDF, 0d3E928AF3FCA213EA;
	fma.rn.f64 	%fd1117, %fd1116, %fd1115, 0d3EC71DEE62401315;
	fma.rn.f64 	%fd1118, %fd1117, %fd1115, 0d3EFA01997C89EB71;
	fma.rn.f64 	%fd1119, %fd1118, %fd1115, 0d3F2A01A014761F65;
	fma.rn.f64 	%fd1120, %fd1119, %fd1115, 0d3F56C16C1852B7AF;
	fma.rn.f64 	%fd1121, %fd1120, %fd1115, 0d3F81111111122322;
	fma.rn.f64 	%fd1122, %fd1121, %fd1115, 0d3FA55555555502A1;
	fma.rn.f64 	%fd1123, %fd1122, %fd1115, 0d3FC5555555555511;
	fma.rn.f64 	%fd1124, %fd1123, %fd1115, 0d3FE000000000000B;
	fma.rn.f64 	%fd1125, %fd1124, %fd1115, 0d3FF0000000000000;
	fma.rn.f64 	%fd1126, %fd1125, %fd1115, 0d3FF0000000000000;
	{
	.reg .b32 %temp; 
	mov.b64 	{%r204, %temp}, %fd1126;
	}
	{
	.reg .b32 %temp; 
	mov.b64 	{%temp, %r205}, %fd1126;
	}
	shl.b32 	%r1103, %r203, 20;
	add.s32 	%r1104, %r1103, %r205;
	mov.b64 	%fd2523, {%r204, %r1104};
	{
	.reg .b32 %temp; 
	mov.b64 	{%temp, %r1105}, %fd128;
	}
	mov.b32 	%f46, %r1105;
	abs.f32 	%f8, %f46;
	setp.lt.f32 	%p179, %f8, 0f4086232B;
	@%p179 bra 	$L__BB0_207;
	setp.lt.f64 	%p180, %fd128, 0d0000000000000000;
	add.f64 	%fd1127, %fd128, 0d7FF0000000000000;
	selp.f64 	%fd2523, 0d0000000000000000, %fd1127, %p180;
	setp.geu.f32 	%p181, %f8, 0f40874800;
	@%p181 bra 	$L__BB0_207;
	shr.u32 	%r1106, %r203, 31;
	add.s32 	%r1107, %r203, %r1106;
	shr.s32 	%r1108, %r1107, 1;
	shl.b32 	%r1109, %r1108, 20;
	add.s32 	%r1110, %r205, %r1109;
	mov.b64 	%fd1128, {%r204, %r1110};
	sub.s32 	%r1111, %r203, %r1108;
	shl.b32 	%r1112, %r1111, 20;
	add.s32 	%r1113, %r1112, 1072693248;
	mov.b32 	%r1114, 0;
	mov.b64 	%fd1129, {%r1114, %r1113};
	mul.f64 	%fd2523, %fd1129, %fd1128;
$L__BB0_207:
	add.f64 	%fd2524, %fd2523, 0d3FF0000000000000;
	{
	.reg .b32 %temp; 
	mov.b64 	{%temp, %r2037}, %fd2524;
	}
	{
	.reg .b32 %temp; 
	mov.b64 	{%r2038, %temp}, %fd2524;
	}
	setp.gt.s32 	%p182, %r2037, 1048575;
	mov.b32 	%r2039, -1023;
	@%p182 bra 	$L__BB0_209;
	mul.f64 	%fd2524, %fd2524, 0d4350000000000000;
	{
	.reg .b32 %temp; 
	mov.b64 	{%temp, %r2037}, %fd2524;
	}
	{
	.reg .b32 %temp; 
	mov.b64 	{%r2038, %temp}, %fd2524;
	}
	mov.b32 	%r2039, -1077;
$L__BB0_209:
	add.s32 	%r1117, %r2037, -1;
	setp.gt.u32 	%p183, %r1117, 2146435070;
	@%p183 bra 	$L__BB0_213;
	shr.u32 	%r1120, %r2037, 20;
	add.s32 	%r2040, %r2039, %r1120;
	and.b32  	%r1121, %r2037, 1048575;
	or.b32  	%r1122, %r1121, 1072693248;
	mov.b64 	%fd2525, {%r2038, %r1122};
	setp.lt.u32 	%p185, %r1122, 1073127583;
	@%p185 bra 	$L__BB0_212;
	{
	.reg .b32 %temp; 
	mov.b64 	{%r1123, %temp}, %fd2525;
	}
	{
	.reg .b32 %temp; 
	mov.b64 	{%temp, %r1124}, %fd2525;
	}
	add.s32 	%r1125, %r1124, -1048576;
	mov.b64 	%fd2525, {%r1123, %r1125};
	add.s32 	%r2040, %r2040, 1;
$L__BB0_212:
	add.f64 	%fd1131, %fd2525, 0dBFF0000000000000;
	add.f64 	%fd1132, %fd2525, 0d3FF0000000000000;
	rcp.approx.ftz.f64 	%fd1133, %fd1132;
	neg.f64 	%fd1134, %fd1132;
	fma.rn.f64 	%fd1135, %fd1134, %fd1133, 0d3FF0000000000000;
	fma.rn.f64 	%fd1136, %fd1135, %fd1135, %fd1135;
	fma.rn.f64 	%fd1137, %fd1136, %fd1133, %fd1133;
	mul.f64 	%fd1138, %fd1131, %fd1137;
	fma.rn.f64 	%fd1139, %fd1131, %fd1137, %fd1138;
	mul.f64 	%fd1140, %fd1139, %fd1139;
	fma.rn.f64 	%fd1141, %fd1140, 0d3EB1380B3AE80F1E, 0d3ED0EE258B7A8B04;
	fma.rn.f64 	%fd1142, %fd1141, %fd1140, 0d3EF3B2669F02676F;
	fma.rn.f64 	%fd1143, %fd1142, %fd1140, 0d3F1745CBA9AB0956;
	fma.rn.f64 	%fd1144, %fd1143, %fd1140, 0d3F3C71C72D1B5154;
	fma.rn.f64 	%fd1145, %fd1144, %fd1140, 0d3F624924923BE72D;
	fma.rn.f64 	%fd1146, %fd1145, %fd1140, 0d3F8999999999A3C4;
	fma.rn.f64 	%fd1147, %fd1146, %fd1140, 0d3FB5555555555554;
	sub.f64 	%fd1148, %fd1131, %fd1139;
	add.f64 	%fd1149, %fd1148, %fd1148;
	neg.f64 	%fd1150, %fd1139;
	fma.rn.f64 	%fd1151, %fd1150, %fd1131, %fd1149;
	mul.f64 	%fd1152, %fd1137, %fd1151;
	mul.f64 	%fd1153, %fd1140, %fd1147;
	fma.rn.f64 	%fd1154, %fd1153, %fd1139, %fd1152;
	xor.b32  	%r1126, %r2040, -2147483648;
	mov.b32 	%r1127, 1127219200;
	mov.b64 	%fd1155, {%r1126, %r1127};
	sub.f64 	%fd1156, %fd1155, %fd126;
	fma.rn.f64 	%fd1157, %fd1156, 0d3FE62E42FEFA39EF, %fd1139;
	fma.rn.f64 	%fd1158, %fd1156, 0dBFE62E42FEFA39EF, %fd1157;
	sub.f64 	%fd1159, %fd1158, %fd1139;
	sub.f64 	%fd1160, %fd1154, %fd1159;
	fma.rn.f64 	%fd1161, %fd1156, 0d3C7ABC9E3B39803F, %fd1160;
	add.f64 	%fd2526, %fd1157, %fd1161;
	bra.uni 	$L__BB0_214;
$L__BB0_213:
	fma.rn.f64 	%fd1130, %fd2524, 0d7FF0000000000000, 0d7FF0000000000000;
	{
	.reg .b32 %temp; 
	mov.b64 	{%temp, %r1118}, %fd2524;
	}
	and.b32  	%r1119, %r1118, 2147483647;
	setp.eq.s32 	%p184, %r1119, 0;
	selp.f64 	%fd2526, 0dFFF0000000000000, %fd1130, %p184;
$L__BB0_214:
	setp.gt.f64 	%p186, %fd128, 0d4049000000000000;
	neg.f64 	%fd142, %fd128;
	setp.lt.f64 	%p187, %fd128, 0dC049000000000000;
	or.pred  	%p188, %p187, %p186;
	selp.f64 	%fd2530, %fd142, 0d0000000000000000, %p187;
	@%p188 bra 	$L__BB0_225;
	fma.rn.f64 	%fd1162, %fd142, 0d3FF71547652B82FE, 0d4338000000000000;
	{
	.reg .b32 %temp; 
	mov.b64 	{%r216, %temp}, %fd1162;
	}
	mov.f64 	%fd1163, 0dC338000000000000;
	add.rn.f64 	%fd1164, %fd1162, %fd1163;
	fma.rn.f64 	%fd1165, %fd1164, 0dBFE62E42FEFA39EF, %fd142;
	fma.rn.f64 	%fd1166, %fd1164, 0dBC7ABC9E3B39803F, %fd1165;
	fma.rn.f64 	%fd1167, %fd1166, 0d3E5ADE1569CE2BDF, 0d3E928AF3FCA213EA;
	fma.rn.f64 	%fd1168, %fd1167, %fd1166, 0d3EC71DEE62401315;
	fma.rn.f64 	%fd1169, %fd1168, %fd1166, 0d3EFA01997C89EB71;
	fma.rn.f64 	%fd1170, %fd1169, %fd1166, 0d3F2A01A014761F65;
	fma.rn.f64 	%fd1171, %fd1170, %fd1166, 0d3F56C16C1852B7AF;
	fma.rn.f64 	%fd1172, %fd1171, %fd1166, 0d3F81111111122322;
	fma.rn.f64 	%fd1173, %fd1172, %fd1166, 0d3FA55555555502A1;
	fma.rn.f64 	%fd1174, %fd1173, %fd1166, 0d3FC5555555555511;
	fma.rn.f64 	%fd1175, %fd1174, %fd1166, 0d3FE000000000000B;
	fma.rn.f64 	%fd1176, %fd1175, %fd1166, 0d3FF0000000000000;
	fma.rn.f64 	%fd1177, %fd1176, %fd1166, 0d3FF0000000000000;
	{
	.reg .b32 %temp; 
	mov.b64 	{%r217, %temp}, %fd1177;
	}
	{
	.reg .b32 %temp; 
	mov.b64 	{%temp, %r218}, %fd1177;
	}
	shl.b32 	%r1128, %r216, 20;
	add.s32 	%r1129, %r1128, %r218;
	mov.b64 	%fd2527, {%r217, %r1129};
	{
	.reg .b32 %temp; 
	mov.b64 	{%temp, %r1130}, %fd142;
	}
	mov.b32 	%f47, %r1130;
	abs.f32 	%f9, %f47;
	setp.lt.f32 	%p189, %f9, 0f4086232B;
	@%p189 bra 	$L__BB0_218;
	setp.gt.f64 	%p190, %fd128, 0d0000000000000000;
	mov.f64 	%fd1178, 0d7FF0000000000000;
	sub.f64 	%fd1179, %fd1178, %fd128;
	selp.f64 	%fd2527, 0d0000000000000000, %fd1179, %p190;
	setp.geu.f32 	%p191, %f9, 0f40874800;
	@%p191 bra 	$L__BB0_218;
	shr.u32 	%r1131, %r216, 31;
	add.s32 	%r1132, %r216, %r1131;
	shr.s32 	%r1133, %r1132, 1;
	shl.b32 	%r1134, %r1133, 20;
	add.s32 	%r1135, %r218, %r1134;
	mov.b64 	%fd1180, {%r217, %r1135};
	sub.s32 	%r1136, %r216, %r1133;
	shl.b32 	%r1137, %r1136, 20;
	add.s32 	%r1138, %r1137, 1072693248;
	mov.b32 	%r1139, 0;
	mov.b64 	%fd1181, {%r1139, %r1138};
	mul.f64 	%fd2527, %fd1181, %fd1180;
$L__BB0_218:
	add.f64 	%fd2528, %fd2527, 0d3FF0000000000000;
	{
	.reg .b32 %temp; 
	mov.b64 	{%temp, %r2041}, %fd2528;
	}
	{
	.reg .b32 %temp; 
	mov.b64 	{%r2042, %temp}, %fd2528;
	}
	setp.gt.s32 	%p192, %r2041, 1048575;
	mov.b32 	%r2043, -1023;
	@%p192 bra 	$L__BB0_220;
	mul.f64 	%fd2528, %fd2528, 0d4350000000000000;
	{
	.reg .b32 %temp; 
	mov.b64 	{%temp, %r2041}, %fd2528;
	}
	{
	.reg .b32 %temp; 
	mov.b64 	{%r2042, %temp}, %fd2528;
	}
	mov.b32 	%r2043, -1077;
$L__BB0_220:
	add.s32 	%r1142, %r2041, -1;
	setp.gt.u32 	%p193, %r1142, 2146435070;
	@%p193 bra 	$L__BB0_224;
	shr.u32 	%r1145, %r2041, 20;
	add.s32 	%r2044, %r2043, %r1145;
	and.b32  	%r1146, %r2041, 1048575;
	or.b32  	%r1147, %r1146, 1072693248;
	mov.b64 	%fd2529, {%r2042, %r1147};
	setp.lt.u32 	%p195, %r1147, 1073127583;
	@%p195 bra 	$L__BB0_223;
	{
	.reg .b32 %temp; 
	mov.b64 	{%r1148, %temp}, %fd2529;
	}
	{
	.reg .b32 %temp; 
	mov.b64 	{%temp, %r1149}, %fd2529;
	}
	add.s32 	%r1150, %r1149, -1048576;
	mov.b64 	%fd2529, {%r1148, %r1150};
	add.s32 	%r2044, %r2044, 1;
$L__BB0_223:
	add.f64 	%fd1183, %fd2529, 0dBFF0000000000000;
	add.f64 	%fd1184, %fd2529, 0d3FF0000000000000;
	rcp.approx.ftz.f64 	%fd1185, %fd1184;
	neg.f64 	%fd1186, %fd1184;
	fma.rn.f64 	%fd1187, %fd1186, %fd1185, 0d3FF0000000000000;
	fma.rn.f64 	%fd1188, %fd1187, %fd1187, %fd1187;
	fma.rn.f64 	%fd1189, %fd1188, %fd1185, %fd1185;
	mul.f64 	%fd1190, %fd1183, %fd1189;
	fma.rn.f64 	%fd1191, %fd1183, %fd1189, %fd1190;
	mul.f64 	%fd1192, %fd1191, %fd1191;
	fma.rn.f64 	%fd1193, %fd1192, 0d3EB1380B3AE80F1E, 0d3ED0EE258B7A8B04;
	fma.rn.f64 	%fd1194, %fd1193, %fd1192, 0d3EF3B2669F02676F;
	fma.rn.f64 	%fd1195, %fd1194, %fd1192, 0d3F1745CBA9AB0956;
	fma.rn.f64 	%fd1196, %fd1195, %fd1192, 0d3F3C71C72D1B5154;
	fma.rn.f64 	%fd1197, %fd1196, %fd1192, 0d3F624924923BE72D;
	fma.rn.f64 	%fd1198, %fd1197, %fd1192, 0d3F8999999999A3C4;
	fma.rn.f64 	%fd1199, %fd1198, %fd1192, 0d3FB5555555555554;
	sub.f64 	%fd1200, %fd1183, %fd1191;
	add.f64 	%fd1201, %fd1200, %fd1200;
	neg.f64 	%fd1202, %fd1191;
	fma.rn.f64 	%fd1203, %fd1202, %fd1183, %fd1201;
	mul.f64 	%fd1204, %fd1189, %fd1203;
	mul.f64 	%fd1205, %fd1192, %fd1199;
	fma.rn.f64 	%fd1206, %fd1205, %fd1191, %fd1204;
	xor.b32  	%r1151, %r2044, -2147483648;
	mov.b32 	%r1152, 1127219200;
	mov.b64 	%fd1207, {%r1151, %r1152};
	sub.f64 	%fd1208, %fd1207, %fd126;
	fma.rn.f64 	%fd1209, %fd1208, 0d3FE62E42FEFA39EF, %fd1191;
	fma.rn.f64 	%fd1210, %fd1208, 0dBFE62E42FEFA39EF, %fd1209;
	sub.f64 	%fd1211, %fd1210, %fd1191;
	sub.f64 	%fd1212, %fd1206, %fd1211;
	fma.rn.f64 	%fd1213, %fd1208, 0d3C7ABC9E3B39803F, %fd1212;
	add.f64 	%fd2530, %fd1209, %fd1213;
	bra.uni 	$L__BB0_225;
$L__BB0_224:
	fma.rn.f64 	%fd1182, %fd2528, 0d7FF0000000000000, 0d7FF0000000000000;
	{
	.reg .b32 %temp; 
	mov.b64 	{%temp, %r1143}, %fd2528;
	}
	and.b32  	%r1144, %r1143, 2147483647;
	setp.eq.s32 	%p194, %r1144, 0;
	selp.f64 	%fd2530, 0dFFF0000000000000, %fd1182, %p194;
$L__BB0_225:
	sub.f64 	%fd1214, %fd2526, %fd2530;
	add.f64 	%fd2531, %fd2531, %fd1214;
$L__BB0_226:
	add.s32 	%r2036, %r2036, 1;
	setp.ne.s32 	%p196, %r2036, %r664;
	@%p196 bra 	$L__BB0_201;
	st.shared.f64 	[%r5+1720], %fd2531;
	and.b32  	%r230, %r664, 7;
	setp.lt.u32 	%p197, %r79, 7;
	mov.b32 	%r2047, 0;
	@%p197 bra 	$L__BB0_230;
	and.b32  	%r2047, %r664, 2147483640;
	mov.b32 	%r2045, 0;
$L__BB0_229:
	.pragma "nounroll";
	add.s32 	%r1155, %r5, %r2045;
	ld.shared.u8 	%rs174, [%r1155+651];
	cvt.rn.f64.u16 	%fd1215, %rs174;
	mad.lo.s32 	%r1156, %r2045, 7, %r1155;
	st.shared.f64 	[%r1156+720], %fd1215;
	ld.shared.u32 	%r1157, [%r1155+652];
	bfe.u32 	%r1158, %r1157, 0, 8;
	cvt.u16.u32 	%rs175, %r1158;
	and.b16  	%rs176, %rs175, 255;
	bfe.u32 	%r1159, %r1157, 8, 8;
	cvt.u16.u32 	%rs177, %r1159;
	and.b16  	%rs178, %rs177, 255;
	bfe.u32 	%r1160, %r1157, 16, 8;
	cvt.u16.u32 	%rs179, %r1160;
	and.b16  	%rs180, %rs179, 255;
	bfe.u32 	%r1161, %r1157, 24, 8;
	cvt.u16.u32 	%rs181, %r1161;
	and.b16  	%rs182, %rs181, 255;
	cvt.rn.f64.u16 	%fd1216, %rs176;
	st.shared.f64 	[%r1156+728], %fd1216;
	cvt.rn.f64.u16 	%fd1217, %rs178;
	st.shared.f64 	[%r1156+736], %fd1217;
	cvt.rn.f64.u16 	%fd1218, %rs180;
	st.shared.f64 	[%r1156+744], %fd1218;
	cvt.rn.f64.u16 	%fd1219, %rs182;
	st.shared.f64 	[%r1156+752], %fd1219;
	.pragma "used_bytes_mask 7";
	ld.shared.u32 	%r1162, [%r1155+656];
	bfe.u32 	%r1163, %r1162, 0, 8;
	cvt.u16.u32 	%rs183, %r1163;
	and.b16  	%rs184, %rs183, 255;
	bfe.u32 	%r1164, %r1162, 8, 8;
	cvt.u16.u32 	%rs185, %r1164;
	and.b16  	%rs186, %rs185, 255;
	bfe.u32 	%r1165, %r1162, 16, 8;
	cvt.u16.u32 	%rs187, %r1165;
	and.b16  	%rs188, %rs187, 255;
	cvt.rn.f64.u16 	%fd1220, %rs184;
	st.shared.f64 	[%r1156+760], %fd1220;
	cvt.rn.f64.u16 	%fd1221, %rs186;
	st.shared.f64 	[%r1156+768], %fd1221;
	cvt.rn.f64.u16 	%fd1222, %rs188;
	st.shared.f64 	[%r1156+776], %fd1222;
	add.s32 	%r2045, %r2045, 8;
	setp.ne.s32 	%p198, %r2045, %r2047;
	@%p198 bra 	$L__BB0_229;
$L__BB0_230:
	setp.eq.s32 	%p199, %r230, 0;
	@%p199 bra 	$L__BB0_239;
	and.b32  	%r235, %r664, 3;
	setp.lt.u32 	%p200, %r230, 4;
	@%p200 bra 	$L__BB0_233;
	add.s32 	%r1166, %r5, %r2047;
	ld.shared.u8 	%rs189, [%r1166+651];
	cvt.rn.f64.u16 	%fd1223, %rs189;
	mad.lo.s32 	%r1167, %r2047, 7, %r1166;
	st.shared.f64 	[%r1167+720], %fd1223;
	ld.shared.u8 	%rs190, [%r1166+652];
	cvt.rn.f64.u16 	%fd1224, %rs190;
	st.shared.f64 	[%r1167+728], %fd1224;
	ld.shared.u8 	%rs191, [%r1166+653];
	cvt.rn.f64.u16 	%fd1225, %rs191;
	st.shared.f64 	[%r1167+736], %fd1225;
	ld.shared.u8 	%rs192, [%r1166+654];
	cvt.rn.f64.u16 	%fd1226, %rs192;
	st.shared.f64 	[%r1167+744], %fd1226;
	add.s32 	%r2047, %r2047, 4;
$L__BB0_233:
	setp.eq.s32 	%p201, %r235, 0;
	@%p201 bra 	$L__BB0_239;
	setp.eq.s32 	%p202, %r235, 1;
	@%p202 bra 	$L__BB0_236;
	add.s32 	%r1168, %r5, %r2047;
	ld.shared.u8 	%rs193, [%r1168+651];
	cvt.rn.f64.u16 	%fd1227, %rs193;
	mad.lo.s32 	%r1169, %r2047, 7, %r1168;
	st.shared.f64 	[%r1169+720], %fd1227;
	ld.shared.u8 	%rs194, [%r1168+652];
	cvt.rn.f64.u16 	%fd1228, %rs194;
	st.shared.f64 	[%r1169+728], %fd1228;
	add.s32 	%r2047, %r2047, 2;
$L__BB0_236:
	and.b32  	%r1170, %r664, 1;
	setp.eq.b32 	%p203, %r1170, 1;
	not.pred 	%p204, %p203;
	@%p204 bra 	$L__BB0_239;
	add.s32 	%r1171, %r5, %r2047;
	ld.shared.u8 	%rs195, [%r1171+651];
	cvt.rn.f64.u16 	%fd1229, %rs195;
	mad.lo.s32 	%r1172, %r2047, 7, %r1171;
	st.shared.f64 	[%r1172+720], %fd1229;
	bra.uni 	$L__BB0_239;
$L__BB0_238:
	st.shared.f64 	[%r5+1720], %fd2508;
$L__BB0_239:
	mov.b64 	%rd106, 4607182418800017408;
	st.shared.u64 	[%r5+1728], %rd106;
	ld.shared.u32 	%r240, [%r5+1872];
	setp.lt.s32 	%p205, %r240, 1;
	mov.f64 	%fd2538, 0d0000000000000000;
	@%p205 bra 	$L__BB0_255;
	setp.eq.s32 	%p206, %r240, 1;
	mov.f64 	%fd2538, 0d0000000000000000;
	mov.b32 	%r2050, 1720;
	@%p206 bra 	$L__BB0_250;
	and.b32  	%r241, %r240, 2147483646;
	mov.f64 	%fd2538, 0d0000000000000000;
	mov.b32 	%r2049, 0;
$L__BB0_242:
	shl.b32 	%r1175, %r2049, 5;
	add.s32 	%r243, %r5, %r1175;
	ld.shared.f64 	%fd160, [%r243+1720];
	neg.f64 	%fd1234, %fd160;
	fma.rn.f64 	%fd1235, %fd160, 0dBFF71547652B82FE, 0d4338000000000000;
	{
	.reg .b32 %temp; 
	mov.b64 	{%r244, %temp}, %fd1235;
	}
	mov.f64 	%fd1236, 0dC338000000000000;
	add.rn.f64 	%fd1237, %fd1235, %fd1236;
	fma.rn.f64 	%fd1238, %fd1237, 0dBFE62E42FEFA39EF, %fd1234;
	fma.rn.f64 	%fd1239, %fd1237, 0dBC7ABC9E3B39803F, %fd1238;
	fma.rn.f64 	%fd1240, %fd1239, 0d3E5ADE1569CE2BDF, 0d3E928AF3FCA213EA;
	fma.rn.f64 	%fd1241, %fd1240, %fd1239, 0d3EC71DEE62401315;
	fma.rn.f64 	%fd1242, %fd1241, %fd1239, 0d3EFA01997C89EB71;
	fma.rn.f64 	%fd1243, %fd1242, %fd1239, 0d3F2A01A014761F65;
	fma.rn.f64 	%fd1244, %fd1243, %fd1239, 0d3F56C16C1852B7AF;
	fma.rn.f64 	%fd1245, %fd1244, %fd1239, 0d3F81111111122322;
	fma.rn.f64 	%fd1246, %fd1245, %fd1239, 0d3FA55555555502A1;
	fma.rn.f64 	%fd1247, %fd1246, %fd1239, 0d3FC5555555555511;
	fma.rn.f64 	%fd1248, %fd1247, %fd1239, 0d3FE000000000000B;
	fma.rn.f64 	%fd1249, %fd1248, %fd1239, 0d3FF0000000000000;
	fma.rn.f64 	%fd1250, %fd1249, %fd1239, 0d3FF0000000000000;
	{
	.reg .b32 %temp; 
	mov.b64 	{%r245, %temp}, %fd1250;
	}
	{
	.reg .b32 %temp; 
	mov.b64 	{%temp, %r246}, %fd1250;
	}
	shl.b32 	%r1176, %r244, 20;
	add.s32 	%r1177, %r1176, %r246;
	mov.b64 	%fd2533, {%r245, %r1177};
	{
	.reg .b32 %temp; 
	mov.b64 	{%temp, %r1178}, %fd1234;
	}
	mov.b32 	%f48, %r1178;
	abs.f32 	%f10, %f48;
	setp.lt.f32 	%p207, %f10, 0f4086232B;
	@%p207 bra 	$L__BB0_245;
	setp.gt.f64 	%p208, %fd160, 0d0000000000000000;
	mov.f64 	%fd1251, 0d7FF0000000000000;
	sub.f64 	%fd1252, %fd1251, %fd160;
	selp.f64 	%fd2533, 0d0000000000000000, %fd1252, %p208;
	setp.geu.f32 	%p209, %f10, 0f40874800;
	@%p209 bra 	$L__BB0_245;
	shr.u32 	%r1179, %r244, 31;
	add.s32 	%r1180, %r244, %r1179;
	shr.s32 	%r1181, %r1180, 1;
	shl.b32 	%r1182, %r1181, 20;
	add.s32 	%r1183, %r246, %r1182;
	mov.b64 	%fd1253, {%r245, %r1183};
	sub.s32 	%r1184, %r244, %r1181;
	shl.b32 	%r1185, %r1184, 20;
	add.s32 	%r1186, %r1185, 1072693248;
	mov.b32 	%r1187, 0;
	mov.b64 	%fd1254, {%r1187, %r1186};
	mul.f64 	%fd2533, %fd1254, %fd1253;
$L__BB0_245:
	add.f64 	%fd165, %fd2538, %fd2533;
	ld.shared.f64 	%fd166, [%r243+1752];
	neg.f64 	%fd1255, %fd166;
	fma.rn.f64 	%fd1256, %fd166, 0dBFF71547652B82FE, 0d4338000000000000;
	{
	.reg .b32 %temp; 
	mov.b64 	{%r247, %temp}, %fd1256;
	}
	mov.f64 	%fd1257, 0dC338000000000000;
	add.rn.f64 	%fd1258, %fd1256, %fd1257;
	fma.rn.f64 	%fd1259, %fd1258, 0dBFE62E42FEFA39EF, %fd1255;
	fma.rn.f64 	%fd1260, %fd1258, 0dBC7ABC9E3B39803F, %fd1259;
	fma.rn.f64 	%fd1261, %fd1260, 0d3E5ADE1569CE2BDF, 0d3E928AF3FCA213EA;
	fma.rn.f64 	%fd1262, %fd1261, %fd1260, 0d3EC71DEE62401315;
	fma.rn.f64 	%fd1263, %fd1262, %fd1260, 0d3EFA01997C89EB71;
	fma.rn.f64 	%fd1264, %fd1263, %fd1260, 0d3F2A01A014761F65;
	fma.rn.f64 	%fd1265, %fd1264, %fd1260, 0d3F56C16C1852B7AF;
	fma.rn.f64 	%fd1266, %fd1265, %fd1260, 0d3F81111111122322;
	fma.rn.f64 	%fd1267, %fd1266, %fd1260, 0d3FA55555555502A1;
	fma.rn.f64 	%fd1268, %fd1267, %fd1260, 0d3FC5555555555511;
	fma.rn.f64 	%fd1269, %fd1268, %fd1260, 0d3FE000000000000B;
	fma.rn.f64 	%fd1270, %fd1269, %fd1260, 0d3FF0000000000000;
	fma.rn.f64 	%fd1271, %fd1270, %fd1260, 0d3FF0000000000000;
	{
	.reg .b32 %temp; 
	mov.b64 	{%r248, %temp}, %fd1271;
	}
	{
	.reg .b32 %temp; 
	mov.b64 	{%temp, %r249}, %fd1271;
	}
	shl.b32 	%r1188, %r247, 20;
	add.s32 	%r1189, %r1188, %r249;
	mov.b64 	%fd2534, {%r248, %r1189};
	{
	.reg .b32 %temp; 
	mov.b64 	{%temp, %r1190}, %fd1255;
	}
	mov.b32 	%f49, %r1190;
	abs.f32 	%f11, %f49;
	setp.lt.f32 	%p210, %f11, 0f4086232B;
	@%p210 bra 	$L__BB0_248;
	setp.gt.f64 	%p211, %fd166, 0d0000000000000000;
	mov.f64 	%fd1272, 0d7FF0000000000000;
	sub.f64 	%fd1273, %fd1272, %fd166;
	selp.f64 	%fd2534, 0d0000000000000000, %fd1273, %p211;
	setp.geu.f32 	%p212, %f11, 0f40874800;
	@%p212 bra 	$L__BB0_248;
	shr.u32 	%r1191, %r247, 31;
	add.s32 	%r1192, %r247, %r1191;
	shr.s32 	%r1193, %r1192, 1;
	shl.b32 	%r1194, %r1193, 20;
	add.s32 	%r1195, %r249, %r1194;
	mov.b64 	%fd1274, {%r248, %r1195};
	sub.s32 	%r1196, %r247, %r1193;
	shl.b32 	%r1197, %r1196, 20;
	add.s32 	%r1198, %r1197, 1072693248;
	mov.b32 	%r1199, 0;
	mov.b64 	%fd1275, {%r1199, %r1198};
	mul.f64 	%fd2534, %fd1275, %fd1274;
$L__BB0_248:
	add.f64 	%fd2538, %fd165, %fd2534;
	add.s32 	%r2049, %r2049, 2;
	setp.ne.s32 	%p213, %r2049, %r241;
	@%p213 bra 	$L__BB0_242;
	shl.b32 	%r1200, %r241, 5;
	add.s32 	%r2050, %r1200, 1720;
$L__BB0_250:
	and.b32  	%r1201, %r240, 1;
	setp.eq.b32 	%p214, %r1201, 1;
	not.pred 	%p215, %p214;
	@%p215 bra 	$L__BB0_255;
	add.s32 	%r1202, %r5, %r2050;
	ld.shared.f64 	%fd174, [%r1202];
	neg.f64 	%fd1276, %fd174;
	fma.rn.f64 	%fd1277, %fd174, 0dBFF71547652B82FE, 0d4338000000000000;
	{
	.reg .b32 %temp; 
	mov.b64 	{%r253, %temp}, %fd1277;
	}
	mov.f64 	%fd1278, 0dC338000000000000;
	add.rn.f64 	%fd1279, %fd1277, %fd1278;
	fma.rn.f64 	%fd1280, %fd1279, 0dBFE62E42FEFA39EF, %fd1276;
	fma.rn.f64 	%fd1281, %fd1279, 0dBC7ABC9E3B39803F, %fd1280;
	fma.rn.f64 	%fd1282, %fd1281, 0d3E5ADE1569CE2BDF, 0d3E928AF3FCA213EA;
	fma.rn.f64 	%fd1283, %fd1282, %fd1281, 0d3EC71DEE62401315;
	fma.rn.f64 	%fd1284, %fd1283, %fd1281, 0d3EFA01997C89EB71;
	fma.rn.f64 	%fd1285, %fd1284, %fd1281, 0d3F2A01A014761F65;
	fma.rn.f64 	%fd1286, %fd1285, %fd1281, 0d3F56C16C1852B7AF;
	fma.rn.f64 	%fd1287, %fd1286, %fd1281, 0d3F81111111122322;
	fma.rn.f64 	%fd1288, %fd1287, %fd1281, 0d3FA55555555502A1;
	fma.rn.f64 	%fd1289, %fd1288, %fd1281, 0d3FC5555555555511;
	fma.rn.f64 	%fd1290, %fd1289, %fd1281, 0d3FE000000000000B;
	fma.rn.f64 	%fd1291, %fd1290, %fd1281, 0d3FF0000000000000;
	fma.rn.f64 	%fd1292, %fd1291, %fd1281, 0d3FF0000000000000;
	{
	.reg .b32 %temp; 
	mov.b64 	{%r254, %temp}, %fd1292;
	}
	{
	.reg .b32 %temp; 
	mov.b64 	{%temp, %r255}, %fd1292;
	}
	shl.b32 	%r1203, %r253, 20;
	add.s32 	%r1204, %r1203, %r255;
	mov.b64 	%fd2537, {%r254, %r1204};
	{
	.reg .b32 %temp; 
	mov.b64 	{%temp, %r1205}, %fd1276;
	}
	mov.b32 	%f50, %r1205;
	abs.f32 	%f12, %f50;
	setp.lt.f32 	%p216, %f12, 0f4086232B;
	@%p216 bra 	$L__BB0_254;
	setp.gt.f64 	%p217, %fd174, 0d0000000000000000;
	mov.f64 	%fd1293, 0d7FF0000000000000;
	sub.f64 	%fd1294, %fd1293, %fd174;
	selp.f64 	%fd2537, 0d0000000000000000, %fd1294, %p217;
	setp.geu.f32 	%p218, %f12, 0f40874800;
	@%p218 bra 	$L__BB0_254;
	shr.u32 	%r1206, %r253, 31;
	add.s32 	%r1207, %r253, %r1206;
	shr.s32 	%r1208, %r1207, 1;
	shl.b32 	%r1209, %r1208, 20;
	add.s32 	%r1210, %r255, %r1209;
	mov.b64 	%fd1295, {%r254, %r1210};
	sub.s32 	%r1211, %r253, %r1208;
	shl.b32 	%r1212, %r1211, 20;
	add.s32 	%r1213, %r1212, 1072693248;
	mov.b32 	%r1214, 0;
	mov.b64 	%fd1296, {%r1214, %r1213};
	mul.f64 	%fd2537, %fd1296, %fd1295;
$L__BB0_254:
	add.f64 	%fd2538, %fd2538, %fd2537;
$L__BB0_255:
	not.b32 	%r1215, %r665;
	add.s32 	%r1216, %r664, %r1215;
	cvt.rn.f64.s32 	%fd1297, %r1216;
	neg.f64 	%fd1298, %fd1297;
	mov.f64 	%fd1299, 0d4000000000000000;
	{
	.reg .b32 %temp; 
	mov.b64 	{%temp, %r1217}, %fd1299;
	}
	{
	.reg .b32 %temp; 
	mov.b64 	{%temp, %r1218}, %fd1298;
	}
	shr.u32 	%r1219, %r1218, 20;
	and.b32  	%r1220, %r1219, 2047;
	add.s32 	%r1221, %r1220, -1012;
	mov.b64 	%rd107, %fd1298;
	shl.b64 	%rd108, %rd107, %r1221;
	setp.eq.s64 	%p219, %rd108, -9223372036854775808;
	{ // callseq 0, 0
	.param .b64 param0;
	st.param.f64 	[param0], %fd1298;
	.param .b64 retval0;
	call.uni (retval0), 
	__internal_accurate_pow, 
	(
	param0
	);
	ld.param.f64 	%fd1300, [retval0];
	} // callseq 0
	setp.lt.s32 	%p220, %r1217, 0;
	neg.f64 	%fd1302, %fd1300;
	selp.f64 	%fd1303, %fd1302, %fd1300, %p219;
	selp.f64 	%fd1304, %fd1303, %fd1300, %p220;
	cvt.rzi.f64.f64 	%fd1305, %fd1298;
	setp.neu.f64 	%p221, %fd1305, %fd1298;
	selp.f64 	%fd1306, 0dFFF8000000000000, %fd1304, %p221;
	selp.f64 	%fd1307, %fd1306, %fd1304, %p220;
	setp.eq.s32 	%p222, %r1216, 0;
	selp.f64 	%fd1308, 0d3FF0000000000000, %fd1307, %p222;
	mul.f64 	%fd1309, %fd2599, %fd1308;
	st.shared.f64 	[%r5+1888], %fd1309;
	add.f64 	%fd1310, %fd2538, %fd1309;
	setp.gt.f64 	%p223, %fd1310, 0d3E112E0BE826D695;
	div.rn.f64 	%fd1311, %fd2538, %fd1310;
	selp.f64 	%fd1312, %fd1311, 0d3FF0000000000000, %p223;
	st.shared.f64 	[%r5+1736], %fd1312;
	add.s32 	%r256, %r240, 1;
	st.shared.u32 	[%r5+1872], %r256;
	setp.leu.f64 	%p224, %fd1312, 0d3FEFF7CED916872B;
	setp.ne.s32 	%p225, %r256, 4;
	and.pred  	%p226, %p224, %p225;
	@%p226 bra 	$L__BB0_362;
	setp.eq.s32 	%p227, %r256, 0;
	@%p227 bra 	$L__BB0_289;
	setp.lt.s32 	%p228, %r240, 0;
	mov.f64 	%fd2545, 0d0000000000000000;
	@%p228 bra 	$L__BB0_273;
	setp.eq.s32 	%p229, %r240, 0;
	mov.f64 	%fd2545, 0d0000000000000000;
	mov.b32 	%r2052, 1;
	@%p229 bra 	$L__BB0_268;
	and.b32  	%r257, %r256, 2147483646;
	mov.f64 	%fd2545, 0d0000000000000000;
	mov.b32 	%r2051, 0;
$L__BB0_260:
	shl.b32 	%r1224, %r2051, 5;
	add.s32 	%r259, %r113, %r1224;
	ld.shared.f64 	%fd182, [%r259+8];
	neg.f64 	%fd1317, %fd182;
	fma.rn.f64 	%fd1318, %fd182, 0dBFF71547652B82FE, 0d4338000000000000;
	{
	.reg .b32 %temp; 
	mov.b64 	{%r260, %temp}, %fd1318;
	}
	mov.f64 	%fd1319, 0dC338000000000000;
	add.rn.f64 	%fd1320, %fd1318, %fd1319;
	fma.rn.f64 	%fd1321, %fd1320, 0dBFE62E42FEFA39EF, %fd1317;
	fma.rn.f64 	%fd1322, %fd1320, 0dBC7ABC9E3B39803F, %fd1321;
	fma.rn.f64 	%fd1323, %fd1322, 0d3E5ADE1569CE2BDF, 0d3E928AF3FCA213EA;
	fma.rn.f64 	%fd1324, %fd1323, %fd1322, 0d3EC71DEE62401315;
	fma.rn.f64 	%fd1325, %fd1324, %fd1322, 0d3EFA01997C89EB71;
	fma.rn.f64 	%fd1326, %fd1325, %fd1322, 0d3F2A01A014761F65;
	fma.rn.f64 	%fd1327, %fd1326, %fd1322, 0d3F56C16C1852B7AF;
	fma.rn.f64 	%fd1328, %fd1327, %fd1322, 0d3F81111111122322;
	fma.rn.f64 	%fd1329, %fd1328, %fd1322, 0d3FA55555555502A1;
	fma.rn.f64 	%fd1330, %fd1329, %fd1322, 0d3FC5555555555511;
	fma.rn.f64 	%fd1331, %fd1330, %fd1322, 0d3FE000000000000B;
	fma.rn.f64 	%fd1332, %fd1331, %fd1322, 0d3FF0000000000000;
	fma.rn.f64 	%fd1333, %fd1332, %fd1322, 0d3FF0000000000000;
	{
	.reg .b32 %temp; 
	mov.b64 	{%r261, %temp}, %fd1333;
	}
	{
	.reg .b32 %temp; 
	mov.b64 	{%temp, %r262}, %fd1333;
	}
	shl.b32 	%r1225, %r260, 20;
	add.s32 	%r1226, %r1225, %r262;
	mov.b64 	%fd2540, {%r261, %r1226};
	{
	.reg .b32 %temp; 
	mov.b64 	{%temp, %r1227}, %fd1317;
	}
	mov.b32 	%f51, %r1227;
	abs.f32 	%f13, %f51;
	setp.lt.f32 	%p230, %f13, 0f4086232B;
	@%p230 bra 	$L__BB0_263;
	setp.gt.f64 	%p231, %fd182, 0d0000000000000000;
	mov.f64 	%fd1334, 0d7FF0000000000000;
	sub.f64 	%fd1335, %fd1334, %fd182;
	selp.f64 	%fd2540, 0d0000000000000000, %fd1335, %p231;
	setp.geu.f32 	%p232, %f13, 0f40874800;
	@%p232 bra 	$L__BB0_263;
	shr.u32 	%r1228, %r260, 31;
	add.s32 	%r1229, %r260, %r1228;
	shr.s32 	%r1230, %r1229, 1;
	shl.b32 	%r1231, %r1230, 20;
	add.s32 	%r1232, %r262, %r1231;
	mov.b64 	%fd1336, {%r261, %r1232};
	sub.s32 	%r1233, %r260, %r1230;
	shl.b32 	%r1234, %r1233, 20;
	add.s32 	%r1235, %r1234, 1072693248;
	mov.b32 	%r1236, 0;
	mov.b64 	%fd1337, {%r1236, %r1235};
	mul.f64 	%fd2540, %fd1337, %fd1336;
$L__BB0_263:
	add.f64 	%fd187, %fd2545, %fd2540;
	ld.shared.f64 	%fd188, [%r259+40];
	neg.f64 	%fd1338, %fd188;
	fma.rn.f64 	%fd1339, %fd188, 0dBFF71547652B82FE, 0d4338000000000000;
	{
	.reg .b32 %temp; 
	mov.b64 	{%r263, %temp}, %fd1339;
	}
	mov.f64 	%fd1340, 0dC338000000000000;
	add.rn.f64 	%fd1341, %fd1339, %fd1340;
	fma.rn.f64 	%fd1342, %fd1341, 0dBFE62E42FEFA39EF, %fd1338;
	fma.rn.f64 	%fd1343, %fd1341, 0dBC7ABC9E3B39803F, %fd1342;
	fma.rn.f64 	%fd1344, %fd1343, 0d3E5ADE1569CE2BDF, 0d3E928AF3FCA213EA;
	fma.rn.f64 	%fd1345, %fd1344, %fd1343, 0d3EC71DEE62401315;
	fma.rn.f64 	%fd1346, %fd1345, %fd1343, 0d3EFA01997C89EB71;
	fma.rn.f64 	%fd1347, %fd1346, %fd1343, 0d3F2A01A014761F65;
	fma.rn.f64 	%fd1348, %fd1347, %fd1343, 0d3F56C16C1852B7AF;
	fma.rn.f64 	%fd1349, %fd1348, %fd1343, 0d3F81111111122322;
	fma.rn.f64 	%fd1350, %fd1349, %fd1343, 0d3FA55555555502A1;
	fma.rn.f64 	%fd1351, %fd1350, %fd1343, 0d3FC5555555555511;
	fma.rn.f64 	%fd1352, %fd1351, %fd1343, 0d3FE000000000000B;
	fma.rn.f64 	%fd1353, %fd1352, %fd1343, 0d3FF0000000000000;
	fma.rn.f64 	%fd1354, %fd1353, %fd1343, 0d3FF0000000000000;
	{
	.reg .b32 %temp; 
	mov.b64 	{%r264, %temp}, %fd1354;
	}
	{
	.reg .b32 %temp; 
	mov.b64 	{%temp, %r265}, %fd1354;
	}
	shl.b32 	%r1237, %r263, 20;
	add.s32 	%r1238, %r1237, %r265;
	mov.b64 	%fd2541, {%r264, %r1238};
	{
	.reg .b32 %temp; 
	mov.b64 	{%temp, %r1239}, %fd1338;
	}
	mov.b32 	%f52, %r1239;
	abs.f32 	%f14, %f52;
	setp.lt.f32 	%p233, %f14, 0f4086232B;
	@%p233 bra 	$L__BB0_266;
	setp.gt.f64 	%p234, %fd188, 0d0000000000000000;
	mov.f64 	%fd1355, 0d7FF0000000000000;
	sub.f64 	%fd1356, %fd1355, %fd188;
	selp.f64 	%fd2541, 0d0000000000000000, %fd1356, %p234;
	setp.geu.f32 	%p235, %f14, 0f40874800;
	@%p235 bra 	$L__BB0_266;
	shr.u32 	%r1240, %r263, 31;
	add.s32 	%r1241, %r263, %r1240;
	shr.s32 	%r1242, %r1241, 1;
	shl.b32 	%r1243, %r1242, 20;
	add.s32 	%r1244, %r265, %r1243;
	mov.b64 	%fd1357, {%r264, %r1244};
	sub.s32 	%r1245, %r263, %r1242;
	shl.b32 	%r1246, %r1245, 20;
	add.s32 	%r1247, %r1246, 1072693248;
	mov.b32 	%r1248, 0;
	mov.b64 	%fd1358, {%r1248, %r1247};
	mul.f64 	%fd2541, %fd1358, %fd1357;
$L__BB0_266:
	add.f64 	%fd2545, %fd187, %fd2541;
	add.s32 	%r2051, %r2051, 2;
	setp.ne.s32 	%p236, %r2051, %r257;
	@%p236 bra 	$L__BB0_260;
	shl.b32 	%r1249, %r257, 2;
	or.b32  	%r2052, %r1249, 1;
$L__BB0_268:
	and.b32  	%r1250, %r240, 1;
	setp.eq.b32 	%p237, %r1250, 1;
	@%p237 bra 	$L__BB0_273;
	shl.b32 	%r1251, %r2052, 3;
	add.s32 	%r1252, %r5, %r1251;
	ld.shared.f64 	%fd196, [%r1252+1712];
	neg.f64 	%fd1359, %fd196;
	fma.rn.f64 	%fd1360, %fd196, 0dBFF71547652B82FE, 0d4338000000000000;
	{
	.reg .b32 %temp; 
	mov.b64 	{%r269, %temp}, %fd1360;
	}
	mov.f64 	%fd1361, 0dC338000000000000;
	add.rn.f64 	%fd1362, %fd1360, %fd1361;
	fma.rn.f64 	%fd1363, %fd1362, 0dBFE62E42FEFA39EF, %fd1359;
	fma.rn.f64 	%fd1364, %fd1362, 0dBC7ABC9E3B39803F, %fd1363;
	fma.rn.f64 	%fd1365, %fd1364, 0d3E5ADE1569CE2BDF, 0d3E928AF3FCA213EA;
	fma.rn.f64 	%fd1366, %fd1365, %fd1364, 0d3EC71DEE62401315;
	fma.rn.f64 	%fd1367, %fd1366, %fd1364, 0d3EFA01997C89EB71;
	fma.rn.f64 	%fd1368, %fd1367, %fd1364, 0d3F2A01A014761F65;
	fma.rn.f64 	%fd1369, %fd1368, %fd1364, 0d3F56C16C1852B7AF;
	fma.rn.f64 	%fd1370, %fd1369, %fd1364, 0d3F81111111122322;
	fma.rn.f64 	%fd1371, %fd1370, %fd1364, 0d3FA55555555502A1;
	fma.rn.f64 	%fd1372, %fd1371, %fd1364, 0d3FC5555555555511;
	fma.rn.f64 	%fd1373, %fd1372, %fd1364, 0d3FE000000000000B;
	fma.rn.f64 	%fd1374, %fd1373, %fd1364, 0d3FF0000000000000;
	fma.rn.f64 	%fd1375, %fd1374, %fd1364, 0d3FF0000000000000;
	{
	.reg .b32 %temp; 
	mov.b64 	{%r270, %temp}, %fd1375;
	}
	{
	.reg .b32 %temp; 
	mov.b64 	{%temp, %r271}, %fd1375;
	}
	shl.b32 	%r1253, %r269, 20;
	add.s32 	%r1254, %r1253, %r271;
	mov.b64 	%fd2544, {%r270, %r1254};
	{
	.reg .b32 %temp; 
	mov.b64 	{%temp, %r1255}, %fd1359;
	}
	mov.b32 	%f53, %r1255;
	abs.f32 	%f15, %f53;
	setp.lt.f32 	%p238, %f15, 0f4086232B;
	@%p238 bra 	$L__BB0_272;
	setp.gt.f64 	%p239, %fd196, 0d0000000000000000;
	mov.f64 	%fd1376, 0d7FF0000000000000;
	sub.f64 	%fd1377, %fd1376, %fd196;
	selp.f64 	%fd2544, 0d0000000000000000, %fd1377, %p239;
	setp.geu.f32 	%p240, %f15, 0f40874800;
	@%p240 bra 	$L__BB0_272;
	shr.u32 	%r1256, %r269, 31;
	add.s32 	%r1257, %r269, %r1256;
	shr.s32 	%r1258, %r1257, 1;
	shl.b32 	%r1259, %r1258, 20;
	add.s32 	%r1260, %r271, %r1259;
	mov.b64 	%fd1378, {%r270, %r1260};
	sub.s32 	%r1261, %r269, %r1258;
	shl.b32 	%r1262, %r1261, 20;
	add.s32 	%r1263, %r1262, 1072693248;
	mov.b32 	%r1264, 0;
	mov.b64 	%fd1379, {%r1264, %r1263};
	mul.f64 	%fd2544, %fd1379, %fd1378;
$L__BB0_272:
	add.f64 	%fd2545, %fd2545, %fd2544;
$L__BB0_273:
	setp.lt.f64 	%p241, %fd2545, 0d39B4484BFEEBC2A0;
	@%p241 bra 	$L__BB0_289;
	setp.lt.s32 	%p242, %r240, 0;
	shl.b32 	%r1265, %r240, 5;
	add.s32 	%r1266, %r113, %r1265;
	ld.shared.f64 	%fd1380, [%r1266+24];
	div.rn.f64 	%fd203, %fd1380, %fd2545;
	@%p242 bra 	$L__BB0_289;
	setp.eq.s32 	%p243, %r240, 0;
	mov.b32 	%r2054, 0;
	@%p243 bra 	$L__BB0_284;
	and.b32  	%r2054, %r256, 2147483646;
	mov.b32 	%r2053, 0;
$L__BB0_277:
	shl.b32 	%r1269, %r2053, 5;
	add.s32 	%r274, %r113, %r1269;
	ld.shared.f64 	%fd204, [%r274+8];
	neg.f64 	%fd1381, %fd204;
	fma.rn.f64 	%fd1382, %fd204, 0dBFF71547652B82FE, 0d4338000000000000;
	{
	.reg .b32 %temp; 
	mov.b64 	{%r275, %temp}, %fd1382;
	}
	mov.f64 	%fd1383, 0dC338000000000000;
	add.rn.f64 	%fd1384, %fd1382, %fd1383;
	fma.rn.f64 	%fd1385, %fd1384, 0dBFE62E42FEFA39EF, %fd1381;
	fma.rn.f64 	%fd1386, %fd1384, 0dBC7ABC9E3B39803F, %fd1385;
	fma.rn.f64 	%fd1387, %fd1386, 0d3E5ADE1569CE2BDF, 0d3E928AF3FCA213EA;
	fma.rn.f64 	%fd1388, %fd1387, %fd1386, 0d3EC71DEE62401315;
	fma.rn.f64 	%fd1389, %fd1388, %fd1386, 0d3EFA01997C89EB71;
	fma.rn.f64 	%fd1390, %fd1389, %fd1386, 0d3F2A01A014761F65;
	fma.rn.f64 	%fd1391, %fd1390, %fd1386, 0d3F56C16C1852B7AF;
	fma.rn.f64 	%fd1392, %fd1391, %fd1386, 0d3F81111111122322;
	fma.rn.f64 	%fd1393, %fd1392, %fd1386, 0d3FA55555555502A1;
	fma.rn.f64 	%fd1394, %fd1393, %fd1386, 0d3FC5555555555511;
	fma.rn.f64 	%fd1395, %fd1394, %fd1386, 0d3FE000000000000B;
	fma.rn.f64 	%fd1396, %fd1395, %fd1386, 0d3FF0000000000000;
	fma.rn.f64 	%fd1397, %fd1396, %fd1386, 0d3FF0000000000000;
	{
	.reg .b32 %temp; 
	mov.b64 	{%r276, %temp}, %fd1397;
	}
	{
	.reg .b32 %temp; 
	mov.b64 	{%temp, %r277}, %fd1397;
	}
	shl.b32 	%r1270, %r275, 20;
	add.s32 	%r1271, %r1270, %r277;
	mov.b64 	%fd2546, {%r276, %r1271};
	{
	.reg .b32 %temp; 
	mov.b64 	{%temp, %r1272}, %fd1381;
	}
	mov.b32 	%f54, %r1272;
	abs.f32 	%f16, %f54;
	setp.lt.f32 	%p244, %f16, 0f4086232B;
	@%p244 bra 	$L__BB0_280;
	setp.gt.f64 	%p245, %fd204, 0d0000000000000000;
	mov.f64 	%fd1398, 0d7FF0000000000000;
	sub.f64 	%fd1399, %fd1398, %fd204;
	selp.f64 	%fd2546, 0d0000000000000000, %fd1399, %p245;
	setp.geu.f32 	%p246, %f16, 0f40874800;
	@%p246 bra 	$L__BB0_280;
	shr.u32 	%r1273, %r275, 31;
	add.s32 	%r1274, %r275, %r1273;
	shr.s32 	%r1275, %r1274, 1;
	shl.b32 	%r1276, %r1275, 20;
	add.s32 	%r1277, %r277, %r1276;
	mov.b64 	%fd1400, {%r276, %r1277};
	sub.s32 	%r1278, %r275, %r1275;
	shl.b32 	%r1279, %r1278, 20;
	add.s32 	%r1280, %r1279, 1072693248;
	mov.b32 	%r1281, 0;
	mov.b64 	%fd1401, {%r1281, %r1280};
	mul.f64 	%fd2546, %fd1401, %fd1400;
$L__BB0_280:
	mul.f64 	%fd1402, %fd203, %fd2546;
	shl.b32 	%r1282, %r2053, 3;
	add.s32 	%r278, %r5, %r1282;
	st.shared.f64 	[%r278+1840], %fd1402;
	ld.shared.f64 	%fd209, [%r274+40];
	neg.f64 	%fd1403, %fd209;
	fma.rn.f64 	%fd1404, %fd209, 0dBFF71547652B82FE, 0d4338000000000000;
	{
	.reg .b32 %temp; 
	mov.b64 	{%r279, %temp}, %fd1404;
	}
	mov.f64 	%fd1405, 0dC338000000000000;
	add.rn.f64 	%fd1406, %fd1404, %fd1405;
	fma.rn.f64 	%fd1407, %fd1406, 0dBFE62E42FEFA39EF, %fd1403;
	fma.rn.f64 	%fd1408, %fd1406, 0dBC7ABC9E3B39803F, %fd1407;
	fma.rn.f64 	%fd1409, %fd1408, 0d3E5ADE1569CE2BDF, 0d3E928AF3FCA213EA;
	fma.rn.f64 	%fd1410, %fd1409, %fd1408, 0d3EC71DEE62401315;
	fma.rn.f64 	%fd1411, %fd1410, %fd1408, 0d3EFA01997C89EB71;
	fma.rn.f64 	%fd1412, %fd1411, %fd1408, 0d3F2A01A014761F65;
	fma.rn.f64 	%fd1413, %fd1412, %fd1408, 0d3F56C16C1852B7AF;
	fma.rn.f64 	%fd1414, %fd1413, %fd1408, 0d3F81111111122322;
	fma.rn.f64 	%fd1415, %fd1414, %fd1408, 0d3FA55555555502A1;
	fma.rn.f64 	%fd1416, %fd1415, %fd1408, 0d3FC5555555555511;
	fma.rn.f64 	%fd1417, %fd1416, %fd1408, 0d3FE000000000000B;
	fma.rn.f64 	%fd1418, %fd1417, %fd1408, 0d3FF0000000000000;
	fma.rn.f64 	%fd1419, %fd1418, %fd1408, 0d3FF0000000000000;
	{
	.reg .b32 %temp; 
	mov.b64 	{%r280, %temp}, %fd1419;
	}
	{
	.reg .b32 %temp; 
	mov.b64 	{%temp, %r281}, %fd1419;
	}
	shl.b32 	%r1283, %r279, 20;
	add.s32 	%r1284, %r1283, %r281;
	mov.b64 	%fd2547, {%r280, %r1284};
	{
	.reg .b32 %temp; 
	mov.b64 	{%temp, %r1285}, %fd1403;
	}
	mov.b32 	%f55, %r1285;
	abs.f32 	%f17, %f55;
	setp.lt.f32 	%p247, %f17, 0f4086232B;
	@%p247 bra 	$L__BB0_283;
	setp.gt.f64 	%p248, %fd209, 0d0000000000000000;
	mov.f64 	%fd1420, 0d7FF0000000000000;
	sub.f64 	%fd1421, %fd1420, %fd209;
	selp.f64 	%fd2547, 0d0000000000000000, %fd1421, %p248;
	setp.geu.f32 	%p249, %f17, 0f40874800;
	@%p249 bra 	$L__BB0_283;
	shr.u32 	%r1286, %r279, 31;
	add.s32 	%r1287, %r279, %r1286;
	shr.s32 	%r1288, %r1287, 1;
	shl.b32 	%r1289, %r1288, 20;
	add.s32 	%r1290, %r281, %r1289;
	mov.b64 	%fd1422, {%r280, %r1290};
	sub.s32 	%r1291, %r279, %r1288;
	shl.b32 	%r1292, %r1291, 20;
	add.s32 	%r1293, %r1292, 1072693248;
	mov.b32 	%r1294, 0;
	mov.b64 	%fd1423, {%r1294, %r1293};
	mul.f64 	%fd2547, %fd1423, %fd1422;
$L__BB0_283:
	mul.f64 	%fd1424, %fd203, %fd2547;
	st.shared.f64 	[%r278+1848], %fd1424;
	add.s32 	%r2053, %r2053, 2;
	setp.ne.s32 	%p250, %r2053, %r2054;
	@%p250 bra 	$L__BB0_277;
$L__BB0_284:
	and.b32  	%r1295, %r240, 1;
	setp.eq.b32 	%p251, %r1295, 1;
	@%p251 bra 	$L__BB0_289;
	shl.b32 	%r1296, %r2054, 5;
	add.s32 	%r1297, %r113, %r1296;
	ld.shared.f64 	%fd214, [%r1297+8];
	neg.f64 	%fd1425, %fd214;
	fma.rn.f64 	%fd1426, %fd214, 0dBFF71547652B82FE, 0d4338000000000000;
	{
	.reg .b32 %temp; 
	mov.b64 	{%r284, %temp}, %fd1426;
	}
	mov.f64 	%fd1427, 0dC338000000000000;
	add.rn.f64 	%fd1428, %fd1426, %fd1427;
	fma.rn.f64 	%fd1429, %fd1428, 0dBFE62E42FEFA39EF, %fd1425;
	fma.rn.f64 	%fd1430, %fd1428, 0dBC7ABC9E3B39803F, %fd1429;
	fma.rn.f64 	%fd1431, %fd1430, 0d3E5ADE1569CE2BDF, 0d3E928AF3FCA213EA;
	fma.rn.f64 	%fd1432, %fd1431, %fd1430, 0d3EC71DEE62401315;
	fma.rn.f64 	%fd1433, %fd1432, %fd1430, 0d3EFA01997C89EB71;
	fma.rn.f64 	%fd1434, %fd1433, %fd1430, 0d3F2A01A014761F65;
	fma.rn.f64 	%fd1435, %fd1434, %fd1430, 0d3F56C16C1852B7AF;
	fma.rn.f64 	%fd1436, %fd1435, %fd1430, 0d3F81111111122322;
	fma.rn.f64 	%fd1437, %fd1436, %fd1430, 0d3FA55555555502A1;
	fma.rn.f64 	%fd1438, %fd1437, %fd1430, 0d3FC5555555555511;
	fma.rn.f64 	%fd1439, %fd1438, %fd1430, 0d3FE000000000000B;
	fma.rn.f64 	%fd1440, %fd1439, %fd1430, 0d3FF0000000000000;
	fma.rn.f64 	%fd1441, %fd1440, %fd1430, 0d3FF0000000000000;
	{
	.reg .b32 %temp; 
	mov.b64 	{%r285, %temp}, %fd1441;
	}
	{
	.reg .b32 %temp; 
	mov.b64 	{%temp, %r286}, %fd1441;
	}
	shl.b32 	%r1298, %r284, 20;
	add.s32 	%r1299, %r1298, %r286;
	mov.b64 	%fd2548, {%r285, %r1299};
	{
	.reg .b32 %temp; 
	mov.b64 	{%temp, %r1300}, %fd1425;
	}
	mov.b32 	%f56, %r1300;
	abs.f32 	%f18, %f56;
	setp.lt.f32 	%p252, %f18, 0f4086232B;
	@%p252 bra 	$L__BB0_288;
	setp.gt.f64 	%p253, %fd214, 0d0000000000000000;
	mov.f64 	%fd1442, 0d7FF0000000000000;
	sub.f64 	%fd1443, %fd1442, %fd214;
	selp.f64 	%fd2548, 0d0000000000000000, %fd1443, %p253;
	setp.geu.f32 	%p254, %f18, 0f40874800;
	@%p254 bra 	$L__BB0_288;
	shr.u32 	%r1301, %r284, 31;
	add.s32 	%r1302, %r284, %r1301;
	shr.s32 	%r1303, %r1302, 1;
	shl.b32 	%r1304, %r1303, 20;
	add.s32 	%r1305, %r286, %r1304;
	mov.b64 	%fd1444, {%r285, %r1305};
	sub.s32 	%r1306, %r284, %r1303;
	shl.b32 	%r1307, %r1306, 20;
	add.s32 	%r1308, %r1307, 1072693248;
	mov.b32 	%r1309, 0;
	mov.b64 	%fd1445, {%r1309, %r1308};
	mul.f64 	%fd2548, %fd1445, %fd1444;
$L__BB0_288:
	mul.f64 	%fd1446, %fd203, %fd2548;
	shl.b32 	%r1310, %r2054, 3;
	add.s32 	%r1311, %r5, %r1310;
	st.shared.f64 	[%r1311+1840], %fd1446;
$L__BB0_289:
	setp.lt.s32 	%p255, %r664, 1;
	@%p255 bra 	$L__BB0_730;
	ld.shared.u32 	%r287, [%r5+1872];
	mov.b32 	%r1313, 1127219200;
	mov.b32 	%r1314, -2147483648;
	mov.b64 	%fd219, {%r1314, %r1313};
	and.b32  	%r288, %r287, 7;
	and.b32  	%r289, %r287, 2147483640;
	and.b32  	%r290, %r287, 3;
	and.b32  	%r291, %r287, 1;
	mov.b32 	%r2055, 0;
$L__BB0_291:
	setp.lt.s32 	%p256, %r287, 1;
	mov.f64 	%fd2550, 0d0000000000000000;
	mov.f64 	%fd2549, %fd2550;
	@%p256 bra 	$L__BB0_347;
	setp.lt.s32 	%p257, %r287, 8;
	mov.f64 	%fd2549, 0d0000000000000000;
	mov.b32 	%r2058, 0;
	mov.f64 	%fd2550, %fd2549;
	@%p257 bra 	$L__BB0_319;
	mov.f64 	%fd2549, 0d0000000000000000;
	mov.b32 	%r2056, 0;
$L__BB0_294:
	.pragma "nounroll";
	mad.lo.s32 	%r1317, %r2056, %r664, %r2055;
	shl.b32 	%r1318, %r1317, 3;
	add.s32 	%r294, %r5, %r1318;
	ld.shared.f64 	%fd1451, [%r294+720];
	setp.neu.f64 	%p258, %fd1451, 0d3FF0000000000000;
	shl.b32 	%r1319, %r2056, 3;
	add.s32 	%r295, %r5, %r1319;
	@%p258 bra 	$L__BB0_296;
	ld.shared.f64 	%fd1453, [%r295+1840];
	add.f64 	%fd2549, %fd2549, %fd1453;
	bra.uni 	$L__BB0_297;
$L__BB0_296:
	ld.shared.f64 	%fd1452, [%r295+1840];
	add.f64 	%fd2550, %fd2550, %fd1452;
$L__BB0_297:
	shl.b32 	%r296, %r664, 3;
	add.s32 	%r297, %r294, %r296;
	ld.shared.f64 	%fd1454, [%r297+720];
	setp.eq.f64 	%p259, %fd1454, 0d3FF0000000000000;
	@%p259 bra 	$L__BB0_299;
	ld.shared.f64 	%fd1455, [%r295+1848];
	add.f64 	%fd2550, %fd2550, %fd1455;
	bra.uni 	$L__BB0_300;
$L__BB0_299:
	ld.shared.f64 	%fd1456, [%r295+1848];
	add.f64 	%fd2549, %fd2549, %fd1456;
$L__BB0_300:
	add.s32 	%r298, %r297, %r296;
	ld.shared.f64 	%fd1457, [%r298+720];
	setp.eq.f64 	%p260, %fd1457, 0d3FF0000000000000;
	@%p260 bra 	$L__BB0_302;
	ld.shared.f64 	%fd1458, [%r295+1856];
	add.f64 	%fd2550, %fd2550, %fd1458;
	bra.uni 	$L__BB0_303;
$L__BB0_302:
	ld.shared.f64 	%fd1459, [%r295+1856];
	add.f64 	%fd2549, %fd2549, %fd1459;
$L__BB0_303:
	add.s32 	%r299, %r298, %r296;
	ld.shared.f64 	%fd1460, [%r299+720];
	setp.eq.f64 	%p261, %fd1460, 0d3FF0000000000000;
	@%p261 bra 	$L__BB0_305;
	ld.shared.f64 	%fd1461, [%r295+1864];
	add.f64 	%fd2550, %fd2550, %fd1461;
	bra.uni 	$L__BB0_306;
$L__BB0_305:
	ld.shared.f64 	%fd1462, [%r295+1864];
	add.f64 	%fd2549, %fd2549, %fd1462;
$L__BB0_306:
	add.s32 	%r300, %r299, %r296;
	ld.shared.f64 	%fd1463, [%r300+720];
	setp.eq.f64 	%p262, %fd1463, 0d3FF0000000000000;
	@%p262 bra 	$L__BB0_308;
	ld.shared.f64 	%fd1464, [%r295+1872];
	add.f64 	%fd2550, %fd2550, %fd1464;
	bra.uni 	$L__BB0_309;
$L__BB0_308:
	ld.shared.f64 	%fd1465, [%r295+1872];
	add.f64 	%fd2549, %fd2549, %fd1465;
$L__BB0_309:
	add.s32 	%r301, %r300, %r296;
	ld.shared.f64 	%fd1466, [%r301+720];
	setp.eq.f64 	%p263, %fd1466, 0d3FF0000000000000;
	@%p263 bra 	$L__BB0_311;
	ld.shared.f64 	%fd1467, [%r295+1880];
	add.f64 	%fd2550, %fd2550, %fd1467;
	bra.uni 	$L__BB0_312;
$L__BB0_311:
	ld.shared.f64 	%fd1468, [%r295+1880];
	add.f64 	%fd2549, %fd2549, %fd1468;
$L__BB0_312:
	add.s32 	%r302, %r301, %r296;
	ld.shared.f64 	%fd1469, [%r302+720];
	setp.eq.f64 	%p264, %fd1469, 0d3FF0000000000000;
	@%p264 bra 	$L__BB0_314;
	ld.shared.f64 	%fd1470, [%r295+1888];
	add.f64 	%fd2550, %fd2550, %fd1470;
	bra.uni 	$L__BB0_315;
$L__BB0_314:
	ld.shared.f64 	%fd1471, [%r295+1888];
	add.f64 	%fd2549, %fd2549, %fd1471;
$L__BB0_315:
	add.s32 	%r1320, %r302, %r296;
	ld.shared.f64 	%fd1472, [%r1320+720];
	setp.eq.f64 	%p265, %fd1472, 0d3FF0000000000000;
	@%p265 bra 	$L__BB0_317;
	ld.shared.f64 	%fd1473, [%r295+1896];
	add.f64 	%fd2550, %fd2550, %fd1473;
	bra.uni 	$L__BB0_318;
$L__BB0_317:
	ld.shared.f64 	%fd1474, [%r295+1896];
	add.f64 	%fd2549, %fd2549, %fd1474;
$L__BB0_318:
	add.s32 	%r2056, %r2056, 8;
	setp.ne.s32 	%p266, %r2056, %r289;
	mov.u32 	%r2058, %r289;
	@%p266 bra 	$L__BB0_294;
$L__BB0_319:
	setp.eq.s32 	%p267, %r288, 0;
	@%p267 bra 	$L__BB0_347;
	setp.lt.u32 	%p268, %r288, 4;
	@%p268 bra 	$L__BB0_334;
	mad.lo.s32 	%r1321, %r2058, %r664, %r2055;
	shl.b32 	%r1322, %r1321, 3;
	add.s32 	%r305, %r5, %r1322;
	ld.shared.f64 	%fd1476, [%r305+720];
	setp.eq.f64 	%p269, %fd1476, 0d3FF0000000000000;
	shl.b32 	%r1323, %r2058, 3;
	add.s32 	%r306, %r5, %r1323;
	@%p269 bra 	$L__BB0_323;
	ld.shared.f64 	%fd1477, [%r306+1840];
	add.f64 	%fd2550, %fd2550, %fd1477;
	bra.uni 	$L__BB0_324;
$L__BB0_323:
	ld.shared.f64 	%fd1478, [%r306+1840];
	add.f64 	%fd2549, %fd2549, %fd1478;
$L__BB0_324:
	shl.b32 	%r307, %r664, 3;
	add.s32 	%r308, %r305, %r307;
	ld.shared.f64 	%fd1479, [%r308+720];
	setp.eq.f64 	%p270, %fd1479, 0d3FF0000000000000;
	@%p270 bra 	$L__BB0_326;
	ld.shared.f64 	%fd1480, [%r306+1848];
	add.f64 	%fd2550, %fd2550, %fd1480;
	bra.uni 	$L__BB0_327;
$L__BB0_326:
	ld.shared.f64 	%fd1481, [%r306+1848];
	add.f64 	%fd2549, %fd2549, %fd1481;
$L__BB0_327:
	add.s32 	%r309, %r308, %r307;
	ld.shared.f64 	%fd1482, [%r309+720];
	setp.eq.f64 	%p271, %fd1482, 0d3FF0000000000000;
	@%p271 bra 	$L__BB0_329;
	ld.shared.f64 	%fd1483, [%r306+1856];
	add.f64 	%fd2550, %fd2550, %fd1483;
	bra.uni 	$L__BB0_330;
$L__BB0_329:
	ld.shared.f64 	%fd1484, [%r306+1856];
	add.f64 	%fd2549, %fd2549, %fd1484;
$L__BB0_330:
	add.s32 	%r1324, %r309, %r307;
	ld.shared.f64 	%fd1485, [%r1324+720];
	setp.eq.f64 	%p272, %fd1485, 0d3FF0000000000000;
	@%p272 bra 	$L__BB0_332;
	ld.shared.f64 	%fd1486, [%r306+1864];
	add.f64 	%fd2550, %fd2550, %fd1486;
	bra.uni 	$L__BB0_333;
$L__BB0_332:
	ld.shared.f64 	%fd1487, [%r306+1864];
	add.f64 	%fd2549, %fd2549, %fd1487;
$L__BB0_333:
	add.s32 	%r2058, %r2058, 4;
$L__BB0_334:
	setp.eq.s32 	%p273, %r290, 0;
	@%p273 bra 	$L__BB0_347;
	setp.eq.s32 	%p274, %r290, 1;
	@%p274 bra 	$L__BB0_343;
	mad.lo.s32 	%r1325, %r2058, %r664, %r2055;
	shl.b32 	%r1326, %r1325, 3;
	add.s32 	%r312, %r5, %r1326;
	ld.shared.f64 	%fd1489, [%r312+720];
	setp.eq.f64 	%p275, %fd1489, 0d3FF0000000000000;
	shl.b32 	%r1327, %r2058, 3;
	add.s32 	%r313, %r5, %r1327;
	@%p275 bra 	$L__BB0_338;
	ld.shared.f64 	%fd1490, [%r313+1840];
	add.f64 	%fd2550, %fd2550, %fd1490;
	bra.uni 	$L__BB0_339;
$L__BB0_338:
	ld.shared.f64 	%fd1491, [%r313+1840];
	add.f64 	%fd2549, %fd2549, %fd1491;
$L__BB0_339:
	shl.b32 	%r1328, %r664, 3;
	add.s32 	%r1329, %r312, %r1328;
	ld.shared.f64 	%fd1492, [%r1329+720];
	setp.eq.f64 	%p276, %fd1492, 0d3FF0000000000000;
	@%p276 bra 	$L__BB0_341;
	ld.shared.f64 	%fd1493, [%r313+1848];
	add.f64 	%fd2550, %fd2550, %fd1493;
	bra.uni 	$L__BB0_342;
$L__BB0_341:
	ld.shared.f64 	%fd1494, [%r313+1848];
	add.f64 	%fd2549, %fd2549, %fd1494;
$L__BB0_342:
	add.s32 	%r2058, %r2058, 2;
$L__BB0_343:
	setp.eq.s32 	%p277, %r291, 0;
	@%p277 bra 	$L__BB0_347;
	mad.lo.s32 	%r1330, %r2058, %r664, %r2055;
	shl.b32 	%r1331, %r1330, 3;
	add.s32 	%r1332, %r5, %r1331;
	ld.shared.f64 	%fd1495, [%r1332+720];
	setp.eq.f64 	%p278, %fd1495, 0d3FF0000000000000;
	@%p278 bra 	$L__BB0_346;
	shl.b32 	%r1333, %r2058, 3;
	add.s32 	%r1334, %r5, %r1333;
	ld.shared.f64 	%fd1496, [%r1334+1840];
	add.f64 	%fd2550, %fd2550, %fd1496;
	bra.uni 	$L__BB0_347;
$L__BB0_346:
	shl.b32 	%r1335, %r2058, 3;
	add.s32 	%r1336, %r5, %r1335;
	ld.shared.f64 	%fd1497, [%r1336+1840];
	add.f64 	%fd2549, %fd2549, %fd1497;
$L__BB0_347:
	max.f64 	%fd2593, %fd2550, 0d39B4484BFEEBC2A0;
	{
	.reg .b32 %temp; 
	mov.b64 	{%temp, %r2060}, %fd2593;
	}
	{
	.reg .b32 %temp; 
	mov.b64 	{%r2061, %temp}, %fd2593;
	}
	setp.gt.s32 	%p279, %r2060, 1048575;
	mov.b32 	%r2062, -1023;
	@%p279 bra 	$L__BB0_349;
	mul.f64 	%fd2593, %fd2593, 0d4350000000000000;
	{
	.reg .b32 %temp; 
	mov.b64 	{%temp, %r2060}, %fd2593;
	}
	{
	.reg .b32 %temp; 
	mov.b64 	{%r2061, %temp}, %fd2593;
	}
	mov.b32 	%r2062, -1077;
$L__BB0_349:
	add.s32 	%r1339, %r2060, -1;
	setp.gt.u32 	%p280, %r1339, 2146435070;
	@%p280 bra 	$L__BB0_353;
	shr.u32 	%r1342, %r2060, 20;
	add.s32 	%r2063, %r2062, %r1342;
	and.b32  	%r1343, %r2060, 1048575;
	or.b32  	%r1344, %r1343, 1072693248;
	mov.b64 	%fd2594, {%r2061, %r1344};
	setp.lt.u32 	%p282, %r1344, 1073127583;
	@%p282 bra 	$L__BB0_352;
	{
	.reg .b32 %temp; 
	mov.b64 	{%r1345, %temp}, %fd2594;
	}
	{
	.reg .b32 %temp; 
	mov.b64 	{%temp, %r1346}, %fd2594;
	}
	add.s32 	%r1347, %r1346, -1048576;
	mov.b64 	%fd2594, {%r1345, %r1347};
	add.s32 	%r2063, %r2063, 1;
$L__BB0_352:
	add.f64 	%fd1499, %fd2594, 0dBFF0000000000000;
	add.f64 	%fd1500, %fd2594, 0d3FF0000000000000;
	rcp.approx.ftz.f64 	%fd1501, %fd1500;
	neg.f64 	%fd1502, %fd1500;
	fma.rn.f64 	%fd1503, %fd1502, %fd1501, 0d3FF0000000000000;
	fma.rn.f64 	%fd1504, %fd1503, %fd1503, %fd1503;
	fma.rn.f64 	%fd1505, %fd1504, %fd1501, %fd1501;
	mul.f64 	%fd1506, %fd1499, %fd1505;
	fma.rn.f64 	%fd1507, %fd1499, %fd1505, %fd1506;
	mul.f64 	%fd1508, %fd1507, %fd1507;
	fma.rn.f64 	%fd1509, %fd1508, 0d3EB1380B3AE80F1E, 0d3ED0EE258B7A8B04;
	fma.rn.f64 	%fd1510, %fd1509, %fd1508, 0d3EF3B2669F02676F;
	fma.rn.f64 	%fd1511, %fd1510, %fd1508, 0d3F1745CBA9AB0956;
	fma.rn.f64 	%fd1512, %fd1511, %fd1508, 0d3F3C71C72D1B5154;
	fma.rn.f64 	%fd1513, %fd1512, %fd1508, 0d3F624924923BE72D;
	fma.rn.f64 	%fd1514, %fd1513, %fd1508, 0d3F8999999999A3C4;
	fma.rn.f64 	%fd1515, %fd1514, %fd1508, 0d3FB5555555555554;
	sub.f64 	%fd1516, %fd1499, %fd1507;
	add.f64 	%fd1517, %fd1516, %fd1516;
	neg.f64 	%fd1518, %fd1507;
	fma.rn.f64 	%fd1519, %fd1518, %fd1499, %fd1517;
	mul.f64 	%fd1520, %fd1505, %fd1519;
	mul.f64 	%fd1521, %fd1508, %fd1515;
	fma.rn.f64 	%fd1522, %fd1521, %fd1507, %fd1520;
	xor.b32  	%r1348, %r2063, -2147483648;
	mov.b32 	%r1349, 1127219200;
	mov.b64 	%fd1523, {%r1348, %r1349};
	sub.f64 	%fd1524, %fd1523, %fd219;
	fma.rn.f64 	%fd1525, %fd1524, 0d3FE62E42FEFA39EF, %fd1507;
	fma.rn.f64 	%fd1526, %fd1524, 0dBFE62E42FEFA39EF, %fd1525;
	sub.f64 	%fd1527, %fd1526, %fd1507;
	sub.f64 	%fd1528, %fd1522, %fd1527;
	fma.rn.f64 	%fd1529, %fd1524, 0d3C7ABC9E3B39803F, %fd1528;
	add.f64 	%fd2595, %fd1525, %fd1529;
	bra.uni 	$L__BB0_354;
$L__BB0_353:
	fma.rn.f64 	%fd1498, %fd2593, 0d7FF0000000000000, 0d7FF0000000000000;
	{
	.reg .b32 %temp; 
	mov.b64 	{%temp, %r1340}, %fd2593;
	}
	and.b32  	%r1341, %r1340, 2147483647;
	setp.eq.s32 	%p281, %r1341, 0;
	selp.f64 	%fd2595, 0dFFF0000000000000, %fd1498, %p281;
$L__BB0_354:
	max.f64 	%fd2596, %fd2549, 0d39B4484BFEEBC2A0;
	{
	.reg .b32 %temp; 
	mov.b64 	{%temp, %r2064}, %fd2596;
	}
	{
	.reg .b32 %temp; 
	mov.b64 	{%r2065, %temp}, %fd2596;
	}
	setp.gt.s32 	%p283, %r2064, 1048575;
	mov.b32 	%r2066, -1023;
	@%p283 bra 	$L__BB0_356;
	mul.f64 	%fd2596, %fd2596, 0d4350000000000000;
	{
	.reg .b32 %temp; 
	mov.b64 	{%temp, %r2064}, %fd2596;
	}
	{
	.reg .b32 %temp; 
	mov.b64 	{%r2065, %temp}, %fd2596;
	}
	mov.b32 	%r2066, -1077;
$L__BB0_356:
	add.s32 	%r1352, %r2064, -1;
	setp.gt.u32 	%p284, %r1352, 2146435070;
	@%p284 bra 	$L__BB0_360;
	shr.u32 	%r1355, %r2064, 20;
	add.s32 	%r2067, %r2066, %r1355;
	and.b32  	%r1356, %r2064, 1048575;
	or.b32  	%r1357, %r1356, 1072693248;
	mov.b64 	%fd2597, {%r2065, %r1357};
	setp.lt.u32 	%p286, %r1357, 1073127583;
	@%p286 bra 	$L__BB0_359;
	{
	.reg .b32 %temp; 
	mov.b64 	{%r1358, %temp}, %fd2597;
	}
	{
	.reg .b32 %temp; 
	mov.b64 	{%temp, %r1359}, %fd2597;
	}
	add.s32 	%r1360, %r1359, -1048576;
	mov.b64 	%fd2597, {%r1358, %r1360};
	add.s32 	%r2067, %r2067, 1;
$L__BB0_359:
	add.f64 	%fd1531, %fd2597, 0dBFF0000000000000;
	add.f64 	%fd1532, %fd2597, 0d3FF0000000000000;
	rcp.approx.ftz.f64 	%fd1533, %fd1532;
	neg.f64 	%fd1534, %fd1532;
	fma.rn.f64 	%fd1535, %fd1534, %fd1533, 0d3FF0000000000000;
	fma.rn.f64 	%fd1536, %fd1535, %fd1535, %fd1535;
	fma.rn.f64 	%fd1537, %fd1536, %fd1533, %fd1533;
	mul.f64 	%fd1538, %fd1531, %fd1537;
	fma.rn.f64 	%fd1539, %fd1531, %fd1537, %fd1538;
	mul.f64 	%fd1540, %fd1539, %fd1539;
	fma.rn.f64 	%fd1541, %fd1540, 0d3EB1380B3AE80F1E, 0d3ED0EE258B7A8B04;
	fma.rn.f64 	%fd1542, %fd1541, %fd1540, 0d3EF3B2669F02676F;
	fma.rn.f64 	%fd1543, %fd1542, %fd1540, 0d3F1745CBA9AB0956;
	fma.rn.f64 	%fd1544, %fd1543, %fd1540, 0d3F3C71C72D1B5154;
	fma.rn.f64 	%fd1545, %fd1544, %fd1540, 0d3F624924923BE72D;
	fma.rn.f64 	%fd1546, %fd1545, %fd1540, 0d3F8999999999A3C4;
	fma.rn.f64 	%fd1547, %fd1546, %fd1540, 0d3FB5555555555554;
	sub.f64 	%fd1548, %fd1531, %fd1539;
	add.f64 	%fd1549, %fd1548, %fd1548;
	neg.f64 	%fd1550, %fd1539;
	fma.rn.f64 	%fd1551, %fd1550, %fd1531, %fd1549;
	mul.f64 	%fd1552, %fd1537, %fd1551;
	mul.f64 	%fd1553, %fd1540, %fd1547;
	fma.rn.f64 	%fd1554, %fd1553, %fd1539, %fd1552;
	xor.b32  	%r1361, %r2067, -2147483648;
	mov.b32 	%r1362, 1127219200;
	mov.b64 	%fd1555, {%r1361, %r1362};
	sub.f64 	%fd1556, %fd1555, %fd219;
	fma.rn.f64 	%fd1557, %fd1556, 0d3FE62E42FEFA39EF, %fd1539;
	fma.rn.f64 	%fd1558, %fd1556, 0dBFE62E42FEFA39EF, %fd1557;
	sub.f64 	%fd1559, %fd1558, %fd1539;
	sub.f64 	%fd1560, %fd1554, %fd1559;
	fma.rn.f64 	%fd1561, %fd1556, 0d3C7ABC9E3B39803F, %fd1560;
	add.f64 	%fd2598, %fd1557, %fd1561;
	bra.uni 	$L__BB0_361;
$L__BB0_360:
	fma.rn.f64 	%fd1530, %fd2596, 0d7FF0000000000000, 0d7FF0000000000000;
	{
	.reg .b32 %temp; 
	mov.b64 	{%temp, %r1353}, %fd2596;
	}
	and.b32  	%r1354, %r1353, 2147483647;
	setp.eq.s32 	%p285, %r1354, 0;
	selp.f64 	%fd2598, 0dFFF0000000000000, %fd1530, %p285;
$L__BB0_361:
	sub.f64 	%fd1562, %fd2595, %fd2598;
	mul.wide.u32 	%rd110, %r2055, 8;
	add.s64 	%rd111, %rd4, %rd110;
	st.local.f64 	[%rd111], %fd1562;
	add.s64 	%rd112, %rd3, %rd110;
	ld.local.f64 	%fd1563, [%rd112];
	sub.f64 	%fd1564, %fd1562, %fd1563;
	add.s64 	%rd113, %rd5, %rd110;
	st.local.f64 	[%rd113], %fd1564;
	add.s32 	%r2055, %r2055, 1;
	setp.eq.s32 	%p287, %r2055, %r664;
	@%p287 bra 	$L__BB0_717;
	bra.uni 	$L__BB0_291;
$L__BB0_362:
	setp.lt.s32 	%p288, %r664, 1;
	@%p288 bra 	$L__BB0_438;
	min.u32 	%r337, %r664, 4;
	mov.b32 	%r1364, 1127219200;
	mov.b32 	%r1365, -2147483648;
	mov.b64 	%fd312, {%r1365, %r1364};
	not.b32 	%r1366, %r665;
	add.s32 	%r338, %r664, %r1366;
	cvt.rn.f64.s32 	%fd1565, %r338;
	neg.f64 	%fd313, %fd1565;
	mov.f64 	%fd1566, 0d4000000000000000;
	{
	.reg .b32 %temp; 
	mov.b64 	{%temp, %r1367}, %fd1566;
	}
	{
	.reg .b32 %temp; 
	mov.b64 	{%temp, %r1368}, %fd313;
	}
	shr.u32 	%r1369, %r1368, 20;
	and.b32  	%r1370, %r1369, 2047;
	add.s32 	%r1371, %r1370, -1012;
	mov.b64 	%rd114, %fd313;
	shl.b64 	%rd115, %rd114, %r1371;
	setp.eq.s64 	%p289, %rd115, -9223372036854775808;
	setp.lt.s32 	%p290, %r1367, 0;
	and.pred  	%p1, %p290, %p289;
	cvt.rzi.f64.f64 	%fd1567, %fd313;
	setp.neu.f64 	%p291, %fd1567, %fd313;
	and.pred  	%p2, %p290, %p291;
	and.b32  	%r339, %r664, 7;
	and.b32  	%r340, %r664, 3;
	and.b32  	%r341, %r664, 2147483640;
	mov.b32 	%r2068, 1;
	mov.u64 	%rd137, d_H;
$L__BB0_364:
	mov.u32 	%r342, %r2068;
	ld.shared.u32 	%r1372, [%r5+1872];
	setp.gt.s32 	%p292, %r1372, 3;
	@%p292 bra 	$L__BB0_438;
	and.b32  	%r1373, %r342, 1;
	setp.ne.s32 	%p293, %r1373, %r65;
	@%p293 bra 	$L__BB0_437;
	setp.lt.u32 	%p294, %r79, 15;
	mov.b32 	%r2071, 0;
	@%p294 bra 	$L__BB0_369;
	mov.b32 	%r2069, 0;
$L__BB0_368:
	.pragma "nounroll";
	add.s32 	%r1376, %r5, %r2069;
	mov.b16 	%rs196, 0;
	st.shared.v2.u8 	[%r1376+682], {%rs196, %rs196};
	mov.b32 	%r1377, 0;
	st.shared.u32 	[%r1376+684], %r1377;
	st.shared.v2.b32 	[%r1376+688], {%r1377, %r1377};
	st.shared.v2.u8 	[%r1376+696], {%rs196, %rs196};
	add.s32 	%r2069, %r2069, 16;
	and.b32  	%r2071, %r664, 2147483632;
	setp.ne.s32 	%p295, %r2069, %r2071;
	@%p295 bra 	$L__BB0_368;
$L__BB0_369:
	add.s32 	%r347, %r339, -1;
	and.b32  	%r348, %r664, 15;
	setp.eq.s32 	%p296, %r348, 0;
	@%p296 bra 	$L__BB0_379;
	add.s32 	%r1378, %r348, -1;
	setp.lt.u32 	%p297, %r1378, 7;
	@%p297 bra 	$L__BB0_372;
	add.s32 	%r1379, %r5, %r2071;
	mov.b16 	%rs197, 0;
	st.shared.u8 	[%r1379+682], %rs197;
	st.shared.u8 	[%r1379+683], %rs197;
	st.shared.u8 	[%r1379+684], %rs197;
	st.shared.u8 	[%r1379+685], %rs197;
	st.shared.u8 	[%r1379+686], %rs197;
	st.shared.u8 	[%r1379+687], %rs197;
	st.shared.u8 	[%r1379+688], %rs197;
	st.shared.u8 	[%r1379+689], %rs197;
	add.s32 	%r2071, %r2071, 8;
$L__BB0_372:
	setp.eq.s32 	%p298, %r339, 0;
	@%p298 bra 	$L__BB0_379;
	setp.lt.u32 	%p299, %r347, 3;
	@%p299 bra 	$L__BB0_375;
	add.s32 	%r1380, %r5, %r2071;
	mov.b16 	%rs198, 0;
	st.shared.u8 	[%r1380+682], %rs198;
	st.shared.u8 	[%r1380+683], %rs198;
	st.shared.u8 	[%r1380+684], %rs198;
	st.shared.u8 	[%r1380+685], %rs198;
	add.s32 	%r2071, %r2071, 4;
$L__BB0_375:
	setp.eq.s32 	%p300, %r340, 0;
	@%p300 bra 	$L__BB0_379;
	setp.eq.s32 	%p301, %r340, 1;
	add.s32 	%r353, %r5, %r2071;
	mov.b16 	%rs199, 0;
	st.shared.u8 	[%r353+682], %rs199;
	@%p301 bra 	$L__BB0_379;
	setp.eq.s32 	%p302, %r340, 2;
	mov.b16 	%rs200, 0;
	st.shared.u8 	[%r353+683], %rs200;
	@%p302 bra 	$L__BB0_379;
	mov.b16 	%rs201, 0;
	st.shared.u8 	[%r353+684], %rs201;
$L__BB0_379:
	mov.b32 	%r2073, 0;
$L__BB0_380:
	add.s32 	%r1382, %r5, %r2073;
	mov.b16 	%rs202, 1;
	st.shared.u8 	[%r1382+682], %rs202;
	add.s32 	%r2073, %r2073, 1;
	setp.ne.s32 	%p303, %r2073, %r342;
	@%p303 bra 	$L__BB0_380;
	setp.lt.u32 	%p304, %r79, 7;
	mov.b32 	%r2076, 0;
	@%p304 bra 	$L__BB0_384;
	mov.b32 	%r2074, 0;
$L__BB0_383:
	.pragma "nounroll";
	shl.b32 	%r1385, %r2074, 2;
	add.s32 	%r1386, %r5, %r1385;
	ld.shared.u32 	%r1387, [%r1386+496];
	add.s32 	%r1388, %r5, %r1387;
	ld.shared.u8 	%rs203, [%r1388+620];
	mad.lo.s32 	%r1389, %r2074, -3, %r1386;
	ld.shared.u8 	%rs204, [%r1389+682];
	xor.b16  	%rs205, %rs204, %rs203;
	st.shared.u8 	[%r1388+651], %rs205;
	ld.shared.u32 	%r1390, [%r1386+500];
	add.s32 	%r1391, %r5, %r1390;
	ld.shared.u8 	%rs206, [%r1391+620];
	ld.shared.u8 	%rs207, [%r1389+683];
	xor.b16  	%rs208, %rs207, %rs206;
	st.shared.u8 	[%r1391+651], %rs208;
	ld.shared.u32 	%r1392, [%r1386+504];
	add.s32 	%r1393, %r5, %r1392;
	ld.shared.u8 	%rs209, [%r1393+620];
	ld.shared.u8 	%rs210, [%r1389+684];
	xor.b16  	%rs211, %rs210, %rs209;
	st.shared.u8 	[%r1393+651], %rs211;
	ld.shared.u32 	%r1394, [%r1386+508];
	add.s32 	%r1395, %r5, %r1394;
	ld.shared.u8 	%rs212, [%r1395+620];
	ld.shared.u8 	%rs213, [%r1389+685];
	xor.b16  	%rs214, %rs213, %rs212;
	st.shared.u8 	[%r1395+651], %rs214;
	ld.shared.u32 	%r1396, [%r1386+512];
	add.s32 	%r1397, %r5, %r1396;
	ld.shared.u8 	%rs215, [%r1397+620];
	ld.shared.u8 	%rs216, [%r1389+686];
	xor.b16  	%rs217, %rs216, %rs215;
	st.shared.u8 	[%r1397+651], %rs217;
	ld.shared.u32 	%r1398, [%r1386+516];
	add.s32 	%r1399, %r5, %r1398;
	ld.shared.u8 	%rs218, [%r1399+620];
	ld.shared.u8 	%rs219, [%r1389+687];
	xor.b16  	%rs220, %rs219, %rs218;
	st.shared.u8 	[%r1399+651], %rs220;
	ld.shared.u32 	%r1400, [%r1386+520];
	add.s32 	%r1401, %r5, %r1400;
	ld.shared.u8 	%rs221, [%r1401+620];
	ld.shared.u8 	%rs222, [%r1389+688];
	xor.b16  	%rs223, %rs222, %rs221;
	st.shared.u8 	[%r1401+651], %rs223;
	ld.shared.u32 	%r1402, [%r1386+524];
	add.s32 	%r1403, %r5, %r1402;
	ld.shared.u8 	%rs224, [%r1403+620];
	ld.shared.u8 	%rs225, [%r1389+689];
	xor.b16  	%rs226, %rs225, %rs224;
	st.shared.u8 	[%r1403+651], %rs226;
	add.s32 	%r2074, %r2074, 8;
	setp.ne.s32 	%p305, %r2074, %r341;
	mov.u32 	%r2076, %r341;
	@%p305 bra 	$L__BB0_383;
$L__BB0_384:
	setp.eq.s32 	%p306, %r339, 0;
	@%p306 bra 	$L__BB0_392;
	setp.lt.u32 	%p307, %r347, 3;
	@%p307 bra 	$L__BB0_387;
	shl.b32 	%r1404, %r2076, 2;
	add.s32 	%r1405, %r5, %r1404;
	ld.shared.u32 	%r1406, [%r1405+496];
	add.s32 	%r1407, %r5, %r1406;
	ld.shared.u8 	%rs227, [%r1407+620];
	mad.lo.s32 	%r1408, %r2076, -3, %r1405;
	ld.shared.u8 	%rs228, [%r1408+682];
	xor.b16  	%rs229, %rs228, %rs227;
	st.shared.u8 	[%r1407+651], %rs229;
	ld.shared.u32 	%r1409, [%r1405+500];
	add.s32 	%r1410, %r5, %r1409;
	ld.shared.u8 	%rs230, [%r1410+620];
	ld.shared.u8 	%rs231, [%r1408+683];
	xor.b16  	%rs232, %rs231, %rs230;
	st.shared.u8 	[%r1410+651], %rs232;
	ld.shared.u32 	%r1411, [%r1405+504];
	add.s32 	%r1412, %r5, %r1411;
	ld.shared.u8 	%rs233, [%r1412+620];
	ld.shared.u8 	%rs234, [%r1408+684];
	xor.b16  	%rs235, %rs234, %rs233;
	st.shared.u8 	[%r1412+651], %rs235;
	ld.shared.u32 	%r1413, [%r1405+508];
	add.s32 	%r1414, %r5, %r1413;
	ld.shared.u8 	%rs236, [%r1414+620];
	ld.shared.u8 	%rs237, [%r1408+685];
	xor.b16  	%rs238, %rs237, %rs236;
	st.shared.u8 	[%r1414+651], %rs238;
	add.s32 	%r2076, %r2076, 4;
$L__BB0_387:
	setp.eq.s32 	%p308, %r340, 0;
	@%p308 bra 	$L__BB0_392;
	setp.eq.s32 	%p309, %r340, 1;
	@%p309 bra 	$L__BB0_390;
	shl.b32 	%r1415, %r2076, 2;
	add.s32 	%r1416, %r5, %r1415;
	ld.shared.u32 	%r1417, [%r1416+496];
	add.s32 	%r1418, %r5, %r1417;
	ld.shared.u8 	%rs239, [%r1418+620];
	mad.lo.s32 	%r1419, %r2076, -3, %r1416;
	ld.shared.u8 	%rs240, [%r1419+682];
	xor.b16  	%rs241, %rs240, %rs239;
	st.shared.u8 	[%r1418+651], %rs241;
	ld.shared.u32 	%r1420, [%r1416+500];
	add.s32 	%r1421, %r5, %r1420;
	ld.shared.u8 	%rs242, [%r1421+620];
	ld.shared.u8 	%rs243, [%r1419+683];
	xor.b16  	%rs244, %rs243, %rs242;
	st.shared.u8 	[%r1421+651], %rs244;
	add.s32 	%r2076, %r2076, 2;
$L__BB0_390:
	and.b32  	%r1422, %r664, 1;
	setp.eq.b32 	%p310, %r1422, 1;
	not.pred 	%p311, %p310;
	@%p311 bra 	$L__BB0_392;
	shl.b32 	%r1423, %r2076, 2;
	add.s32 	%r1424, %r5, %r1423;
	ld.shared.u32 	%r1425, [%r1424+496];
	add.s32 	%r1426, %r5, %r1425;
	ld.shared.u8 	%rs245, [%r1426+620];
	mad.lo.s32 	%r1427, %r2076, -3, %r1424;
	ld.shared.u8 	%rs246, [%r1427+682];
	xor.b16  	%rs247, %rs246, %rs245;
	st.shared.u8 	[%r1426+651], %rs247;
$L__BB0_392:
	ld.shared.f64 	%fd1568, [%r5+1880];
	add.f64 	%fd1569, %fd1568, 0d3FF0000000000000;
	st.shared.f64 	[%r5+1880], %fd1569;
	mov.b32 	%r2078, 0;
	mov.f64 	%fd2609, %fd2508;
$L__BB0_393:
	add.s32 	%r364, %r5, %r2078;
	ld.shared.u8 	%rs248, [%r364+682];
	setp.ne.s16 	%p312, %rs248, 1;
	@%p312 bra 	$L__BB0_418;
	mad.lo.s32 	%r1429, %r2078, 7, %r364;
	ld.shared.f64 	%fd316, [%r1429+248];
	setp.gt.f64 	%p313, %fd316, 0d4049000000000000;
	mov.f64 	%fd2604, %fd316;
	@%p313 bra 	$L__BB0_406;
	setp.lt.f64 	%p314, %fd316, 0dC049000000000000;
	mov.f64 	%fd2604, 0d0000000000000000;
	@%p314 bra 	$L__BB0_406;
	fma.rn.f64 	%fd1571, %fd316, 0d3FF71547652B82FE, 0d4338000000000000;
	{
	.reg .b32 %temp; 
	mov.b64 	{%r365, %temp}, %fd1571;
	}
	mov.f64 	%fd1572, 0dC338000000000000;
	add.rn.f64 	%fd1573, %fd1571, %fd1572;
	fma.rn.f64 	%fd1574, %fd1573, 0dBFE62E42FEFA39EF, %fd316;
	fma.rn.f64 	%fd1575, %fd1573, 0dBC7ABC9E3B39803F, %fd1574;
	fma.rn.f64 	%fd1576, %fd1575, 0d3E5ADE1569CE2BDF, 0d3E928AF3FCA213EA;
	fma.rn.f64 	%fd1577, %fd1576, %fd1575, 0d3EC71DEE62401315;
	fma.rn.f64 	%fd1578, %fd1577, %fd1575, 0d3EFA01997C89EB71;
	fma.rn.f64 	%fd1579, %fd1578, %fd1575, 0d3F2A01A014761F65;
	fma.rn.f64 	%fd1580, %fd1579, %fd1575, 0d3F56C16C1852B7AF;
	fma.rn.f64 	%fd1581, %fd1580, %fd1575, 0d3F81111111122322;
	fma.rn.f64 	%fd1582, %fd1581, %fd1575, 0d3FA55555555502A1;
	fma.rn.f64 	%fd1583, %fd1582, %fd1575, 0d3FC5555555555511;
	fma.rn.f64 	%fd1584, %fd1583, %fd1575, 0d3FE000000000000B;
	fma.rn.f64 	%fd1585, %fd1584, %fd1575, 0d3FF0000000000000;
	fma.rn.f64 	%fd1586, %fd1585, %fd1575, 0d3FF0000000000000;
	{
	.reg .b32 %temp; 
	mov.b64 	{%r366, %temp}, %fd1586;
	}
	{
	.reg .b32 %temp; 
	mov.b64 	{%temp, %r367}, %fd1586;
	}
	shl.b32 	%r1430, %r365, 20;
	add.s32 	%r1431, %r1430, %r367;
	mov.b64 	%fd2601, {%r366, %r1431};
	{
	.reg .b32 %temp; 
	mov.b64 	{%temp, %r1432}, %fd316;
	}
	mov.b32 	%f57, %r1432;
	abs.f32 	%f19, %f57;
	setp.lt.f32 	%p315, %f19, 0f4086232B;
	@%p315 bra 	$L__BB0_399;
	setp.lt.f64 	%p316, %fd316, 0d0000000000000000;
	add.f64 	%fd1587, %fd316, 0d7FF0000000000000;
	selp.f64 	%fd2601, 0d0000000000000000, %fd1587, %p316;
	setp.geu.f32 	%p317, %f19, 0f40874800;
	@%p317 bra 	$L__BB0_399;
	shr.u32 	%r1433, %r365, 31;
	add.s32 	%r1434, %r365, %r1433;
	shr.s32 	%r1435, %r1434, 1;
	shl.b32 	%r1436, %r1435, 20;
	add.s32 	%r1437, %r367, %r1436;
	mov.b64 	%fd1588, {%r366, %r1437};
	sub.s32 	%r1438, %r365, %r1435;
	shl.b32 	%r1439, %r1438, 20;
	add.s32 	%r1440, %r1439, 1072693248;
	mov.b32 	%r1441, 0;
	mov.b64 	%fd1589, {%r1441, %r1440};
	mul.f64 	%fd2601, %fd1589, %fd1588;
$L__BB0_399:
	add.f64 	%fd2602, %fd2601, 0d3FF0000000000000;
	{
	.reg .b32 %temp; 
	mov.b64 	{%temp, %r2079}, %fd2602;
	}
	{
	.reg .b32 %temp; 
	mov.b64 	{%r2080, %temp}, %fd2602;
	}
	setp.gt.s32 	%p318, %r2079, 1048575;
	mov.b32 	%r2081, -1023;
	@%p318 bra 	$L__BB0_401;
	mul.f64 	%fd2602, %fd2602, 0d4350000000000000;
	{
	.reg .b32 %temp; 
	mov.b64 	{%temp, %r2079}, %fd2602;
	}
	{
	.reg .b32 %temp; 
	mov.b64 	{%r2080, %temp}, %fd2602;
	}
	mov.b32 	%r2081, -1077;
$L__BB0_401:
	add.s32 	%r1444, %r2079, -1;
	setp.gt.u32 	%p319, %r1444, 2146435070;
	@%p319 bra 	$L__BB0_405;
	shr.u32 	%r1447, %r2079, 20;
	add.s32 	%r2082, %r2081, %r1447;
	and.b32  	%r1448, %r2079, 1048575;
	or.b32  	%r1449, %r1448, 1072693248;
	mov.b64 	%fd2603, {%r2080, %r1449};
	setp.lt.u32 	%p321, %r1449, 1073127583;
	@%p321 bra 	$L__BB0_404;
	{
	.reg .b32 %temp; 
	mov.b64 	{%r1450, %temp}, %fd2603;
	}
	{
	.reg .b32 %temp; 
	mov.b64 	{%temp, %r1451}, %fd2603;
	}
	add.s32 	%r1452, %r1451, -1048576;
	mov.b64 	%fd2603, {%r1450, %r1452};
	add.s32 	%r2082, %r2082, 1;
$L__BB0_404:
	add.f64 	%fd1591, %fd2603, 0dBFF0000000000000;
	add.f64 	%fd1592, %fd2603, 0d3FF0000000000000;
	rcp.approx.ftz.f64 	%fd1593, %fd1592;
	neg.f64 	%fd1594, %fd1592;
	fma.rn.f64 	%fd1595, %fd1594, %fd1593, 0d3FF0000000000000;
	fma.rn.f64 	%fd1596, %fd1595, %fd1595, %fd1595;
	fma.rn.f64 	%fd1597, %fd1596, %fd1593, %fd1593;
	mul.f64 	%fd1598, %fd1591, %fd1597;
	fma.rn.f64 	%fd1599, %fd1591, %fd1597, %fd1598;
	mul.f64 	%fd1600, %fd1599, %fd1599;
	fma.rn.f64 	%fd1601, %fd1600, 0d3EB1380B3AE80F1E, 0d3ED0EE258B7A8B04;
	fma.rn.f64 	%fd1602, %fd1601, %fd1600, 0d3EF3B2669F02676F;
	fma.rn.f64 	%fd1603, %fd1602, %fd1600, 0d3F1745CBA9AB0956;
	fma.rn.f64 	%fd1604, %fd1603, %fd1600, 0d3F3C71C72D1B5154;
	fma.rn.f64 	%fd1605, %fd1604, %fd1600, 0d3F624924923BE72D;
	fma.rn.f64 	%fd1606, %fd1605, %fd1600, 0d3F8999999999A3C4;
	fma.rn.f64 	%fd1607, %fd1606, %fd1600, 0d3FB5555555555554;
	sub.f64 	%fd1608, %fd1591, %fd1599;
	add.f64 	%fd1609, %fd1608, %fd1608;
	neg.f64 	%fd1610, %fd1599;
	fma.rn.f64 	%fd1611, %fd1610, %fd1591, %fd1609;
	mul.f64 	%fd1612, %fd1597, %fd1611;
	mul.f64 	%fd1613, %fd1600, %fd1607;
	fma.rn.f64 	%fd1614, %fd1613, %fd1599, %fd1612;
	xor.b32  	%r1453, %r2082, -2147483648;
	mov.b32 	%r1454, 1127219200;
	mov.b64 	%fd1615, {%r1453, %r1454};
	sub.f64 	%fd1616, %fd1615, %fd312;
	fma.rn.f64 	%fd1617, %fd1616, 0d3FE62E42FEFA39EF, %fd1599;
	fma.rn.f64 	%fd1618, %fd1616, 0dBFE62E42FEFA39EF, %fd1617;
	sub.f64 	%fd1619, %fd1618, %fd1599;
	sub.f64 	%fd1620, %fd1614, %fd1619;
	fma.rn.f64 	%fd1621, %fd1616, 0d3C7ABC9E3B39803F, %fd1620;
	add.f64 	%fd2604, %fd1617, %fd1621;
	bra.uni 	$L__BB0_406;
$L__BB0_405:
	fma.rn.f64 	%fd1590, %fd2602, 0d7FF0000000000000, 0d7FF0000000000000;
	{
	.reg .b32 %temp; 
	mov.b64 	{%temp, %r1445}, %fd2602;
	}
	and.b32  	%r1446, %r1445, 2147483647;
	setp.eq.s32 	%p320, %r1446, 0;
	selp.f64 	%fd2604, 0dFFF0000000000000, %fd1590, %p320;
$L__BB0_406:
	setp.gt.f64 	%p322, %fd316, 0d4049000000000000;
	neg.f64 	%fd330, %fd316;
	setp.lt.f64 	%p323, %fd316, 0dC049000000000000;
	or.pred  	%p324, %p323, %p322;
	selp.f64 	%fd2608, %fd330, 0d0000000000000000, %p323;
	@%p324 bra 	$L__BB0_417;
	fma.rn.f64 	%fd1622, %fd330, 0d3FF71547652B82FE, 0d4338000000000000;
	{
	.reg .b32 %temp; 
	mov.b64 	{%r378, %temp}, %fd1622;
	}
	mov.f64 	%fd1623, 0dC338000000000000;
	add.rn.f64 	%fd1624, %fd1622, %fd1623;
	fma.rn.f64 	%fd1625, %fd1624, 0dBFE62E42FEFA39EF, %fd330;
	fma.rn.f64 	%fd1626, %fd1624, 0dBC7ABC9E3B39803F, %fd1625;
	fma.rn.f64 	%fd1627, %fd1626, 0d3E5ADE1569CE2BDF, 0d3E928AF3FCA213EA;
	fma.rn.f64 	%fd1628, %fd1627, %fd1626, 0d3EC71DEE62401315;
	fma.rn.f64 	%fd1629, %fd1628, %fd1626, 0d3EFA01997C89EB71;
	fma.rn.f64 	%fd1630, %fd1629, %fd1626, 0d3F2A01A014761F65;
	fma.rn.f64 	%fd1631, %fd1630, %fd1626, 0d3F56C16C1852B7AF;
	fma.rn.f64 	%fd1632, %fd1631, %fd1626, 0d3F81111111122322;
	fma.rn.f64 	%fd1633, %fd1632, %fd1626, 0d3FA55555555502A1;
	fma.rn.f64 	%fd1634, %fd1633, %fd1626, 0d3FC5555555555511;
	fma.rn.f64 	%fd1635, %fd1634, %fd1626, 0d3FE000000000000B;
	fma.rn.f64 	%fd1636, %fd1635, %fd1626, 0d3FF0000000000000;
	fma.rn.f64 	%fd1637, %fd1636, %fd1626, 0d3FF0000000000000;
	{
	.reg .b32 %temp; 
	mov.b64 	{%r379, %temp}, %fd1637;
	}
	{
	.reg .b32 %temp; 
	mov.b64 	{%temp, %r380}, %fd1637;
	}
	shl.b32 	%r1455, %r378, 20;
	add.s32 	%r1456, %r1455, %r380;
	mov.b64 	%fd2605, {%r379, %r1456};
	{
	.reg .b32 %temp; 
	mov.b64 	{%temp, %r1457}, %fd330;
	}
	mov.b32 	%f58, %r1457;
	abs.f32 	%f20, %f58;
	setp.lt.f32 	%p325, %f20, 0f4086232B;
	@%p325 bra 	$L__BB0_410;
	setp.gt.f64 	%p326, %fd316, 0d0000000000000000;
	mov.f64 	%fd1638, 0d7FF0000000000000;
	sub.f64 	%fd1639, %fd1638, %fd316;
	selp.f64 	%fd2605, 0d0000000000000000, %fd1639, %p326;
	setp.geu.f32 	%p327, %f20, 0f40874800;
	@%p327 bra 	$L__BB0_410;
	shr.u32 	%r1458, %r378, 31;
	add.s32 	%r1459, %r378, %r1458;
	shr.s32 	%r1460, %r1459, 1;
	shl.b32 	%r1461, %r1460, 20;
	add.s32 	%r1462, %r380, %r1461;
	mov.b64 	%fd1640, {%r379, %r1462};
	sub.s32 	%r1463, %r378, %r1460;
	shl.b32 	%r1464, %r1463, 20;
	add.s32 	%r1465, %r1464, 1072693248;
	mov.b32 	%r1466, 0;
	mov.b64 	%fd1641, {%r1466, %r1465};
	mul.f64 	%fd2605, %fd1641, %fd1640;
$L__BB0_410:
	add.f64 	%fd2606, %fd2605, 0d3FF0000000000000;
	{
	.reg .b32 %temp; 
	mov.b64 	{%temp, %r2083}, %fd2606;
	}
	{
	.reg .b32 %temp; 
	mov.b64 	{%r2084, %temp}, %fd2606;
	}
	setp.gt.s32 	%p328, %r2083, 1048575;
	mov.b32 	%r2085, -1023;
	@%p328 bra 	$L__BB0_412;
	mul.f64 	%fd2606, %fd2606, 0d4350000000000000;
	{
	.reg .b32 %temp; 
	mov.b64 	{%temp, %r2083}, %fd2606;
	}
	{
	.reg .b32 %temp; 
	mov.b64 	{%r2084, %temp}, %fd2606;
	}
	mov.b32 	%r2085, -1077;
$L__BB0_412:
	add.s32 	%r1469, %r2083, -1;
	setp.gt.u32 	%p329, %r1469, 2146435070;
	@%p329 bra 	$L__BB0_416;
	shr.u32 	%r1472, %r2083, 20;
	add.s32 	%r2086, %r2085, %r1472;
	and.b32  	%r1473, %r2083, 1048575;
	or.b32  	%r1474, %r1473, 1072693248;
	mov.b64 	%fd2607, {%r2084, %r1474};
	setp.lt.u32 	%p331, %r1474, 1073127583;
	@%p331 bra 	$L__BB0_415;
	{
	.reg .b32 %temp; 
	mov.b64 	{%r1475, %temp}, %fd2607;
	}
	{
	.reg .b32 %temp; 
	mov.b64 	{%temp, %r1476}, %fd2607;
	}
	add.s32 	%r1477, %r1476, -1048576;
	mov.b64 	%fd2607, {%r1475, %r1477};
	add.s32 	%r2086, %r2086, 1;
$L__BB0_415:
	add.f64 	%fd1643, %fd2607, 0dBFF0000000000000;
	add.f64 	%fd1644, %fd2607, 0d3FF0000000000000;
	rcp.approx.ftz.f64 	%fd1645, %fd1644;
	neg.f64 	%fd1646, %fd1644;
	fma.rn.f64 	%fd1647, %fd1646, %fd1645, 0d3FF0000000000000;
	fma.rn.f64 	%fd1648, %fd1647, %fd1647, %fd1647;
	fma.rn.f64 	%fd1649, %fd1648, %fd1645, %fd1645;
	mul.f64 	%fd1650, %fd1643, %fd1649;
	fma.rn.f64 	%fd1651, %fd1643, %fd1649, %fd1650;
	mul.f64 	%fd1652, %fd1651, %fd1651;
	fma.rn.f64 	%fd1653, %fd1652, 0d3EB1380B3AE80F1E, 0d3ED0EE258B7A8B04;
	fma.rn.f64 	%fd1654, %fd1653, %fd1652, 0d3EF3B2669F02676F;
	fma.rn.f64 	%fd1655, %fd1654, %fd1652, 0d3F1745CBA9AB0956;
	fma.rn.f64 	%fd1656, %fd1655, %fd1652, 0d3F3C71C72D1B5154;
	fma.rn.f64 	%fd1657, %fd1656, %fd1652, 0d3F624924923BE72D;
	fma.rn.f64 	%fd1658, %fd1657, %fd1652, 0d3F8999999999A3C4;
	fma.rn.f64 	%fd1659, %fd1658, %fd1652, 0d3FB5555555555554;
	sub.f64 	%fd1660, %fd1643, %fd1651;
	add.f64 	%fd1661, %fd1660, %fd1660;
	neg.f64 	%fd1662, %fd1651;
	fma.rn.f64 	%fd1663, %fd1662, %fd1643, %fd1661;
	mul.f64 	%fd1664, %fd1649, %fd1663;
	mul.f64 	%fd1665, %fd1652, %fd1659;
	fma.rn.f64 	%fd1666, %fd1665, %fd1651, %fd1664;
	xor.b32  	%r1478, %r2086, -2147483648;
	mov.b32 	%r1479, 1127219200;
	mov.b64 	%fd1667, {%r1478, %r1479};
	sub.f64 	%fd1668, %fd1667, %fd312;
	fma.rn.f64 	%fd1669, %fd1668, 0d3FE62E42FEFA39EF, %fd1651;
	fma.rn.f64 	%fd1670, %fd1668, 0dBFE62E42FEFA39EF, %fd1669;
	sub.f64 	%fd1671, %fd1670, %fd1651;
	sub.f64 	%fd1672, %fd1666, %fd1671;
	fma.rn.f64 	%fd1673, %fd1668, 0d3C7ABC9E3B39803F, %fd1672;
	add.f64 	%fd2608, %fd1669, %fd1673;
	bra.uni 	$L__BB0_417;
$L__BB0_416:
	fma.rn.f64 	%fd1642, %fd2606, 0d7FF0000000000000, 0d7FF0000000000000;
	{
	.reg .b32 %temp; 
	mov.b64 	{%temp, %r1470}, %fd2606;
	}
	and.b32  	%r1471, %r1470, 2147483647;
	setp.eq.s32 	%p330, %r1471, 0;
	selp.f64 	%fd2608, 0dFFF0000000000000, %fd1642, %p330;
$L__BB0_417:
	sub.f64 	%fd1674, %fd2604, %fd2608;
	add.f64 	%fd2609, %fd2609, %fd1674;
$L__BB0_418:
	add.s32 	%r2078, %r2078, 1;
	setp.ne.s32 	%p332, %r2078, %r664;
	@%p332 bra 	$L__BB0_393;
	neg.f64 	%fd1675, %fd2609;
	fma.rn.f64 	%fd1676, %fd2609, 0dBFF71547652B82FE, 0d4338000000000000;
	{
	.reg .b32 %temp; 
	mov.b64 	{%r392, %temp}, %fd1676;
	}
	mov.f64 	%fd1677, 0dC338000000000000;
	add.rn.f64 	%fd1678, %fd1676, %fd1677;
	fma.rn.f64 	%fd1679, %fd1678, 0dBFE62E42FEFA39EF, %fd1675;
	fma.rn.f64 	%fd1680, %fd1678, 0dBC7ABC9E3B39803F, %fd1679;
	fma.rn.f64 	%fd1681, %fd1680, 0d3E5ADE1569CE2BDF, 0d3E928AF3FCA213EA;
	fma.rn.f64 	%fd1682, %fd1681, %fd1680, 0d3EC71DEE62401315;
	fma.rn.f64 	%fd1683, %fd1682, %fd1680, 0d3EFA01997C89EB71;
	fma.rn.f64 	%fd1684, %fd1683, %fd1680, 0d3F2A01A014761F65;
	fma.rn.f64 	%fd1685, %fd1684, %fd1680, 0d3F56C16C1852B7AF;
	fma.rn.f64 	%fd1686, %fd1685, %fd1680, 0d3F81111111122322;
	fma.rn.f64 	%fd1687, %fd1686, %fd1680, 0d3FA55555555502A1;
	fma.rn.f64 	%fd1688, %fd1687, %fd1680, 0d3FC5555555555511;
	fma.rn.f64 	%fd1689, %fd1688, %fd1680, 0d3FE000000000000B;
	fma.rn.f64 	%fd1690, %fd1689, %fd1680, 0d3FF0000000000000;
	fma.rn.f64 	%fd1691, %fd1690, %fd1680, 0d3FF0000000000000;
	{
	.reg .b32 %temp; 
	mov.b64 	{%r393, %temp}, %fd1691;
	}
	{
	.reg .b32 %temp; 
	mov.b64 	{%temp, %r394}, %fd1691;
	}
	shl.b32 	%r1480, %r392, 20;
	add.s32 	%r1481, %r1480, %r394;
	mov.b64 	%fd2610, {%r393, %r1481};
	{
	.reg .b32 %temp; 
	mov.b64 	{%temp, %r1482}, %fd1675;
	}
	mov.b32 	%f59, %r1482;
	abs.f32 	%f21, %f59;
	setp.lt.f32 	%p333, %f21, 0f4086232B;
	@%p333 bra 	$L__BB0_422;
	setp.gt.f64 	%p334, %fd2609, 0d0000000000000000;
	mov.f64 	%fd1692, 0d7FF0000000000000;
	sub.f64 	%fd1693, %fd1692, %fd2609;
	selp.f64 	%fd2610, 0d0000000000000000, %fd1693, %p334;
	setp.geu.f32 	%p335, %f21, 0f40874800;
	@%p335 bra 	$L__BB0_422;
	shr.u32 	%r1483, %r392, 31;
	add.s32 	%r1484, %r392, %r1483;
	shr.s32 	%r1485, %r1484, 1;
	shl.b32 	%r1486, %r1485, 20;
	add.s32 	%r1487, %r394, %r1486;
	mov.b64 	%fd1694, {%r393, %r1487};
	sub.s32 	%r1488, %r392, %r1485;
	shl.b32 	%r1489, %r1488, 20;
	add.s32 	%r1490, %r1489, 1072693248;
	mov.b32 	%r1491, 0;
	mov.b64 	%fd1695, {%r1491, %r1490};
	mul.f64 	%fd2610, %fd1695, %fd1694;
$L__BB0_422:
	setp.lt.s32 	%p336, %r185, 1;
	sub.f64 	%fd2599, %fd2599, %fd2610;
	@%p336 bra 	$L__BB0_452;
	mov.b32 	%r2087, 0;
	bra.uni 	$L__BB0_425;
$L__BB0_424:
	add.s32 	%r2087, %r2087, 1;
	setp.eq.s32 	%p346, %r2087, %r185;
	@%p346 bra 	$L__BB0_452;
$L__BB0_425:
	setp.lt.u32 	%p337, %r79, 7;
	mul.lo.s32 	%r397, %r2087, %r664;
	mov.b16 	%rs344, 0;
	mov.b32 	%r2090, 0;
	@%p337 bra 	$L__BB0_428;
	mov.b16 	%rs344, 0;
	mov.b32 	%r2088, 0;
$L__BB0_427:
	.pragma "nounroll";
	add.s32 	%r1495, %r5, %r2088;
	ld.shared.u8 	%rs252, [%r1495+651];
	add.s32 	%r1496, %r2088, %r397;
	mul.wide.u32 	%rd117, %r1496, 4;
	add.s64 	%rd119, %rd137, %rd117;
	ld.const.u8 	%rs253, [%rd119];
	mul.lo.s16 	%rs254, %rs252, %rs253;
	xor.b16  	%rs255, %rs254, %rs344;
	ld.shared.u32 	%r1497, [%r1495+652];
	bfe.u32 	%r1498, %r1497, 0, 8;
	cvt.u16.u32 	%rs256, %r1498;
	bfe.u32 	%r1499, %r1497, 8, 8;
	cvt.u16.u32 	%rs257, %r1499;
	bfe.u32 	%r1500, %r1497, 16, 8;
	cvt.u16.u32 	%rs258, %r1500;
	bfe.u32 	%r1501, %r1497, 24, 8;
	cvt.u16.u32 	%rs259, %r1501;
	ld.const.u8 	%rs260, [%rd119+4];
	mul.lo.s16 	%rs261, %rs256, %rs260;
	xor.b16  	%rs262, %rs261, %rs255;
	ld.const.u8 	%rs263, [%rd119+8];
	mul.lo.s16 	%rs264, %rs257, %rs263;
	xor.b16  	%rs265, %rs264, %rs262;
	ld.const.u8 	%rs266, [%rd119+12];
	mul.lo.s16 	%rs267, %rs258, %rs266;
	xor.b16  	%rs268, %rs267, %rs265;
	ld.const.u8 	%rs269, [%rd119+16];
	mul.lo.s16 	%rs270, %rs259, %rs269;
	xor.b16  	%rs271, %rs270, %rs268;
	.pragma "used_bytes_mask 7";
	ld.shared.u32 	%r1502, [%r1495+656];
	bfe.u32 	%r1503, %r1502, 0, 8;
	cvt.u16.u32 	%rs272, %r1503;
	bfe.u32 	%r1504, %r1502, 8, 8;
	cvt.u16.u32 	%rs273, %r1504;
	bfe.u32 	%r1505, %r1502, 16, 8;
	cvt.u16.u32 	%rs274, %r1505;
	ld.const.u8 	%rs275, [%rd119+20];
	mul.lo.s16 	%rs276, %rs272, %rs275;
	xor.b16  	%rs277, %rs276, %rs271;
	ld.const.u8 	%rs278, [%rd119+24];
	mul.lo.s16 	%rs279, %rs273, %rs278;
	xor.b16  	%rs280, %rs279, %rs277;
	ld.const.u8 	%rs281, [%rd119+28];
	mul.lo.s16 	%rs282, %rs274, %rs281;
	xor.b16  	%rs344, %rs282, %rs280;
	add.s32 	%r2088, %r2088, 8;
	setp.ne.s32 	%p338, %r2088, %r341;
	mov.u32 	%r2090, %r341;
	@%p338 bra 	$L__BB0_427;
$L__BB0_428:
	setp.eq.s32 	%p339, %r339, 0;
	@%p339 bra 	$L__BB0_436;
	add.s32 	%r1506, %r339, -1;
	setp.lt.u32 	%p340, %r1506, 3;
	@%p340 bra 	$L__BB0_431;
	add.s32 	%r1507, %r5, %r2090;
	ld.shared.u8 	%rs284, [%r1507+651];
	add.s32 	%r1508, %r2090, %r397;
	mul.wide.u32 	%rd120, %r1508, 4;
	add.s64 	%rd122, %rd137, %rd120;
	ld.const.u8 	%rs285, [%rd122];
	mul.lo.s16 	%rs286, %rs284, %rs285;
	ld.shared.u8 	%rs287, [%r1507+652];
	cvt.u64.u32 	%rd123, %r397;
	cvt.u64.u32 	%rd124, %r2090;
	add.s64 	%rd125, %rd124, %rd123;
	shl.b64 	%rd126, %rd125, 2;
	add.s64 	%rd127, %rd137, %rd126;
	ld.const.u8 	%rs288, [%rd127+4];
	mul.lo.s16 	%rs289, %rs287, %rs288;
	xor.b16  	%rs290, %rs286, %rs289;
	ld.shared.u8 	%rs291, [%r1507+653];
	ld.const.u8 	%rs292, [%rd127+8];
	mul.lo.s16 	%rs293, %rs291, %rs292;
	xor.b16  	%rs294, %rs290, %rs293;
	ld.shared.u8 	%rs295, [%r1507+654];
	ld.const.u8 	%rs296, [%rd127+12];
	mul.lo.s16 	%rs297, %rs295, %rs296;
	xor.b16  	%rs298, %rs294, %rs297;
	xor.b16  	%rs344, %rs298, %rs344;
	add.s32 	%r2090, %r2090, 4;
$L__BB0_431:
	setp.eq.s32 	%p341, %r340, 0;
	@%p341 bra 	$L__BB0_436;
	setp.eq.s32 	%p342, %r340, 1;
	@%p342 bra 	$L__BB0_434;
	add.s32 	%r1509, %r5, %r2090;
	ld.shared.u8 	%rs300, [%r1509+651];
	add.s32 	%r1510, %r2090, %r397;
	mul.wide.u32 	%rd128, %r1510, 4;
	add.s64 	%rd130, %rd137, %rd128;
	ld.const.u8 	%rs301, [%rd130];
	mul.lo.s16 	%rs302, %rs300, %rs301;
	ld.shared.u8 	%rs303, [%r1509+652];
	cvt.u64.u32 	%rd131, %r397;
	cvt.u64.u32 	%rd132, %r2090;
	add.s64 	%rd133, %rd132, %rd131;
	shl.b64 	%rd134, %rd133, 2;
	add.s64 	%rd135, %rd137, %rd134;
	ld.const.u8 	%rs304, [%rd135+4];
	mul.lo.s16 	%rs305, %rs303, %rs304;
	xor.b16  	%rs306, %rs302, %rs305;
	xor.b16  	%rs344, %rs306, %rs344;
	add.s32 	%r2090, %r2090, 2;
$L__BB0_434:
	and.b32  	%r1511, %r664, 1;
	setp.eq.b32 	%p343, %r1511, 1;
	not.pred 	%p344, %p343;
	@%p344 bra 	$L__BB0_436;
	add.s32 	%r1512, %r5, %r2090;
	ld.shared.u8 	%rs307, [%r1512+651];
	add.s32 	%r1513, %r2090, %r397;
	mul.wide.u32 	%rd136, %r1513, 4;
	add.s64 	%rd138, %rd137, %rd136;
	ld.const.u8 	%rs308, [%rd138];
	mul.lo.s16 	%rs309, %rs307, %rs308;
	xor.b16  	%rs344, %rs309, %rs344;
$L__BB0_436:
	and.b16  	%rs310, %rs344, 255;
	setp.eq.s16 	%p345, %rs310, 1;
	@%p345 bra 	$L__BB0_437;
	bra.uni 	$L__BB0_424;
$L__BB0_437:
	add.s32 	%r2068, %r342, 1;
	setp.ne.s32 	%p455, %r342, %r337;
	@%p455 bra 	$L__BB0_364;
$L__BB0_438:
	ld.shared.u32 	%r541, [%r5+1872];
	setp.ne.s32 	%p456, %r541, 0;
	@%p456 bra 	$L__BB0_612;
	setp.lt.s32 	%p519, %r664, 1;
	@%p519 bra 	$L__BB0_730;
	and.b32  	%r542, %r664, 15;
	setp.lt.u32 	%p520, %r79, 15;
	mov.b32 	%r2145, 0;
	@%p520 bra 	$L__BB0_443;
	and.b32  	%r2145, %r664, 2147483632;
	neg.s32 	%r2124, %r2145;
	add.s64 	%rd182, %rd3, 64;
	add.s64 	%rd181, %rd4, 64;
	add.s64 	%rd180, %rd5, 64;
$L__BB0_442:
	.pragma "nounroll";
	ld.local.f64 	%fd2397, [%rd182+-64];
	st.local.f64 	[%rd181+-64], %fd2397;
	mov.b64 	%rd147, 0;
	st.local.u64 	[%rd180+-64], %rd147;
	ld.local.f64 	%fd2398, [%rd182+-56];
	st.local.f64 	[%rd181+-56], %fd2398;
	st.local.u64 	[%rd180+-56], %rd147;
	ld.local.f64 	%fd2399, [%rd182+-48];
	st.local.f64 	[%rd181+-48], %fd2399;
	st.local.u64 	[%rd180+-48], %rd147;
	ld.local.f64 	%fd2400, [%rd182+-40];
	st.local.f64 	[%rd181+-40], %fd2400;
	st.local.u64 	[%rd180+-40], %rd147;
	ld.local.f64 	%fd2401, [%rd182+-32];
	st.local.f64 	[%rd181+-32], %fd2401;
	st.local.u64 	[%rd180+-32], %rd147;
	ld.local.f64 	%fd2402, [%rd182+-24];
	st.local.f64 	[%rd181+-24], %fd2402;
	st.local.u64 	[%rd180+-24], %rd147;
	ld.local.f64 	%fd2403, [%rd182+-16];
	st.local.f64 	[%rd181+-16], %fd2403;
	st.local.u64 	[%rd180+-16], %rd147;
	ld.local.f64 	%fd2404, [%rd182+-8];
	st.local.f64 	[%rd181+-8], %fd2404;
	st.local.u64 	[%rd180+-8], %rd147;
	ld.local.f64 	%fd2405, [%rd182];
	st.local.f64 	[%rd181], %fd2405;
	st.local.u64 	[%rd180], %rd147;
	ld.local.f64 	%fd2406, [%rd182+8];
	st.local.f64 	[%rd181+8], %fd2406;
	st.local.u64 	[%rd180+8], %rd147;
	ld.local.f64 	%fd2407, [%rd182+16];
	st.local.f64 	[%rd181+16], %fd2407;
	st.local.u64 	[%rd180+16], %rd147;
	ld.local.f64 	%fd2408, [%rd182+24];
	st.local.f64 	[%rd181+24], %fd2408;
	st.local.u64 	[%rd180+24], %rd147;
	ld.local.f64 	%fd2409, [%rd182+32];
	st.local.f64 	[%rd181+32], %fd2409;
	st.local.u64 	[%rd180+32], %rd147;
	ld.local.f64 	%fd2410, [%rd182+40];
	st.local.f64 	[%rd181+40], %fd2410;
	st.local.u64 	[%rd180+40], %rd147;
	ld.local.f64 	%fd2411, [%rd182+48];
	st.local.f64 	[%rd181+48], %fd2411;
	st.local.u64 	[%rd180+48], %rd147;
	ld.local.f64 	%fd2412, [%rd182+56];
	st.local.f64 	[%rd181+56], %fd2412;
	st.local.u64 	[%rd180+56], %rd147;
	add.s32 	%r2124, %r2124, 16;
	add.s64 	%rd182, %rd182, 128;
	add.s64 	%rd181, %rd181, 128;
	add.s64 	%rd180, %rd180, 128;
	setp.eq.s32 	%p521, %r2124, 0;
	@%p521 bra 	$L__BB0_443;
	bra.uni 	$L__BB0_442;
$L__BB0_443:
	setp.eq.s32 	%p522, %r542, 0;
	@%p522 bra 	$L__BB0_717;
	and.b32  	%r634, %r664, 7;
	setp.lt.u32 	%p523, %r542, 8;
	@%p523 bra 	$L__BB0_446;
	mul.wide.u32 	%rd148, %r2145, 8;
	add.s64 	%rd149, %rd3, %rd148;
	ld.local.f64 	%fd2413, [%rd149];
	add.s64 	%rd150, %rd4, %rd148;
	st.local.f64 	[%rd150], %fd2413;
	add.s64 	%rd151, %rd5, %rd148;
	mov.b64 	%rd152, 0;
	st.local.u64 	[%rd151], %rd152;
	ld.local.f64 	%fd2414, [%rd149+8];
	st.local.f64 	[%rd150+8], %fd2414;
	st.local.u64 	[%rd151+8], %rd152;
	ld.local.f64 	%fd2415, [%rd149+16];
	st.local.f64 	[%rd150+16], %fd2415;
	st.local.u64 	[%rd151+16], %rd152;
	ld.local.f64 	%fd2416, [%rd149+24];
	st.local.f64 	[%rd150+24], %fd2416;
	st.local.u64 	[%rd151+24], %rd152;
	ld.local.f64 	%fd2417, [%rd149+32];
	st.local.f64 	[%rd150+32], %fd2417;
	st.local.u64 	[%rd151+32], %rd152;
	ld.local.f64 	%fd2418, [%rd149+40];
	st.local.f64 	[%rd150+40], %fd2418;
	st.local.u64 	[%rd151+40], %rd152;
	ld.local.f64 	%fd2419, [%rd149+48];
	st.local.f64 	[%rd150+48], %fd2419;
	st.local.u64 	[%rd151+48], %rd152;
	ld.local.f64 	%fd2420, [%rd149+56];
	st.local.f64 	[%rd150+56], %fd2420;
	st.local.u64 	[%rd151+56], %rd152;
	add.s32 	%r2145, %r2145, 8;
$L__BB0_446:
	setp.eq.s32 	%p524, %r634, 0;
	@%p524 bra 	$L__BB0_717;
	and.b32  	%r637, %r664, 3;
	setp.lt.u32 	%p525, %r634, 4;
	@%p525 bra 	$L__BB0_449;
	mul.wide.u32 	%rd153, %r2145, 8;
	add.s64 	%rd154, %rd3, %rd153;
	ld.local.f64 	%fd2421, [%rd154];
	add.s64 	%rd155, %rd4, %rd153;
	st.local.f64 	[%rd155], %fd2421;
	add.s64 	%rd156, %rd5, %rd153;
	mov.b64 	%rd157, 0;
	st.local.u64 	[%rd156], %rd157;
	ld.local.f64 	%fd2422, [%rd154+8];
	st.local.f64 	[%rd155+8], %fd2422;
	st.local.u64 	[%rd156+8], %rd157;
	ld.local.f64 	%fd2423, [%rd154+16];
	st.local.f64 	[%rd155+16], %fd2423;
	st.local.u64 	[%rd156+16], %rd157;
	ld.local.f64 	%fd2424, [%rd154+24];
	st.local.f64 	[%rd155+24], %fd2424;
	st.local.u64 	[%rd156+24], %rd157;
	add.s32 	%r2145, %r2145, 4;
$L__BB0_449:
	setp.eq.s32 	%p526, %r637, 0;
	@%p526 bra 	$L__BB0_717;
	mul.wide.u32 	%rd158, %r2145, 8;
	add.s64 	%rd185, %rd5, %rd158;
	add.s64 	%rd184, %rd4, %rd158;
	add.s64 	%rd183, %rd3, %rd158;
	neg.s32 	%r2147, %r637;
$L__BB0_451:
	.pragma "nounroll";
	ld.local.f64 	%fd2425, [%rd183];
	st.local.f64 	[%rd184], %fd2425;
	mov.b64 	%rd159, 0;
	st.local.u64 	[%rd185], %rd159;
	add.s64 	%rd185, %rd185, 8;
	add.s64 	%rd184, %rd184, 8;
	add.s64 	%rd183, %rd183, 8;
	add.s32 	%r2147, %r2147, 1;
	setp.ne.s32 	%p527, %r2147, 0;
	@%p527 bra 	$L__BB0_451;
	bra.uni 	$L__BB0_717;
$L__BB0_452:
	cvt.rn.f64.u32 	%fd1696, %r342;
	ld.shared.u32 	%r1515, [%r5+1872];
	shl.b32 	%r1516, %r1515, 5;
	add.s32 	%r1517, %r5, %r1516;
	st.shared.f64 	[%r1517+1712], %fd1696;
	mov.b32 	%r2092, 0;
	mov.f64 	%fd2620, %fd2508;
$L__BB0_453:
	add.s32 	%r406, %r5, %r2092;
	ld.shared.u8 	%rs311, [%r406+682];
	setp.ne.s16 	%p347, %rs311, 1;
	@%p347 bra 	$L__BB0_478;
	mad.lo.s32 	%r1518, %r2092, 7, %r406;
	ld.shared.f64 	%fd353, [%r1518+248];
	setp.gt.f64 	%p348, %fd353, 0d4049000000000000;
	mov.f64 	%fd2615, %fd353;
	@%p348 bra 	$L__BB0_466;
	setp.lt.f64 	%p349, %fd353, 0dC049000000000000;
	mov.f64 	%fd2615, 0d0000000000000000;
	@%p349 bra 	$L__BB0_466;
	fma.rn.f64 	%fd1698, %fd353, 0d3FF71547652B82FE, 0d4338000000000000;
	{
	.reg .b32 %temp; 
	mov.b64 	{%r407, %temp}, %fd1698;
	}
	mov.f64 	%fd1699, 0dC338000000000000;
	add.rn.f64 	%fd1700, %fd1698, %fd1699;
	fma.rn.f64 	%fd1701, %fd1700, 0dBFE62E42FEFA39EF, %fd353;
	fma.rn.f64 	%fd1702, %fd1700, 0dBC7ABC9E3B39803F, %fd1701;
	fma.rn.f64 	%fd1703, %fd1702, 0d3E5ADE1569CE2BDF, 0d3E928AF3FCA213EA;
	fma.rn.f64 	%fd1704, %fd1703, %fd1702, 0d3EC71DEE62401315;
	fma.rn.f64 	%fd1705, %fd1704, %fd1702, 0d3EFA01997C89EB71;
	fma.rn.f64 	%fd1706, %fd1705, %fd1702, 0d3F2A01A014761F65;
	fma.rn.f64 	%fd1707, %fd1706, %fd1702, 0d3F56C16C1852B7AF;
	fma.rn.f64 	%fd1708, %fd1707, %fd1702, 0d3F81111111122322;
	fma.rn.f64 	%fd1709, %fd1708, %fd1702, 0d3FA55555555502A1;
	fma.rn.f64 	%fd1710, %fd1709, %fd1702, 0d3FC5555555555511;
	fma.rn.f64 	%fd1711, %fd1710, %fd1702, 0d3FE000000000000B;
	fma.rn.f64 	%fd1712, %fd1711, %fd1702, 0d3FF0000000000000;
	fma.rn.f64 	%fd1713, %fd1712, %fd1702, 0d3FF0000000000000;
	{
	.reg .b32 %temp; 
	mov.b64 	{%r408, %temp}, %fd1713;
	}
	{
	.reg .b32 %temp; 
	mov.b64 	{%temp, %r409}, %fd1713;
	}
	shl.b32 	%r1519, %r407, 20;
	add.s32 	%r1520, %r1519, %r409;
	mov.b64 	%fd2612, {%r408, %r1520};
	{
	.reg .b32 %temp; 
	mov.b64 	{%temp, %r1521}, %fd353;
	}
	mov.b32 	%f60, %r1521;
	abs.f32 	%f22, %f60;
	setp.lt.f32 	%p350, %f22, 0f4086232B;
	@%p350 bra 	$L__BB0_459;
	setp.lt.f64 	%p351, %fd353, 0d0000000000000000;
	add.f64 	%fd1714, %fd353, 0d7FF0000000000000;
	selp.f64 	%fd2612, 0d0000000000000000, %fd1714, %p351;
	setp.geu.f32 	%p352, %f22, 0f40874800;
	@%p352 bra 	$L__BB0_459;
	shr.u32 	%r1522, %r407, 31;
	add.s32 	%r1523, %r407, %r1522;
	shr.s32 	%r1524, %r1523, 1;
	shl.b32 	%r1525, %r1524, 20;
	add.s32 	%r1526, %r409, %r1525;
	mov.b64 	%fd1715, {%r408, %r1526};
	sub.s32 	%r1527, %r407, %r1524;
	shl.b32 	%r1528, %r1527, 20;
	add.s32 	%r1529, %r1528, 1072693248;
	mov.b32 	%r1530, 0;
	mov.b64 	%fd1716, {%r1530, %r1529};
	mul.f64 	%fd2612, %fd1716, %fd1715;
$L__BB0_459:
	add.f64 	%fd2613, %fd2612, 0d3FF0000000000000;
	{
	.reg .b32 %temp; 
	mov.b64 	{%temp, %r2093}, %fd2613;
	}
	{
	.reg .b32 %temp; 
	mov.b64 	{%r2094, %temp}, %fd2613;
	}
	setp.gt.s32 	%p353, %r2093, 1048575;
	mov.b32 	%r2095, -1023;
	@%p353 bra 	$L__BB0_461;
	mul.f64 	%fd2613, %fd2613, 0d4350000000000000;
	{
	.reg .b32 %temp; 
	mov.b64 	{%temp, %r2093}, %fd2613;
	}
	{
	.reg .b32 %temp; 
	mov.b64 	{%r2094, %temp}, %fd2613;
	}
	mov.b32 	%r2095, -1077;
$L__BB0_461:
	add.s32 	%r1533, %r2093, -1;
	setp.gt.u32 	%p354, %r1533, 2146435070;
	@%p354 bra 	$L__BB0_465;
	shr.u32 	%r1536, %r2093, 20;
	add.s32 	%r2096, %r2095, %r1536;
	and.b32  	%r1537, %r2093, 1048575;
	or.b32  	%r1538, %r1537, 1072693248;
	mov.b64 	%fd2614, {%r2094, %r1538};
	setp.lt.u32 	%p356, %r1538, 1073127583;
	@%p356 bra 	$L__BB0_464;
	{
	.reg .b32 %temp; 
	mov.b64 	{%r1539, %temp}, %fd2614;
	}
	{
	.reg .b32 %temp; 
	mov.b64 	{%temp, %r1540}, %fd2614;
	}
	add.s32 	%r1541, %r1540, -1048576;
	mov.b64 	%fd2614, {%r1539, %r1541};
	add.s32 	%r2096, %r2096, 1;
$L__BB0_464:
	add.f64 	%fd1718, %fd2614, 0dBFF0000000000000;
	add.f64 	%fd1719, %fd2614, 0d3FF0000000000000;
	rcp.approx.ftz.f64 	%fd1720, %fd1719;
	neg.f64 	%fd1721, %fd1719;
	fma.rn.f64 	%fd1722, %fd1721, %fd1720, 0d3FF0000000000000;
	fma.rn.f64 	%fd1723, %fd1722, %fd1722, %fd1722;
	fma.rn.f64 	%fd1724, %fd1723, %fd1720, %fd1720;
	mul.f64 	%fd1725, %fd1718, %fd1724;
	fma.rn.f64 	%fd1726, %fd1718, %fd1724, %fd1725;
	mul.f64 	%fd1727, %fd1726, %fd1726;
	fma.rn.f64 	%fd1728, %fd1727, 0d3EB1380B3AE80F1E, 0d3ED0EE258B7A8B04;
	fma.rn.f64 	%fd1729, %fd1728, %fd1727, 0d3EF3B2669F02676F;
	fma.rn.f64 	%fd1730, %fd1729, %fd1727, 0d3F1745CBA9AB0956;
	fma.rn.f64 	%fd1731, %fd1730, %fd1727, 0d3F3C71C72D1B5154;
	fma.rn.f64 	%fd1732, %fd1731, %fd1727, 0d3F624924923BE72D;
	fma.rn.f64 	%fd1733, %fd1732, %fd1727, 0d3F8999999999A3C4;
	fma.rn.f64 	%fd1734, %fd1733, %fd1727, 0d3FB5555555555554;
	sub.f64 	%fd1735, %fd1718, %fd1726;
	add.f64 	%fd1736, %fd1735, %fd1735;
	neg.f64 	%fd1737, %fd1726;
	fma.rn.f64 	%fd1738, %fd1737, %fd1718, %fd1736;
	mul.f64 	%fd1739, %fd1724, %fd1738;
	mul.f64 	%fd1740, %fd1727, %fd1734;
	fma.rn.f64 	%fd1741, %fd1740, %fd1726, %fd1739;
	xor.b32  	%r1542, %r2096, -2147483648;
	mov.b32 	%r1543, 1127219200;
	mov.b64 	%fd1742, {%r1542, %r1543};
	sub.f64 	%fd1743, %fd1742, %fd312;
	fma.rn.f64 	%fd1744, %fd1743, 0d3FE62E42FEFA39EF, %fd1726;
	fma.rn.f64 	%fd1745, %fd1743, 0dBFE62E42FEFA39EF, %fd1744;
	sub.f64 	%fd1746, %fd1745, %fd1726;
	sub.f64 	%fd1747, %fd1741, %fd1746;
	fma.rn.f64 	%fd1748, %fd1743, 0d3C7ABC9E3B39803F, %fd1747;
	add.f64 	%fd2615, %fd1744, %fd1748;
	bra.uni 	$L__BB0_466;
$L__BB0_465:
	fma.rn.f64 	%fd1717, %fd2613, 0d7FF0000000000000, 0d7FF0000000000000;
	{
	.reg .b32 %temp; 
	mov.b64 	{%temp, %r1534}, %fd2613;
	}
	and.b32  	%r1535, %r1534, 2147483647;
	setp.eq.s32 	%p355, %r1535, 0;
	selp.f64 	%fd2615, 0dFFF0000000000000, %fd1717, %p355;
$L__BB0_466:
	setp.gt.f64 	%p357, %fd353, 0d4049000000000000;
	neg.f64 	%fd367, %fd353;
	setp.lt.f64 	%p358, %fd353, 0dC049000000000000;
	or.pred  	%p359, %p358, %p357;
	selp.f64 	%fd2619, %fd367, 0d0000000000000000, %p358;
	@%p359 bra 	$L__BB0_477;
	fma.rn.f64 	%fd1749, %fd367, 0d3FF71547652B82FE, 0d4338000000000000;
	{
	.reg .b32 %temp; 
	mov.b64 	{%r420, %temp}, %fd1749;
	}
	mov.f64 	%fd1750, 0dC338000000000000;
	add.rn.f64 	%fd1751, %fd1749, %fd1750;
	fma.rn.f64 	%fd1752, %fd1751, 0dBFE62E42FEFA39EF, %fd367;
	fma.rn.f64 	%fd1753, %fd1751, 0dBC7ABC9E3B39803F, %fd1752;
	fma.rn.f64 	%fd1754, %fd1753, 0d3E5ADE1569CE2BDF, 0d3E928AF3FCA213EA;
	fma.rn.f64 	%fd1755, %fd1754, %fd1753, 0d3EC71DEE62401315;
	fma.rn.f64 	%fd1756, %fd1755, %fd1753, 0d3EFA01997C89EB71;
	fma.rn.f64 	%fd1757, %fd1756, %fd1753, 0d3F2A01A014761F65;
	fma.rn.f64 	%fd1758, %fd1757, %fd1753, 0d3F56C16C1852B7AF;
	fma.rn.f64 	%fd1759, %fd1758, %fd1753, 0d3F81111111122322;
	fma.rn.f64 	%fd1760, %fd1759, %fd1753, 0d3FA55555555502A1;
	fma.rn.f64 	%fd1761, %fd1760, %fd1753, 0d3FC5555555555511;
	fma.rn.f64 	%fd1762, %fd1761, %fd1753, 0d3FE000000000000B;
	fma.rn.f64 	%fd1763, %fd1762, %fd1753, 0d3FF0000000000000;
	fma.rn.f64 	%fd1764, %fd1763, %fd1753, 0d3FF0000000000000;
	{
	.reg .b32 %temp; 
	mov.b64 	{%r421, %temp}, %fd1764;
	}
	{
	.reg .b32 %temp; 
	mov.b64 	{%temp, %r422}, %fd1764;
	}
	shl.b32 	%r1544, %r420, 20;
	add.s32 	%r1545, %r1544, %r422;
	mov.b64 	%fd2616, {%r421, %r1545};
	{
	.reg .b32 %temp; 
	mov.b64 	{%temp, %r1546}, %fd367;
	}
	mov.b32 	%f61, %r1546;
	abs.f32 	%f23, %f61;
	setp.lt.f32 	%p360, %f23, 0f4086232B;
	@%p360 bra 	$L__BB0_470;
	setp.gt.f64 	%p361, %fd353, 0d0000000000000000;
	mov.f64 	%fd1765, 0d7FF0000000000000;
	sub.f64 	%fd1766, %fd1765, %fd353;
	selp.f64 	%fd2616, 0d0000000000000000, %fd1766, %p361;
	setp.geu.f32 	%p362, %f23, 0f40874800;
	@%p362 bra 	$L__BB0_470;
	shr.u32 	%r1547, %r420, 31;
	add.s32 	%r1548, %r420, %r1547;
	shr.s32 	%r1549, %r1548, 1;
	shl.b32 	%r1550, %r1549, 20;
	add.s32 	%r1551, %r422, %r1550;
	mov.b64 	%fd1767, {%r421, %r1551};
	sub.s32 	%r1552, %r420, %r1549;
	shl.b32 	%r1553, %r1552, 20;
	add.s32 	%r1554, %r1553, 1072693248;
	mov.b32 	%r1555, 0;
	mov.b64 	%fd1768, {%r1555, %r1554};
	mul.f64 	%fd2616, %fd1768, %fd1767;
$L__BB0_470:
	add.f64 	%fd2617, %fd2616, 0d3FF0000000000000;
	{
	.reg .b32 %temp; 
	mov.b64 	{%temp, %r2097}, %fd2617;
	}
	{
	.reg .b32 %temp; 
	mov.b64 	{%r2098, %temp}, %fd2617;
	}
	setp.gt.s32 	%p363, %r2097, 1048575;
	mov.b32 	%r2099, -1023;
	@%p363 bra 	$L__BB0_472;
	mul.f64 	%fd2617, %fd2617, 0d4350000000000000;
	{
	.reg .b32 %temp; 
	mov.b64 	{%temp, %r2097}, %fd2617;
	}
	{
	.reg .b32 %temp; 
	mov.b64 	{%r2098, %temp}, %fd2617;
	}
	mov.b32 	%r2099, -1077;
$L__BB0_472:
	add.s32 	%r1558, %r2097, -1;
	setp.gt.u32 	%p364, %r1558, 2146435070;
	@%p364 bra 	$L__BB0_476;
	shr.u32 	%r1561, %r2097, 20;
	add.s32 	%r2100, %r2099, %r1561;
	and.b32  	%r1562, %r2097, 1048575;
	or.b32  	%r1563, %r1562, 1072693248;
	mov.b64 	%fd2618, {%r2098, %r1563};
	setp.lt.u32 	%p366, %r1563, 1073127583;
	@%p366 bra 	$L__BB0_475;
	{
	.reg .b32 %temp; 
	mov.b64 	{%r1564, %temp}, %fd2618;
	}
	{
	.reg .b32 %temp; 
	mov.b64 	{%temp, %r1565}, %fd2618;
	}
	add.s32 	%r1566, %r1565, -1048576;
	mov.b64 	%fd2618, {%r1564, %r1566};
	add.s32 	%r2100, %r2100, 1;
$L__BB0_475:
	add.f64 	%fd1770, %fd2618, 0dBFF0000000000000;
	add.f64 	%fd1771, %fd2618, 0d3FF0000000000000;
	rcp.approx.ftz.f64 	%fd1772, %fd1771;
	neg.f64 	%fd1773, %fd1771;
	fma.rn.f64 	%fd1774, %fd1773, %fd1772, 0d3FF0000000000000;
	fma.rn.f64 	%fd1775, %fd1774, %fd1774, %fd1774;
	fma.rn.f64 	%fd1776, %fd1775, %fd1772, %fd1772;
	mul.f64 	%fd1777, %fd1770, %fd1776;
	fma.rn.f64 	%fd1778, %fd1770, %fd1776, %fd1777;
	mul.f64 	%fd1779, %fd1778, %fd1778;
	fma.rn.f64 	%fd1780, %fd1779, 0d3EB1380B3AE80F1E, 0d3ED0EE258B7A8B04;
	fma.rn.f64 	%fd1781, %fd1780, %fd1779, 0d3EF3B2669F02676F;
	fma.rn.f64 	%fd1782, %fd1781, %fd1779, 0d3F1745CBA9AB0956;
	fma.rn.f64 	%fd1783, %fd1782, %fd1779, 0d3F3C71C72D1B5154;
	fma.rn.f64 	%fd1784, %fd1783, %fd1779, 0d3F624924923BE72D;
	fma.rn.f64 	%fd1785, %fd1784, %fd1779, 0d3F8999999999A3C4;
	fma.rn.f64 	%fd1786, %fd1785, %fd1779, 0d3FB5555555555554;
	sub.f64 	%fd1787, %fd1770, %fd1778;
	add.f64 	%fd1788, %fd1787, %fd1787;
	neg.f64 	%fd1789, %fd1778;
	fma.rn.f64 	%fd1790, %fd1789, %fd1770, %fd1788;
	mul.f64 	%fd1791, %fd1776, %fd1790;
	mul.f64 	%fd1792, %fd1779, %fd1786;
	fma.rn.f64 	%fd1793, %fd1792, %fd1778, %fd1791;
	xor.b32  	%r1567, %r2100, -2147483648;
	mov.b32 	%r1568, 1127219200;
	mov.b64 	%fd1794, {%r1567, %r1568};
	sub.f64 	%fd1795, %fd1794, %fd312;
	fma.rn.f64 	%fd1796, %fd1795, 0d3FE62E42FEFA39EF, %fd1778;
	fma.rn.f64 	%fd1797, %fd1795, 0dBFE62E42FEFA39EF, %fd1796;
	sub.f64 	%fd1798, %fd1797, %fd1778;
	sub.f64 	%fd1799, %fd1793, %fd1798;
	fma.rn.f64 	%fd1800, %fd1795, 0d3C7ABC9E3B39803F, %fd1799;
	add.f64 	%fd2619, %fd1796, %fd1800;
	bra.uni 	$L__BB0_477;
$L__BB0_476:
	fma.rn.f64 	%fd1769, %fd2617, 0d7FF0000000000000, 0d7FF0000000000000;
	{
	.reg .b32 %temp; 
	mov.b64 	{%temp, %r1559}, %fd2617;
	}
	and.b32  	%r1560, %r1559, 2147483647;
	setp.eq.s32 	%p365, %r1560, 0;
	selp.f64 	%fd2619, 0dFFF0000000000000, %fd1769, %p365;
$L__BB0_477:
	sub.f64 	%fd1801, %fd2615, %fd2619;
	add.f64 	%fd2620, %fd2620, %fd1801;
$L__BB0_478:
	add.s32 	%r2092, %r2092, 1;
	setp.ne.s32 	%p367, %r2092, %r664;
	@%p367 bra 	$L__BB0_453;
	ld.shared.u32 	%r1570, [%r5+1872];
	shl.b32 	%r1571, %r1570, 5;
	add.s32 	%r1572, %r5, %r1571;
	st.shared.f64 	[%r1572+1720], %fd2620;
	mov.b32 	%r2103, 0;
	@%p304 bra 	$L__BB0_482;
	mov.b32 	%r2101, 0;
$L__BB0_481:
	.pragma "nounroll";
	add.s32 	%r1574, %r5, %r2101;
	ld.shared.u8 	%rs312, [%r1574+651];
	cvt.rn.f64.u16 	%fd1802, %rs312;
	ld.shared.u32 	%r1575, [%r5+1872];
	mad.lo.s32 	%r1576, %r1575, %r664, %r2101;
	shl.b32 	%r1577, %r1576, 3;
	add.s32 	%r1578, %r5, %r1577;
	st.shared.f64 	[%r1578+720], %fd1802;
	ld.shared.u8 	%rs313, [%r1574+652];
	cvt.rn.f64.u16 	%fd1803, %rs313;
	ld.shared.u32 	%r1579, [%r5+1872];
	mad.lo.s32 	%r1580, %r1579, %r664, %r2101;
	add.s32 	%r1581, %r5, 720;
	shl.b32 	%r1582, %r1580, 3;
	add.s32 	%r1583, %r1581, %r1582;
	st.shared.f64 	[%r1583+8], %fd1803;
	ld.shared.u8 	%rs314, [%r1574+653];
	cvt.rn.f64.u16 	%fd1804, %rs314;
	ld.shared.u32 	%r1584, [%r5+1872];
	mad.lo.s32 	%r1585, %r1584, %r664, %r2101;
	shl.b32 	%r1586, %r1585, 3;
	add.s32 	%r1587, %r1581, %r1586;
	st.shared.f64 	[%r1587+16], %fd1804;
	ld.shared.u8 	%rs315, [%r1574+654];
	cvt.rn.f64.u16 	%fd1805, %rs315;
	ld.shared.u32 	%r1588, [%r5+1872];
	mad.lo.s32 	%r1589, %r1588, %r664, %r2101;
	shl.b32 	%r1590, %r1589, 3;
	add.s32 	%r1591, %r1581, %r1590;
	st.shared.f64 	[%r1591+24], %fd1805;
	ld.shared.u8 	%rs316, [%r1574+655];
	cvt.rn.f64.u16 	%fd1806, %rs316;
	ld.shared.u32 	%r1592, [%r5+1872];
	mad.lo.s32 	%r1593, %r1592, %r664, %r2101;
	shl.b32 	%r1594, %r1593, 3;
	add.s32 	%r1595, %r1581, %r1594;
	st.shared.f64 	[%r1595+32], %fd1806;
	ld.shared.u8 	%rs317, [%r1574+656];
	cvt.rn.f64.u16 	%fd1807, %rs317;
	ld.shared.u32 	%r1596, [%r5+1872];
	mad.lo.s32 	%r1597, %r1596, %r664, %r2101;
	shl.b32 	%r1598, %r1597, 3;
	add.s32 	%r1599, %r1581, %r1598;
	st.shared.f64 	[%r1599+40], %fd1807;
	ld.shared.u8 	%rs318, [%r1574+657];
	cvt.rn.f64.u16 	%fd1808, %rs318;
	ld.shared.u32 	%r1600, [%r5+1872];
	mad.lo.s32 	%r1601, %r1600, %r664, %r2101;
	shl.b32 	%r1602, %r1601, 3;
	add.s32 	%r1603, %r1581, %r1602;
	st.shared.f64 	[%r1603+48], %fd1808;
	ld.shared.u8 	%rs319, [%r1574+658];
	cvt.rn.f64.u16 	%fd1809, %rs319;
	ld.shared.u32 	%r1604, [%r5+1872];
	mad.lo.s32 	%r1605, %r1604, %r664, %r2101;
	shl.b32 	%r1606, %r1605, 3;
	add.s32 	%r1607, %r1581, %r1606;
	st.shared.f64 	[%r1607+56], %fd1809;
	add.s32 	%r2101, %r2101, 8;
	setp.ne.s32 	%p369, %r2101, %r341;
	mov.u32 	%r2103, %r341;
	@%p369 bra 	$L__BB0_481;
$L__BB0_482:
	@%p306 bra 	$L__BB0_490;
	add.s32 	%r1608, %r339, -1;
	setp.lt.u32 	%p371, %r1608, 3;
	@%p371 bra 	$L__BB0_485;
	add.s32 	%r1609, %r5, %r2103;
	ld.shared.u8 	%rs320, [%r1609+651];
	cvt.rn.f64.u16 	%fd1810, %rs320;
	ld.shared.u32 	%r1610, [%r5+1872];
	mad.lo.s32 	%r1611, %r1610, %r664, %r2103;
	shl.b32 	%r1612, %r1611, 3;
	add.s32 	%r1613, %r5, %r1612;
	st.shared.f64 	[%r1613+720], %fd1810;
	ld.shared.u8 	%rs321, [%r1609+652];
	cvt.rn.f64.u16 	%fd1811, %rs321;
	ld.shared.u32 	%r1614, [%r5+1872];
	mad.lo.s32 	%r1615, %r1614, %r664, %r2103;
	add.s32 	%r1616, %r5, 720;
	shl.b32 	%r1617, %r1615, 3;
	add.s32 	%r1618, %r1616, %r1617;
	st.shared.f64 	[%r1618+8], %fd1811;
	ld.shared.u8 	%rs322, [%r1609+653];
	cvt.rn.f64.u16 	%fd1812, %rs322;
	ld.shared.u32 	%r1619, [%r5+1872];
	mad.lo.s32 	%r1620, %r1619, %r664, %r2103;
	shl.b32 	%r1621, %r1620, 3;
	add.s32 	%r1622, %r1616, %r1621;
	st.shared.f64 	[%r1622+16], %fd1812;
	ld.shared.u8 	%rs323, [%r1609+654];
	cvt.rn.f64.u16 	%fd1813, %rs323;
	ld.shared.u32 	%r1623, [%r5+1872];
	mad.lo.s32 	%r1624, %r1623, %r664, %r2103;
	shl.b32 	%r1625, %r1624, 3;
	add.s32 	%r1626, %r1616, %r1625;
	st.shared.f64 	[%r1626+24], %fd1813;
	add.s32 	%r2103, %r2103, 4;
$L__BB0_485:
	setp.eq.s32 	%p372, %r340, 0;
	@%p372 bra 	$L__BB0_490;
	setp.eq.s32 	%p373, %r340, 1;
	@%p373 bra 	$L__BB0_488;
	add.s32 	%r1627, %r5, %r2103;
	ld.shared.u8 	%rs324, [%r1627+651];
	cvt.rn.f64.u16 	%fd1814, %rs324;
	ld.shared.u32 	%r1628, [%r5+1872];
	mad.lo.s32 	%r1629, %r1628, %r664, %r2103;
	shl.b32 	%r1630, %r1629, 3;
	add.s32 	%r1631, %r5, %r1630;
	st.shared.f64 	[%r1631+720], %fd1814;
	ld.shared.u8 	%rs325, [%r1627+652];
	cvt.rn.f64.u16 	%fd1815, %rs325;
	ld.shared.u32 	%r1632, [%r5+1872];
	mad.lo.s32 	%r1633, %r1632, %r664, %r2103;
	shl.b32 	%r1634, %r1633, 3;
	add.s32 	%r1635, %r5, %r1634;
	st.shared.f64 	[%r1635+728], %fd1815;
	add.s32 	%r2103, %r2103, 2;
$L__BB0_488:
	and.b32  	%r1636, %r664, 1;
	setp.eq.b32 	%p374, %r1636, 1;
	not.pred 	%p375, %p374;
	@%p375 bra 	$L__BB0_490;
	add.s32 	%r1637, %r5, %r2103;
	ld.shared.u8 	%rs326, [%r1637+651];
	cvt.rn.f64.u16 	%fd1816, %rs326;
	ld.shared.u32 	%r1638, [%r5+1872];
	mad.lo.s32 	%r1639, %r1638, %r664, %r2103;
	shl.b32 	%r1640, %r1639, 3;
	add.s32 	%r1641, %r5, %r1640;
	st.shared.f64 	[%r1641+720], %fd1816;
$L__BB0_490:
	ld.shared.f64 	%fd1818, [%r5+1880];
	ld.shared.u32 	%r441, [%r5+1872];
	shl.b32 	%r1642, %r441, 5;
	add.s32 	%r442, %r5, %r1642;
	st.shared.f64 	[%r442+1728], %fd1818;
	setp.lt.s32 	%p376, %r441, 1;
	mov.f64 	%fd2627, 0d0000000000000000;
	@%p376 bra 	$L__BB0_506;
	setp.eq.s32 	%p377, %r441, 1;
	mov.f64 	%fd2627, 0d0000000000000000;
	mov.b32 	%r2106, 1720;
	@%p377 bra 	$L__BB0_501;
	mov.f64 	%fd2627, 0d0000000000000000;
	mov.b32 	%r2105, 0;
$L__BB0_493:
	shl.b32 	%r1645, %r2105, 5;
	add.s32 	%r444, %r5, %r1645;
	ld.shared.f64 	%fd385, [%r444+1720];
	neg.f64 	%fd1822, %fd385;
	fma.rn.f64 	%fd1823, %fd385, 0dBFF71547652B82FE, 0d4338000000000000;
	{
	.reg .b32 %temp; 
	mov.b64 	{%r445, %temp}, %fd1823;
	}
	mov.f64 	%fd1824, 0dC338000000000000;
	add.rn.f64 	%fd1825, %fd1823, %fd1824;
	fma.rn.f64 	%fd1826, %fd1825, 0dBFE62E42FEFA39EF, %fd1822;
	fma.rn.f64 	%fd1827, %fd1825, 0dBC7ABC9E3B39803F, %fd1826;
	fma.rn.f64 	%fd1828, %fd1827, 0d3E5ADE1569CE2BDF, 0d3E928AF3FCA213EA;
	fma.rn.f64 	%fd1829, %fd1828, %fd1827, 0d3EC71DEE62401315;
	fma.rn.f64 	%fd1830, %fd1829, %fd1827, 0d3EFA01997C89EB71;
	fma.rn.f64 	%fd1831, %fd1830, %fd1827, 0d3F2A01A014761F65;
	fma.rn.f64 	%fd1832, %fd1831, %fd1827, 0d3F56C16C1852B7AF;
	fma.rn.f64 	%fd1833, %fd1832, %fd1827, 0d3F81111111122322;
	fma.rn.f64 	%fd1834, %fd1833, %fd1827, 0d3FA55555555502A1;
	fma.rn.f64 	%fd1835, %fd1834, %fd1827, 0d3FC5555555555511;
	fma.rn.f64 	%fd1836, %fd1835, %fd1827, 0d3FE000000000000B;
	fma.rn.f64 	%fd1837, %fd1836, %fd1827, 0d3FF0000000000000;
	fma.rn.f64 	%fd1838, %fd1837, %fd1827, 0d3FF0000000000000;
	{
	.reg .b32 %temp; 
	mov.b64 	{%r446, %temp}, %fd1838;
	}
	{
	.reg .b32 %temp; 
	mov.b64 	{%temp, %r447}, %fd1838;
	}
	shl.b32 	%r1646, %r445, 20;
	add.s32 	%r1647, %r1646, %r447;
	mov.b64 	%fd2622, {%r446, %r1647};
	{
	.reg .b32 %temp; 
	mov.b64 	{%temp, %r1648}, %fd1822;
	}
	mov.b32 	%f62, %r1648;
	abs.f32 	%f24, %f62;
	setp.lt.f32 	%p378, %f24, 0f4086232B;
	@%p378 bra 	$L__BB0_496;
	setp.gt.f64 	%p379, %fd385, 0d0000000000000000;
	mov.f64 	%fd1839, 0d7FF0000000000000;
	sub.f64 	%fd1840, %fd1839, %fd385;
	selp.f64 	%fd2622, 0d0000000000000000, %fd1840, %p379;
	setp.geu.f32 	%p380, %f24, 0f40874800;
	@%p380 bra 	$L__BB0_496;
	shr.u32 	%r1649, %r445, 31;
	add.s32 	%r1650, %r445, %r1649;
	shr.s32 	%r1651, %r1650, 1;
	shl.b32 	%r1652, %r1651, 20;
	add.s32 	%r1653, %r447, %r1652;
	mov.b64 	%fd1841, {%r446, %r1653};
	sub.s32 	%r1654, %r445, %r1651;
	shl.b32 	%r1655, %r1654, 20;
	add.s32 	%r1656, %r1655, 1072693248;
	mov.b32 	%r1657, 0;
	mov.b64 	%fd1842, {%r1657, %r1656};
	mul.f64 	%fd2622, %fd1842, %fd1841;
$L__BB0_496:
	add.f64 	%fd390, %fd2627, %fd2622;
	ld.shared.f64 	%fd391, [%r444+1752];
	neg.f64 	%fd1843, %fd391;
	fma.rn.f64 	%fd1844, %fd391, 0dBFF71547652B82FE, 0d4338000000000000;
	{
	.reg .b32 %temp; 
	mov.b64 	{%r448, %temp}, %fd1844;
	}
	mov.f64 	%fd1845, 0dC338000000000000;
	add.rn.f64 	%fd1846, %fd1844, %fd1845;
	fma.rn.f64 	%fd1847, %fd1846, 0dBFE62E42FEFA39EF, %fd1843;
	fma.rn.f64 	%fd1848, %fd1846, 0dBC7ABC9E3B39803F, %fd1847;
	fma.rn.f64 	%fd1849, %fd1848, 0d3E5ADE1569CE2BDF, 0d3E928AF3FCA213EA;
	fma.rn.f64 	%fd1850, %fd1849, %fd1848, 0d3EC71DEE62401315;
	fma.rn.f64 	%fd1851, %fd1850, %fd1848, 0d3EFA01997C89EB71;
	fma.rn.f64 	%fd1852, %fd1851, %fd1848, 0d3F2A01A014761F65;
	fma.rn.f64 	%fd1853, %fd1852, %fd1848, 0d3F56C16C1852B7AF;
	fma.rn.f64 	%fd1854, %fd1853, %fd1848, 0d3F81111111122322;
	fma.rn.f64 	%fd1855, %fd1854, %fd1848, 0d3FA55555555502A1;
	fma.rn.f64 	%fd1856, %fd1855, %fd1848, 0d3FC5555555555511;
	fma.rn.f64 	%fd1857, %fd1856, %fd1848, 0d3FE000000000000B;
	fma.rn.f64 	%fd1858, %fd1857, %fd1848, 0d3FF0000000000000;
	fma.rn.f64 	%fd1859, %fd1858, %fd1848, 0d3FF0000000000000;
	{
	.reg .b32 %temp; 
	mov.b64 	{%r449, %temp}, %fd1859;
	}
	{
	.reg .b32 %temp; 
	mov.b64 	{%temp, %r450}, %fd1859;
	}
	shl.b32 	%r1658, %r448, 20;
	add.s32 	%r1659, %r1658, %r450;
	mov.b64 	%fd2623, {%r449, %r1659};
	{
	.reg .b32 %temp; 
	mov.b64 	{%temp, %r1660}, %fd1843;
	}
	mov.b32 	%f63, %r1660;
	abs.f32 	%f25, %f63;
	setp.lt.f32 	%p381, %f25, 0f4086232B;
	@%p381 bra 	$L__BB0_499;
	setp.gt.f64 	%p382, %fd391, 0d0000000000000000;
	mov.f64 	%fd1860, 0d7FF0000000000000;
	sub.f64 	%fd1861, %fd1860, %fd391;
	selp.f64 	%fd2623, 0d0000000000000000, %fd1861, %p382;
	setp.geu.f32 	%p383, %f25, 0f40874800;
	@%p383 bra 	$L__BB0_499;
	shr.u32 	%r1661, %r448, 31;
	add.s32 	%r1662, %r448, %r1661;
	shr.s32 	%r1663, %r1662, 1;
	shl.b32 	%r1664, %r1663, 20;
	add.s32 	%r1665, %r450, %r1664;
	mov.b64 	%fd1862, {%r449, %r1665};
	sub.s32 	%r1666, %r448, %r1663;
	shl.b32 	%r1667, %r1666, 20;
	add.s32 	%r1668, %r1667, 1072693248;
	mov.b32 	%r1669, 0;
	mov.b64 	%fd1863, {%r1669, %r1668};
	mul.f64 	%fd2623, %fd1863, %fd1862;
$L__BB0_499:
	add.f64 	%fd2627, %fd390, %fd2623;
	add.s32 	%r2105, %r2105, 2;
	and.b32  	%r452, %r441, 2147483646;
	setp.ne.s32 	%p384, %r2105, %r452;
	@%p384 bra 	$L__BB0_493;
	shl.b32 	%r1670, %r452, 5;
	add.s32 	%r2106, %r1670, 1720;
$L__BB0_501:
	and.b32  	%r1671, %r441, 1;
	setp.eq.b32 	%p385, %r1671, 1;
	not.pred 	%p386, %p385;
	@%p386 bra 	$L__BB0_506;
	add.s32 	%r1672, %r5, %r2106;
	ld.shared.f64 	%fd399, [%r1672];
	neg.f64 	%fd1864, %fd399;
	fma.rn.f64 	%fd1865, %fd399, 0dBFF71547652B82FE, 0d4338000000000000;
	{
	.reg .b32 %temp; 
	mov.b64 	{%r455, %temp}, %fd1865;
	}
	mov.f64 	%fd1866, 0dC338000000000000;
	add.rn.f64 	%fd1867, %fd1865, %fd1866;
	fma.rn.f64 	%fd1868, %fd1867, 0dBFE62E42FEFA39EF, %fd1864;
	fma.rn.f64 	%fd1869, %fd1867, 0dBC7ABC9E3B39803F, %fd1868;
	fma.rn.f64 	%fd1870, %fd1869, 0d3E5ADE1569CE2BDF, 0d3E928AF3FCA213EA;
	fma.rn.f64 	%fd1871, %fd1870, %fd1869, 0d3EC71DEE62401315;
	fma.rn.f64 	%fd1872, %fd1871, %fd1869, 0d3EFA01997C89EB71;
	fma.rn.f64 	%fd1873, %fd1872, %fd1869, 0d3F2A01A014761F65;
	fma.rn.f64 	%fd1874, %fd1873, %fd1869, 0d3F56C16C1852B7AF;
	fma.rn.f64 	%fd1875, %fd1874, %fd1869, 0d3F81111111122322;
	fma.rn.f64 	%fd1876, %fd1875, %fd1869, 0d3FA55555555502A1;
	fma.rn.f64 	%fd1877, %fd1876, %fd1869, 0d3FC5555555555511;
	fma.rn.f64 	%fd1878, %fd1877, %fd1869, 0d3FE000000000000B;
	fma.rn.f64 	%fd1879, %fd1878, %fd1869, 0d3FF0000000000000;
	fma.rn.f64 	%fd1880, %fd1879, %fd1869, 0d3FF0000000000000;
	{
	.reg .b32 %temp; 
	mov.b64 	{%r456, %temp}, %fd1880;
	}
	{
	.reg .b32 %temp; 
	mov.b64 	{%temp, %r457}, %fd1880;
	}
	shl.b32 	%r1673, %r455, 20;
	add.s32 	%r1674, %r1673, %r457;
	mov.b64 	%fd2626, {%r456, %r1674};
	{
	.reg .b32 %temp; 
	mov.b64 	{%temp, %r1675}, %fd1864;
	}
	mov.b32 	%f64, %r1675;
	abs.f32 	%f26, %f64;
	setp.lt.f32 	%p387, %f26, 0f4086232B;
	@%p387 bra 	$L__BB0_505;
	setp.gt.f64 	%p388, %fd399, 0d0000000000000000;
	mov.f64 	%fd1881, 0d7FF0000000000000;
	sub.f64 	%fd1882, %fd1881, %fd399;
	selp.f64 	%fd2626, 0d0000000000000000, %fd1882, %p388;
	setp.geu.f32 	%p389, %f26, 0f40874800;
	@%p389 bra 	$L__BB0_505;
	shr.u32 	%r1676, %r455, 31;
	add.s32 	%r1677, %r455, %r1676;
	shr.s32 	%r1678, %r1677, 1;
	shl.b32 	%r1679, %r1678, 20;
	add.s32 	%r1680, %r457, %r1679;
	mov.b64 	%fd1883, {%r456, %r1680};
	sub.s32 	%r1681, %r455, %r1678;
	shl.b32 	%r1682, %r1681, 20;
	add.s32 	%r1683, %r1682, 1072693248;
	mov.b32 	%r1684, 0;
	mov.b64 	%fd1884, {%r1684, %r1683};
	mul.f64 	%fd2626, %fd1884, %fd1883;
$L__BB0_505:
	add.f64 	%fd2627, %fd2627, %fd2626;
$L__BB0_506:
	setp.eq.s32 	%p390, %r338, 0;
	{ // callseq 1, 0
	.param .b64 param0;
	st.param.f64 	[param0], %fd313;
	.param .b64 retval0;
	call.uni (retval0), 
	__internal_accurate_pow, 
	(
	param0
	);
	ld.param.f64 	%fd1885, [retval0];
	} // callseq 1
	neg.f64 	%fd1887, %fd1885;
	selp.f64 	%fd1888, %fd1887, %fd1885, %p1;
	selp.f64 	%fd1889, 0dFFF8000000000000, %fd1888, %p2;
	selp.f64 	%fd1890, 0d3FF0000000000000, %fd1889, %p390;
	mul.f64 	%fd1891, %fd2599, %fd1890;
	st.shared.f64 	[%r5+1888], %fd1891;
	add.f64 	%fd1892, %fd2627, %fd1891;
	setp.gt.f64 	%p391, %fd1892, 0d3E112E0BE826D695;
	div.rn.f64 	%fd1893, %fd2627, %fd1892;
	selp.f64 	%fd406, %fd1893, 0d3FF0000000000000, %p391;
	st.shared.f64 	[%r442+1736], %fd406;
	add.s32 	%r458, %r441, 1;
	st.shared.u32 	[%r5+1872], %r458;
	setp.leu.f64 	%p392, %fd406, 0d3FEFF7CED916872B;
	setp.ne.s32 	%p393, %r458, 4;
	and.pred  	%p394, %p392, %p393;
	@%p394 bra 	$L__BB0_437;
	setp.eq.s32 	%p395, %r458, 0;
	@%p395 bra 	$L__BB0_540;
	setp.lt.s32 	%p396, %r441, 0;
	mov.f64 	%fd2634, 0d0000000000000000;
	@%p396 bra 	$L__BB0_524;
	setp.eq.s32 	%p397, %r441, 0;
	mov.f64 	%fd2634, 0d0000000000000000;
	mov.b32 	%r2108, 1;
	@%p397 bra 	$L__BB0_519;
	and.b32  	%r459, %r458, 2147483646;
	mov.f64 	%fd2634, 0d0000000000000000;
	mov.b32 	%r2107, 0;
$L__BB0_511:
	shl.b32 	%r1687, %r2107, 5;
	add.s32 	%r461, %r113, %r1687;
	ld.shared.f64 	%fd408, [%r461+8];
	neg.f64 	%fd1898, %fd408;
	fma.rn.f64 	%fd1899, %fd408, 0dBFF71547652B82FE, 0d4338000000000000;
	{
	.reg .b32 %temp; 
	mov.b64 	{%r462, %temp}, %fd1899;
	}
	mov.f64 	%fd1900, 0dC338000000000000;
	add.rn.f64 	%fd1901, %fd1899, %fd1900;
	fma.rn.f64 	%fd1902, %fd1901, 0dBFE62E42FEFA39EF, %fd1898;
	fma.rn.f64 	%fd1903, %fd1901, 0dBC7ABC9E3B39803F, %fd1902;
	fma.rn.f64 	%fd1904, %fd1903, 0d3E5ADE1569CE2BDF, 0d3E928AF3FCA213EA;
	fma.rn.f64 	%fd1905, %fd1904, %fd1903, 0d3EC71DEE62401315;
	fma.rn.f64 	%fd1906, %fd1905, %fd1903, 0d3EFA01997C89EB71;
	fma.rn.f64 	%fd1907, %fd1906, %fd1903, 0d3F2A01A014761F65;
	fma.rn.f64 	%fd1908, %fd1907, %fd1903, 0d3F56C16C1852B7AF;
	fma.rn.f64 	%fd1909, %fd1908, %fd1903, 0d3F81111111122322;
	fma.rn.f64 	%fd1910, %fd1909, %fd1903, 0d3FA55555555502A1;
	fma.rn.f64 	%fd1911, %fd1910, %fd1903, 0d3FC5555555555511;
	fma.rn.f64 	%fd1912, %fd1911, %fd1903, 0d3FE000000000000B;
	fma.rn.f64 	%fd1913, %fd1912, %fd1903, 0d3FF0000000000000;
	fma.rn.f64 	%fd1914, %fd1913, %fd1903, 0d3FF0000000000000;
	{
	.reg .b32 %temp; 
	mov.b64 	{%r463, %temp}, %fd1914;
	}
	{
	.reg .b32 %temp; 
	mov.b64 	{%temp, %r464}, %fd1914;
	}
	shl.b32 	%r1688, %r462, 20;
	add.s32 	%r1689, %r1688, %r464;
	mov.b64 	%fd2629, {%r463, %r1689};
	{
	.reg .b32 %temp; 
	mov.b64 	{%temp, %r1690}, %fd1898;
	}
	mov.b32 	%f65, %r1690;
	abs.f32 	%f27, %f65;
	setp.lt.f32 	%p398, %f27, 0f4086232B;
	@%p398 bra 	$L__BB0_514;
	setp.gt.f64 	%p399, %fd408, 0d0000000000000000;
	mov.f64 	%fd1915, 0d7FF0000000000000;
	sub.f64 	%fd1916, %fd1915, %fd408;
	selp.f64 	%fd2629, 0d0000000000000000, %fd1916, %p399;
	setp.geu.f32 	%p400, %f27, 0f40874800;
	@%p400 bra 	$L__BB0_514;
	shr.u32 	%r1691, %r462, 31;
	add.s32 	%r1692, %r462, %r1691;
	shr.s32 	%r1693, %r1692, 1;
	shl.b32 	%r1694, %r1693, 20;
	add.s32 	%r1695, %r464, %r1694;
	mov.b64 	%fd1917, {%r463, %r1695};
	sub.s32 	%r1696, %r462, %r1693;
	shl.b32 	%r1697, %r1696, 20;
	add.s32 	%r1698, %r1697, 1072693248;
	mov.b32 	%r1699, 0;
	mov.b64 	%fd1918, {%r1699, %r1698};
	mul.f64 	%fd2629, %fd1918, %fd1917;
$L__BB0_514:
	add.f64 	%fd413, %fd2634, %fd2629;
	ld.shared.f64 	%fd414, [%r461+40];
	neg.f64 	%fd1919, %fd414;
	fma.rn.f64 	%fd1920, %fd414, 0dBFF71547652B82FE, 0d4338000000000000;
	{
	.reg .b32 %temp; 
	mov.b64 	{%r465, %temp}, %fd1920;
	}
	mov.f64 	%fd1921, 0dC338000000000000;
	add.rn.f64 	%fd1922, %fd1920, %fd1921;
	fma.rn.f64 	%fd1923, %fd1922, 0dBFE62E42FEFA39EF, %fd1919;
	fma.rn.f64 	%fd1924, %fd1922, 0dBC7ABC9E3B39803F, %fd1923;
	fma.rn.f64 	%fd1925, %fd1924, 0d3E5ADE1569CE2BDF, 0d3E928AF3FCA213EA;
	fma.rn.f64 	%fd1926, %fd1925, %fd1924, 0d3EC71DEE62401315;
	fma.rn.f64 	%fd1927, %fd1926, %fd1924, 0d3EFA01997C89EB71;
	fma.rn.f64 	%fd1928, %fd1927, %fd1924, 0d3F2A01A014761F65;
	fma.rn.f64 	%fd1929, %fd1928, %fd1924, 0d3F56C16C1852B7AF;
	fma.rn.f64 	%fd1930, %fd1929, %fd1924, 0d3F81111111122322;
	fma.rn.f64 	%fd1931, %fd1930, %fd1924, 0d3FA55555555502A1;
	fma.rn.f64 	%fd1932, %fd1931, %fd1924, 0d3FC5555555555511;
	fma.rn.f64 	%fd1933, %fd1932, %fd1924, 0d3FE000000000000B;
	fma.rn.f64 	%fd1934, %fd1933, %fd1924, 0d3FF0000000000000;
	fma.rn.f64 	%fd1935, %fd1934, %fd1924, 0d3FF0000000000000;
	{
	.reg .b32 %temp; 
	mov.b64 	{%r466, %temp}, %fd1935;
	}
	{
	.reg .b32 %temp; 
	mov.b64 	{%temp, %r467}, %fd1935;
	}
	shl.b32 	%r1700, %r465, 20;
	add.s32 	%r1701, %r1700, %r467;
	mov.b64 	%fd2630, {%r466, %r1701};
	{
	.reg .b32 %temp; 
	mov.b64 	{%temp, %r1702}, %fd1919;
	}
	mov.b32 	%f66, %r1702;
	abs.f32 	%f28, %f66;
	setp.lt.f32 	%p401, %f28, 0f4086232B;
	@%p401 bra 	$L__BB0_517;
	setp.gt.f64 	%p402, %fd414, 0d0000000000000000;
	mov.f64 	%fd1936, 0d7FF0000000000000;
	sub.f64 	%fd1937, %fd1936, %fd414;
	selp.f64 	%fd2630, 0d0000000000000000, %fd1937, %p402;
	setp.geu.f32 	%p403, %f28, 0f40874800;
	@%p403 bra 	$L__BB0_517;
	shr.u32 	%r1703, %r465, 31;
	add.s32 	%r1704, %r465, %r1703;
	shr.s32 	%r1705, %r1704, 1;
	shl.b32 	%r1706, %r1705, 20;
	add.s32 	%r1707, %r467, %r1706;
	mov.b64 	%fd1938, {%r466, %r1707};
	sub.s32 	%r1708, %r465, %r1705;
	shl.b32 	%r1709, %r1708, 20;
	add.s32 	%r1710, %r1709, 1072693248;
	mov.b32 	%r1711, 0;
	mov.b64 	%fd1939, {%r1711, %r1710};
	mul.f64 	%fd2630, %fd1939, %fd1938;
$L__BB0_517:
	add.f64 	%fd2634, %fd413, %fd2630;
	add.s32 	%r2107, %r2107, 2;
	setp.ne.s32 	%p404, %r2107, %r459;
	@%p404 bra 	$L__BB0_511;
	shl.b32 	%r1712, %r459, 2;
	or.b32  	%r2108, %r1712, 1;
$L__BB0_519:
	and.b32  	%r1713, %r441, 1;
	setp.eq.b32 	%p405, %r1713, 1;
	@%p405 bra 	$L__BB0_524;
	shl.b32 	%r1714, %r2108, 3;
	add.s32 	%r1715, %r5, %r1714;
	ld.shared.f64 	%fd422, [%r1715+1712];
	neg.f64 	%fd1940, %fd422;
	fma.rn.f64 	%fd1941, %fd422, 0dBFF71547652B82FE, 0d4338000000000000;
	{
	.reg .b32 %temp; 
	mov.b64 	{%r471, %temp}, %fd1941;
	}
	mov.f64 	%fd1942, 0dC338000000000000;
	add.rn.f64 	%fd1943, %fd1941, %fd1942;
	fma.rn.f64 	%fd1944, %fd1943, 0dBFE62E42FEFA39EF, %fd1940;
	fma.rn.f64 	%fd1945, %fd1943, 0dBC7ABC9E3B39803F, %fd1944;
	fma.rn.f64 	%fd1946, %fd1945, 0d3E5ADE1569CE2BDF, 0d3E928AF3FCA213EA;
	fma.rn.f64 	%fd1947, %fd1946, %fd1945, 0d3EC71DEE62401315;
	fma.rn.f64 	%fd1948, %fd1947, %fd1945, 0d3EFA01997C89EB71;
	fma.rn.f64 	%fd1949, %fd1948, %fd1945, 0d3F2A01A014761F65;
	fma.rn.f64 	%fd1950, %fd1949, %fd1945, 0d3F56C16C1852B7AF;
	fma.rn.f64 	%fd1951, %fd1950, %fd1945, 0d3F81111111122322;
	fma.rn.f64 	%fd1952, %fd1951, %fd1945, 0d3FA55555555502A1;
	fma.rn.f64 	%fd1953, %fd1952, %fd1945, 0d3FC5555555555511;
	fma.rn.f64 	%fd1954, %fd1953, %fd1945, 0d3FE000000000000B;
	fma.rn.f64 	%fd1955, %fd1954, %fd1945, 0d3FF0000000000000;
	fma.rn.f64 	%fd1956, %fd1955, %fd1945, 0d3FF0000000000000;
	{
	.reg .b32 %temp; 
	mov.b64 	{%r472, %temp}, %fd1956;
	}
	{
	.reg .b32 %temp; 
	mov.b64 	{%temp, %r473}, %fd1956;
	}
	shl.b32 	%r1716, %r471, 20;
	add.s32 	%r1717, %r1716, %r473;
	mov.b64 	%fd2633, {%r472, %r1717};
	{
	.reg .b32 %temp; 
	mov.b64 	{%temp, %r1718}, %fd1940;
	}
	mov.b32 	%f67, %r1718;
	abs.f32 	%f29, %f67;
	setp.lt.f32 	%p406, %f29, 0f4086232B;
	@%p406 bra 	$L__BB0_523;
	setp.gt.f64 	%p407, %fd422, 0d0000000000000000;
	mov.f64 	%fd1957, 0d7FF0000000000000;
	sub.f64 	%fd1958, %fd1957, %fd422;
	selp.f64 	%fd2633, 0d0000000000000000, %fd1958, %p407;
	setp.geu.f32 	%p408, %f29, 0f40874800;
	@%p408 bra 	$L__BB0_523;
	shr.u32 	%r1719, %r471, 31;
	add.s32 	%r1720, %r471, %r1719;
	shr.s32 	%r1721, %r1720, 1;
	shl.b32 	%r1722, %r1721, 20;
	add.s32 	%r1723, %r473, %r1722;
	mov.b64 	%fd1959, {%r472, %r1723};
	sub.s32 	%r1724, %r471, %r1721;
	shl.b32 	%r1725, %r1724, 20;
	add.s32 	%r1726, %r1725, 1072693248;
	mov.b32 	%r1727, 0;
	mov.b64 	%fd1960, {%r1727, %r1726};
	mul.f64 	%fd2633, %fd1960, %fd1959;
$L__BB0_523:
	add.f64 	%fd2634, %fd2634, %fd2633;
$L__BB0_524:
	setp.lt.f64 	%p409, %fd2634, 0d39B4484BFEEBC2A0;
	@%p409 bra 	$L__BB0_540;
	setp.lt.s32 	%p410, %r441, 0;
	div.rn.f64 	%fd429, %fd406, %fd2634;
	@%p410 bra 	$L__BB0_540;
	setp.eq.s32 	%p411, %r441, 0;
	mov.b32 	%r2110, 0;
	@%p411 bra 	$L__BB0_535;
	and.b32  	%r2110, %r458, 2147483646;
	mov.b32 	%r2109, 0;
$L__BB0_528:
	shl.b32 	%r1730, %r2109, 5;
	add.s32 	%r476, %r113, %r1730;
	ld.shared.f64 	%fd430, [%r476+8];
	neg.f64 	%fd1961, %fd430;
	fma.rn.f64 	%fd1962, %fd430, 0dBFF71547652B82FE, 0d4338000000000000;
	{
	.reg .b32 %temp; 
	mov.b64 	{%r477, %temp}, %fd1962;
	}
	mov.f64 	%fd1963, 0dC338000000000000;
	add.rn.f64 	%fd1964, %fd1962, %fd1963;
	fma.rn.f64 	%fd1965, %fd1964, 0dBFE62E42FEFA39EF, %fd1961;
	fma.rn.f64 	%fd1966, %fd1964, 0dBC7ABC9E3B39803F, %fd1965;
	fma.rn.f64 	%fd1967, %fd1966, 0d3E5ADE1569CE2BDF, 0d3E928AF3FCA213EA;
	fma.rn.f64 	%fd1968, %fd1967, %fd1966, 0d3EC71DEE62401315;
	fma.rn.f64 	%fd1969, %fd1968, %fd1966, 0d3EFA01997C89EB71;
	fma.rn.f64 	%fd1970, %fd1969, %fd1966, 0d3F2A01A014761F65;
	fma.rn.f64 	%fd1971, %fd1970, %fd1966, 0d3F56C16C1852B7AF;
	fma.rn.f64 	%fd1972, %fd1971, %fd1966, 0d3F81111111122322;
	fma.rn.f64 	%fd1973, %fd1972, %fd1966, 0d3FA55555555502A1;
	fma.rn.f64 	%fd1974, %fd1973, %fd1966, 0d3FC5555555555511;
	fma.rn.f64 	%fd1975, %fd1974, %fd1966, 0d3FE000000000000B;
	fma.rn.f64 	%fd1976, %fd1975, %fd1966, 0d3FF0000000000000;
	fma.rn.f64 	%fd1977, %fd1976, %fd1966, 0d3FF0000000000000;
	{
	.reg .b32 %temp; 
	mov.b64 	{%r478, %temp}, %fd1977;
	}
	{
	.reg .b32 %temp; 
	mov.b64 	{%temp, %r479}, %fd1977;
	}
	shl.b32 	%r1731, %r477, 20;
	add.s32 	%r1732, %r1731, %r479;
	mov.b64 	%fd2635, {%r478, %r1732};
	{
	.reg .b32 %temp; 
	mov.b64 	{%temp, %r1733}, %fd1961;
	}
	mov.b32 	%f68, %r1733;
	abs.f32 	%f30, %f68;
	setp.lt.f32 	%p412, %f30, 0f4086232B;
	@%p412 bra 	$L__BB0_531;
	setp.gt.f64 	%p413, %fd430, 0d0000000000000000;
	mov.f64 	%fd1978, 0d7FF0000000000000;
	sub.f64 	%fd1979, %fd1978, %fd430;
	selp.f64 	%fd2635, 0d0000000000000000, %fd1979, %p413;
	setp.geu.f32 	%p414, %f30, 0f40874800;
	@%p414 bra 	$L__BB0_531;
	shr.u32 	%r1734, %r477, 31;
	add.s32 	%r1735, %r477, %r1734;
	shr.s32 	%r1736, %r1735, 1;
	shl.b32 	%r1737, %r1736, 20;
	add.s32 	%r1738, %r479, %r1737;
	mov.b64 	%fd1980, {%r478, %r1738};
	sub.s32 	%r1739, %r477, %r1736;
	shl.b32 	%r1740, %r1739, 20;
	add.s32 	%r1741, %r1740, 1072693248;
	mov.b32 	%r1742, 0;
	mov.b64 	%fd1981, {%r1742, %r1741};
	mul.f64 	%fd2635, %fd1981, %fd1980;
$L__BB0_531:
	mul.f64 	%fd1982, %fd429, %fd2635;
	shl.b32 	%r1743, %r2109, 3;
	add.s32 	%r480, %r5, %r1743;
	st.shared.f64 	[%r480+1840], %fd1982;
	ld.shared.f64 	%fd435, [%r476+40];
	neg.f64 	%fd1983, %fd435;
	fma.rn.f64 	%fd1984, %fd435, 0dBFF71547652B82FE, 0d4338000000000000;
	{
	.reg .b32 %temp; 
	mov.b64 	{%r481, %temp}, %fd1984;
	}
	mov.f64 	%fd1985, 0dC338000000000000;
	add.rn.f64 	%fd1986, %fd1984, %fd1985;
	fma.rn.f64 	%fd1987, %fd1986, 0dBFE62E42FEFA39EF, %fd1983;
	fma.rn.f64 	%fd1988, %fd1986, 0dBC7ABC9E3B39803F, %fd1987;
	fma.rn.f64 	%fd1989, %fd1988, 0d3E5ADE1569CE2BDF, 0d3E928AF3FCA213EA;
	fma.rn.f64 	%fd1990, %fd1989, %fd1988, 0d3EC71DEE62401315;
	fma.rn.f64 	%fd1991, %fd1990, %fd1988, 0d3EFA01997C89EB71;
	fma.rn.f64 	%fd1992, %fd1991, %fd1988, 0d3F2A01A014761F65;
	fma.rn.f64 	%fd1993, %fd1992, %fd1988, 0d3F56C16C1852B7AF;
	fma.rn.f64 	%fd1994, %fd1993, %fd1988, 0d3F81111111122322;
	fma.rn.f64 	%fd1995, %fd1994, %fd1988, 0d3FA55555555502A1;
	fma.rn.f64 	%fd1996, %fd1995, %fd1988, 0d3FC5555555555511;
	fma.rn.f64 	%fd1997, %fd1996, %fd1988, 0d3FE000000000000B;
	fma.rn.f64 	%fd1998, %fd1997, %fd1988, 0d3FF0000000000000;
	fma.rn.f64 	%fd1999, %fd1998, %fd1988, 0d3FF0000000000000;
	{
	.reg .b32 %temp; 
	mov.b64 	{%r482, %temp}, %fd1999;
	}
	{
	.reg .b32 %temp; 
	mov.b64 	{%temp, %r483}, %fd1999;
	}
	shl.b32 	%r1744, %r481, 20;
	add.s32 	%r1745, %r1744, %r483;
	mov.b64 	%fd2636, {%r482, %r1745};
	{
	.reg .b32 %temp; 
	mov.b64 	{%temp, %r1746}, %fd1983;
	}
	mov.b32 	%f69, %r1746;
	abs.f32 	%f31, %f69;
	setp.lt.f32 	%p415, %f31, 0f4086232B;
	@%p415 bra 	$L__BB0_534;
	setp.gt.f64 	%p416, %fd435, 0d0000000000000000;
	mov.f64 	%fd2000, 0d7FF0000000000000;
	sub.f64 	%fd2001, %fd2000, %fd435;
	selp.f64 	%fd2636, 0d0000000000000000, %fd2001, %p416;
	setp.geu.f32 	%p417, %f31, 0f40874800;
	@%p417 bra 	$L__BB0_534;
	shr.u32 	%r1747, %r481, 31;
	add.s32 	%r1748, %r481, %r1747;
	shr.s32 	%r1749, %r1748, 1;
	shl.b32 	%r1750, %r1749, 20;
	add.s32 	%r1751, %r483, %r1750;
	mov.b64 	%fd2002, {%r482, %r1751};
	sub.s32 	%r1752, %r481, %r1749;
	shl.b32 	%r1753, %r1752, 20;
	add.s32 	%r1754, %r1753, 1072693248;
	mov.b32 	%r1755, 0;
	mov.b64 	%fd2003, {%r1755, %r1754};
	mul.f64 	%fd2636, %fd2003, %fd2002;
$L__BB0_534:
	mul.f64 	%fd2004, %fd429, %fd2636;
	st.shared.f64 	[%r480+1848], %fd2004;
	add.s32 	%r2109, %r2109, 2;
	setp.ne.s32 	%p418, %r2109, %r2110;
	@%p418 bra 	$L__BB0_528;
$L__BB0_535:
	and.b32  	%r1756, %r441, 1;
	setp.eq.b32 	%p419, %r1756, 1;
	@%p419 bra 	$L__BB0_540;
	shl.b32 	%r1757, %r2110, 5;
	add.s32 	%r1758, %r113, %r1757;
	ld.shared.f64 	%fd440, [%r1758+8];
	neg.f64 	%fd2005, %fd440;
	fma.rn.f64 	%fd2006, %fd440, 0dBFF71547652B82FE, 0d4338000000000000;
	{
	.reg .b32 %temp; 
	mov.b64 	{%r486, %temp}, %fd2006;
	}
	mov.f64 	%fd2007, 0dC338000000000000;
	add.rn.f64 	%fd2008, %fd2006, %fd2007;
	fma.rn.f64 	%fd2009, %fd2008, 0dBFE62E42FEFA39EF, %fd2005;
	fma.rn.f64 	%fd2010, %fd2008, 0dBC7ABC9E3B39803F, %fd2009;
	fma.rn.f64 	%fd2011, %fd2010, 0d3E5ADE1569CE2BDF, 0d3E928AF3FCA213EA;
	fma.rn.f64 	%fd2012, %fd2011, %fd2010, 0d3EC71DEE62401315;
	fma.rn.f64 	%fd2013, %fd2012, %fd2010, 0d3EFA01997C89EB71;
	fma.rn.f64 	%fd2014, %fd2013, %fd2010, 0d3F2A01A014761F65;
	fma.rn.f64 	%fd2015, %fd2014, %fd2010, 0d3F56C16C1852B7AF;
	fma.rn.f64 	%fd2016, %fd2015, %fd2010, 0d3F81111111122322;
	fma.rn.f64 	%fd2017, %fd2016, %fd2010, 0d3FA55555555502A1;
	fma.rn.f64 	%fd2018, %fd2017, %fd2010, 0d3FC5555555555511;
	fma.rn.f64 	%fd2019, %fd2018, %fd2010, 0d3FE000000000000B;
	fma.rn.f64 	%fd2020, %fd2019, %fd2010, 0d3FF0000000000000;
	fma.rn.f64 	%fd2021, %fd2020, %fd2010, 0d3FF0000000000000;
	{
	.reg .b32 %temp; 
	mov.b64 	{%r487, %temp}, %fd2021;
	}
	{
	.reg .b32 %temp; 
	mov.b64 	{%temp, %r488}, %fd2021;
	}
	shl.b32 	%r1759, %r486, 20;
	add.s32 	%r1760, %r1759, %r488;
	mov.b64 	%fd2637, {%r487, %r1760};
	{
	.reg .b32 %temp; 
	mov.b64 	{%temp, %r1761}, %fd2005;
	}
	mov.b32 	%f70, %r1761;
	abs.f32 	%f32, %f70;
	setp.lt.f32 	%p420, %f32, 0f4086232B;
	@%p420 bra 	$L__BB0_539;
	setp.gt.f64 	%p421, %fd440, 0d0000000000000000;
	mov.f64 	%fd2022, 0d7FF0000000000000;
	sub.f64 	%fd2023, %fd2022, %fd440;
	selp.f64 	%fd2637, 0d0000000000000000, %fd2023, %p421;
	setp.geu.f32 	%p422, %f32, 0f40874800;
	@%p422 bra 	$L__BB0_539;
	shr.u32 	%r1762, %r486, 31;
	add.s32 	%r1763, %r486, %r1762;
	shr.s32 	%r1764, %r1763, 1;
	shl.b32 	%r1765, %r1764, 20;
	add.s32 	%r1766, %r488, %r1765;
	mov.b64 	%fd2024, {%r487, %r1766};
	sub.s32 	%r1767, %r486, %r1764;
	shl.b32 	%r1768, %r1767, 20;
	add.s32 	%r1769, %r1768, 1072693248;
	mov.b32 	%r1770, 0;
	mov.b64 	%fd2025, {%r1770, %r1769};
	mul.f64 	%fd2637, %fd2025, %fd2024;
$L__BB0_539:
	mul.f64 	%fd2026, %fd429, %fd2637;
	shl.b32 	%r1771, %r2110, 3;
	add.s32 	%r1772, %r5, %r1771;
	st.shared.f64 	[%r1772+1840], %fd2026;
$L__BB0_540:
	ld.shared.u32 	%r489, [%r5+1872];
	max.s32 	%r490, %r664, 1;
	and.b32  	%r491, %r489, 7;
	and.b32  	%r492, %r489, 2147483640;
	and.b32  	%r493, %r489, 3;
	and.b32  	%r494, %r489, 1;
	mov.b32 	%r2111, 0;
$L__BB0_541:
	setp.lt.s32 	%p423, %r489, 1;
	mov.f64 	%fd2639, 0d0000000000000000;
	mov.f64 	%fd2638, %fd2639;
	@%p423 bra 	$L__BB0_597;
	setp.lt.s32 	%p424, %r489, 8;
	mov.f64 	%fd2638, 0d0000000000000000;
	mov.b32 	%r2114, 0;
	mov.f64 	%fd2639, %fd2638;
	@%p424 bra 	$L__BB0_569;
	mov.f64 	%fd2638, 0d0000000000000000;
	mov.b32 	%r2112, 0;
$L__BB0_544:
	.pragma "nounroll";
	mad.lo.s32 	%r1776, %r2112, %r664, %r2111;
	shl.b32 	%r1777, %r1776, 3;
	add.s32 	%r497, %r5, %r1777;
	ld.shared.f64 	%fd2031, [%r497+720];
	setp.neu.f64 	%p425, %fd2031, 0d3FF0000000000000;
	shl.b32 	%r1778, %r2112, 3;
	add.s32 	%r498, %r5, %r1778;
	@%p425 bra 	$L__BB0_546;
	ld.shared.f64 	%fd2033, [%r498+1840];
	add.f64 	%fd2638, %fd2638, %fd2033;
	bra.uni 	$L__BB0_547;
$L__BB0_546:
	ld.shared.f64 	%fd2032, [%r498+1840];
	add.f64 	%fd2639, %fd2639, %fd2032;
$L__BB0_547:
	shl.b32 	%r499, %r664, 3;
	add.s32 	%r500, %r497, %r499;
	ld.shared.f64 	%fd2034, [%r500+720];
	setp.eq.f64 	%p426, %fd2034, 0d3FF0000000000000;
	@%p426 bra 	$L__BB0_549;
	ld.shared.f64 	%fd2035, [%r498+1848];
	add.f64 	%fd2639, %fd2639, %fd2035;
	bra.uni 	$L__BB0_550;
$L__BB0_549:
	ld.shared.f64 	%fd2036, [%r498+1848];
	add.f64 	%fd2638, %fd2638, %fd2036;
$L__BB0_550:
	add.s32 	%r501, %r500, %r499;
	ld.shared.f64 	%fd2037, [%r501+720];
	setp.eq.f64 	%p427, %fd2037, 0d3FF0000000000000;
	@%p427 bra 	$L__BB0_552;
	ld.shared.f64 	%fd2038, [%r498+1856];
	add.f64 	%fd2639, %fd2639, %fd2038;
	bra.uni 	$L__BB0_553;
$L__BB0_552:
	ld.shared.f64 	%fd2039, [%r498+1856];
	add.f64 	%fd2638, %fd2638, %fd2039;
$L__BB0_553:
	add.s32 	%r502, %r501, %r499;
	ld.shared.f64 	%fd2040, [%r502+720];
	setp.eq.f64 	%p428, %fd2040, 0d3FF0000000000000;
	@%p428 bra 	$L__BB0_555;
	ld.shared.f64 	%fd2041, [%r498+1864];
	add.f64 	%fd2639, %fd2639, %fd2041;
	bra.uni 	$L__BB0_556;
$L__BB0_555:
	ld.shared.f64 	%fd2042, [%r498+1864];
	add.f64 	%fd2638, %fd2638, %fd2042;
$L__BB0_556:
	add.s32 	%r503, %r502, %r499;
	ld.shared.f64 	%fd2043, [%r503+720];
	setp.eq.f64 	%p429, %fd2043, 0d3FF0000000000000;
	@%p429 bra 	$L__BB0_558;
	ld.shared.f64 	%fd2044, [%r498+1872];
	add.f64 	%fd2639, %fd2639, %fd2044;
	bra.uni 	$L__BB0_559;
$L__BB0_558:
	ld.shared.f64 	%fd2045, [%r498+1872];
	add.f64 	%fd2638, %fd2638, %fd2045;
$L__BB0_559:
	add.s32 	%r504, %r503, %r499;
	ld.shared.f64 	%fd2046, [%r504+720];
	setp.eq.f64 	%p430, %fd2046, 0d3FF0000000000000;
	@%p430 bra 	$L__BB0_561;
	ld.shared.f64 	%fd2047, [%r498+1880];
	add.f64 	%fd2639, %fd2639, %fd2047;
	bra.uni 	$L__BB0_562;
$L__BB0_561:
	ld.shared.f64 	%fd2048, [%r498+1880];
	add.f64 	%fd2638, %fd2638, %fd2048;
$L__BB0_562:
	add.s32 	%r505, %r504, %r499;
	ld.shared.f64 	%fd2049, [%r505+720];
	setp.eq.f64 	%p431, %fd2049, 0d3FF0000000000000;
	@%p431 bra 	$L__BB0_564;
	ld.shared.f64 	%fd2050, [%r498+1888];
	add.f64 	%fd2639, %fd2639, %fd2050;
	bra.uni 	$L__BB0_565;
$L__BB0_564:
	ld.shared.f64 	%fd2051, [%r498+1888];
	add.f64 	%fd2638, %fd2638, %fd2051;
$L__BB0_565:
	add.s32 	%r1779, %r505, %r499;
	ld.shared.f64 	%fd2052, [%r1779+720];
	setp.eq.f64 	%p432, %fd2052, 0d3FF0000000000000;
	@%p432 bra 	$L__BB0_567;
	ld.shared.f64 	%fd2053, [%r498+1896];
	add.f64 	%fd2639, %fd2639, %fd2053;
	bra.uni 	$L__BB0_568;
$L__BB0_567:
	ld.shared.f64 	%fd2054, [%r498+1896];
	add.f64 	%fd2638, %fd2638, %fd2054;
$L__BB0_568:
	add.s32 	%r2112, %r2112, 8;
	setp.ne.s32 	%p433, %r2112, %r492;
	mov.u32 	%r2114, %r492;
	@%p433 bra 	$L__BB0_544;
$L__BB0_569:
	setp.eq.s32 	%p434, %r491, 0;
	@%p434 bra 	$L__BB0_597;
	setp.lt.u32 	%p435, %r491, 4;
	@%p435 bra 	$L__BB0_584;
	mad.lo.s32 	%r1780, %r2114, %r664, %r2111;
	shl.b32 	%r1781, %r1780, 3;
	add.s32 	%r508, %r5, %r1781;
	ld.shared.f64 	%fd2056, [%r508+720];
	setp.eq.f64 	%p436, %fd2056, 0d3FF0000000000000;
	shl.b32 	%r1782, %r2114, 3;
	add.s32 	%r509, %r5, %r1782;
	@%p436 bra 	$L__BB0_573;
	ld.shared.f64 	%fd2057, [%r509+1840];
	add.f64 	%fd2639, %fd2639, %fd2057;
	bra.uni 	$L__BB0_574;
$L__BB0_573:
	ld.shared.f64 	%fd2058, [%r509+1840];
	add.f64 	%fd2638, %fd2638, %fd2058;
$L__BB0_574:
	shl.b32 	%r510, %r664, 3;
	add.s32 	%r511, %r508, %r510;
	ld.shared.f64 	%fd2059, [%r511+720];
	setp.eq.f64 	%p437, %fd2059, 0d3FF0000000000000;
	@%p437 bra 	$L__BB0_576;
	ld.shared.f64 	%fd2060, [%r509+1848];
	add.f64 	%fd2639, %fd2639, %fd2060;
	bra.uni 	$L__BB0_577;
$L__BB0_576:
	ld.shared.f64 	%fd2061, [%r509+1848];
	add.f64 	%fd2638, %fd2638, %fd2061;
$L__BB0_577:
	add.s32 	%r512, %r511, %r510;
	ld.shared.f64 	%fd2062, [%r512+720];
	setp.eq.f64 	%p438, %fd2062, 0d3FF0000000000000;
	@%p438 bra 	$L__BB0_579;
	ld.shared.f64 	%fd2063, [%r509+1856];
	add.f64 	%fd2639, %fd2639, %fd2063;
	bra.uni 	$L__BB0_580;
$L__BB0_579:
	ld.shared.f64 	%fd2064, [%r509+1856];
	add.f64 	%fd2638, %fd2638, %fd2064;
$L__BB0_580:
	add.s32 	%r1783, %r512, %r510;
	ld.shared.f64 	%fd2065, [%r1783+720];
	setp.eq.f64 	%p439, %fd2065, 0d3FF0000000000000;
	@%p439 bra 	$L__BB0_582;
	ld.shared.f64 	%fd2066, [%r509+1864];
	add.f64 	%fd2639, %fd2639, %fd2066;
	bra.uni 	$L__BB0_583;
$L__BB0_582:
	ld.shared.f64 	%fd2067, [%r509+1864];
	add.f64 	%fd2638, %fd2638, %fd2067;
$L__BB0_583:
	add.s32 	%r2114, %r2114, 4;
$L__BB0_584:
	setp.eq.s32 	%p440, %r493, 0;
	@%p440 bra 	$L__BB0_597;
	setp.eq.s32 	%p441, %r493, 1;
	@%p441 bra 	$L__BB0_593;
	mad.lo.s32 	%r1784, %r2114, %r664, %r2111;
	shl.b32 	%r1785, %r1784, 3;
	add.s32 	%r515, %r5, %r1785;
	ld.shared.f64 	%fd2069, [%r515+720];
	setp.eq.f64 	%p442, %fd2069, 0d3FF0000000000000;
	shl.b32 	%r1786, %r2114, 3;
	add.s32 	%r516, %r5, %r1786;
	@%p442 bra 	$L__BB0_588;
	ld.shared.f64 	%fd2070, [%r516+1840];
	add.f64 	%fd2639, %fd2639, %fd2070;
	bra.uni 	$L__BB0_589;
$L__BB0_588:
	ld.shared.f64 	%fd2071, [%r516+1840];
	add.f64 	%fd2638, %fd2638, %fd2071;
$L__BB0_589:
	shl.b32 	%r1787, %r664, 3;
	add.s32 	%r1788, %r515, %r1787;
	ld.shared.f64 	%fd2072, [%r1788+720];
	setp.eq.f64 	%p443, %fd2072, 0d3FF0000000000000;
	@%p443 bra 	$L__BB0_591;
	ld.shared.f64 	%fd2073, [%r516+1848];
	add.f64 	%fd2639, %fd2639, %fd2073;
	bra.uni 	$L__BB0_592;
$L__BB0_591:
	ld.shared.f64 	%fd2074, [%r516+1848];
	add.f64 	%fd2638, %fd2638, %fd2074;
$L__BB0_592:
	add.s32 	%r2114, %r2114, 2;
$L__BB0_593:
	setp.eq.s32 	%p444, %r494, 0;
	@%p444 bra 	$L__BB0_597;
	mad.lo.s32 	%r1789, %r2114, %r664, %r2111;
	shl.b32 	%r1790, %r1789, 3;
	add.s32 	%r1791, %r5, %r1790;
	ld.shared.f64 	%fd2075, [%r1791+720];
	setp.eq.f64 	%p445, %fd2075, 0d3FF0000000000000;
	@%p445 bra 	$L__BB0_596;
	shl.b32 	%r1792, %r2114, 3;
	add.s32 	%r1793, %r5, %r1792;
	ld.shared.f64 	%fd2076, [%r1793+1840];
	add.f64 	%fd2639, %fd2639, %fd2076;
	bra.uni 	$L__BB0_597;
$L__BB0_596:
	shl.b32 	%r1794, %r2114, 3;
	add.s32 	%r1795, %r5, %r1794;
	ld.shared.f64 	%fd2077, [%r1795+1840];
	add.f64 	%fd2638, %fd2638, %fd2077;
$L__BB0_597:
	max.f64 	%fd2682, %fd2639, 0d39B4484BFEEBC2A0;
	{
	.reg .b32 %temp; 
	mov.b64 	{%temp, %r2116}, %fd2682;
	}
	{
	.reg .b32 %temp; 
	mov.b64 	{%r2117, %temp}, %fd2682;
	}
	setp.gt.s32 	%p446, %r2116, 1048575;
	mov.b32 	%r2118, -1023;
	@%p446 bra 	$L__BB0_599;
	mul.f64 	%fd2682, %fd2682, 0d4350000000000000;
	{
	.reg .b32 %temp; 
	mov.b64 	{%temp, %r2116}, %fd2682;
	}
	{
	.reg .b32 %temp; 
	mov.b64 	{%r2117, %temp}, %fd2682;
	}
	mov.b32 	%r2118, -1077;
$L__BB0_599:
	add.s32 	%r1798, %r2116, -1;
	setp.gt.u32 	%p447, %r1798, 2146435070;
	@%p447 bra 	$L__BB0_603;
	shr.u32 	%r1801, %r2116, 20;
	add.s32 	%r2119, %r2118, %r1801;
	and.b32  	%r1802, %r2116, 1048575;
	or.b32  	%r1803, %r1802, 1072693248;
	mov.b64 	%fd2683, {%r2117, %r1803};
	setp.lt.u32 	%p449, %r1803, 1073127583;
	@%p449 bra 	$L__BB0_602;
	{
	.reg .b32 %temp; 
	mov.b64 	{%r1804, %temp}, %fd2683;
	}
	{
	.reg .b32 %temp; 
	mov.b64 	{%temp, %r1805}, %fd2683;
	}
	add.s32 	%r1806, %r1805, -1048576;
	mov.b64 	%fd2683, {%r1804, %r1806};
	add.s32 	%r2119, %r2119, 1;
$L__BB0_602:
	add.f64 	%fd2079, %fd2683, 0dBFF0000000000000;
	add.f64 	%fd2080, %fd2683, 0d3FF0000000000000;
	rcp.approx.ftz.f64 	%fd2081, %fd2080;
	neg.f64 	%fd2082, %fd2080;
	fma.rn.f64 	%fd2083, %fd2082, %fd2081, 0d3FF0000000000000;
	fma.rn.f64 	%fd2084, %fd2083, %fd2083, %fd2083;
	fma.rn.f64 	%fd2085, %fd2084, %fd2081, %fd2081;
	mul.f64 	%fd2086, %fd2079, %fd2085;
	fma.rn.f64 	%fd2087, %fd2079, %fd2085, %fd2086;
	mul.f64 	%fd2088, %fd2087, %fd2087;
	fma.rn.f64 	%fd2089, %fd2088, 0d3EB1380B3AE80F1E, 0d3ED0EE258B7A8B04;
	fma.rn.f64 	%fd2090, %fd2089, %fd2088, 0d3EF3B2669F02676F;
	fma.rn.f64 	%fd2091, %fd2090, %fd2088, 0d3F1745CBA9AB0956;
	fma.rn.f64 	%fd2092, %fd2091, %fd2088, 0d3F3C71C72D1B5154;
	fma.rn.f64 	%fd2093, %fd2092, %fd2088, 0d3F624924923BE72D;
	fma.rn.f64 	%fd2094, %fd2093, %fd2088, 0d3F8999999999A3C4;
	fma.rn.f64 	%fd2095, %fd2094, %fd2088, 0d3FB5555555555554;
	sub.f64 	%fd2096, %fd2079, %fd2087;
	add.f64 	%fd2097, %fd2096, %fd2096;
	neg.f64 	%fd2098, %fd2087;
	fma.rn.f64 	%fd2099, %fd2098, %fd2079, %fd2097;
	mul.f64 	%fd2100, %fd2085, %fd2099;
	mul.f64 	%fd2101, %fd2088, %fd2095;
	fma.rn.f64 	%fd2102, %fd2101, %fd2087, %fd2100;
	xor.b32  	%r1807, %r2119, -2147483648;
	mov.b32 	%r1808, 1127219200;
	mov.b64 	%fd2103, {%r1807, %r1808};
	sub.f64 	%fd2104, %fd2103, %fd312;
	fma.rn.f64 	%fd2105, %fd2104, 0d3FE62E42FEFA39EF, %fd2087;
	fma.rn.f64 	%fd2106, %fd2104, 0dBFE62E42FEFA39EF, %fd2105;
	sub.f64 	%fd2107, %fd2106, %fd2087;
	sub.f64 	%fd2108, %fd2102, %fd2107;
	fma.rn.f64 	%fd2109, %fd2104, 0d3C7ABC9E3B39803F, %fd2108;
	add.f64 	%fd2684, %fd2105, %fd2109;
	bra.uni 	$L__BB0_604;
$L__BB0_603:
	fma.rn.f64 	%fd2078, %fd2682, 0d7FF0000000000000, 0d7FF0000000000000;
	{
	.reg .b32 %temp; 
	mov.b64 	{%temp, %r1799}, %fd2682;
	}
	and.b32  	%r1800, %r1799, 2147483647;
	setp.eq.s32 	%p448, %r1800, 0;
	selp.f64 	%fd2684, 0dFFF0000000000000, %fd2078, %p448;
$L__BB0_604:
	max.f64 	%fd2685, %fd2638, 0d39B4484BFEEBC2A0;
	{
	.reg .b32 %temp; 
	mov.b64 	{%temp, %r2120}, %fd2685;
	}
	{
	.reg .b32 %temp; 
	mov.b64 	{%r2121, %temp}, %fd2685;
	}
	setp.gt.s32 	%p450, %r2120, 1048575;
	mov.b32 	%r2122, -1023;
	@%p450 bra 	$L__BB0_606;
	mul.f64 	%fd2685, %fd2685, 0d4350000000000000;
	{
	.reg .b32 %temp; 
	mov.b64 	{%temp, %r2120}, %fd2685;
	}
	{
	.reg .b32 %temp; 
	mov.b64 	{%r2121, %temp}, %fd2685;
	}
	mov.b32 	%r2122, -1077;
$L__BB0_606:
	add.s32 	%r1811, %r2120, -1;
	setp.gt.u32 	%p451, %r1811, 2146435070;
	@%p451 bra 	$L__BB0_610;
	shr.u32 	%r1814, %r2120, 20;
	add.s32 	%r2123, %r2122, %r1814;
	and.b32  	%r1815, %r2120, 1048575;
	or.b32  	%r1816, %r1815, 1072693248;
	mov.b64 	%fd2686, {%r2121, %r1816};
	setp.lt.u32 	%p453, %r1816, 1073127583;
	@%p453 bra 	$L__BB0_609;
	{
	.reg .b32 %temp; 
	mov.b64 	{%r1817, %temp}, %fd2686;
	}
	{
	.reg .b32 %temp; 
	mov.b64 	{%temp, %r1818}, %fd2686;
	}
	add.s32 	%r1819, %r1818, -1048576;
	mov.b64 	%fd2686, {%r1817, %r1819};
	add.s32 	%r2123, %r2123, 1;
$L__BB0_609:
	add.f64 	%fd2111, %fd2686, 0dBFF0000000000000;
	add.f64 	%fd2112, %fd2686, 0d3FF0000000000000;
	rcp.approx.ftz.f64 	%fd2113, %fd2112;
	neg.f64 	%fd2114, %fd2112;
	fma.rn.f64 	%fd2115, %fd2114, %fd2113, 0d3FF0000000000000;
	fma.rn.f64 	%fd2116, %fd2115, %fd2115, %fd2115;
	fma.rn.f64 	%fd2117, %fd2116, %fd2113, %fd2113;
	mul.f64 	%fd2118, %fd2111, %fd2117;
	fma.rn.f64 	%fd2119, %fd2111, %fd2117, %fd2118;
	mul.f64 	%fd2120, %fd2119, %fd2119;
	fma.rn.f64 	%fd2121, %fd2120, 0d3EB1380B3AE80F1E, 0d3ED0EE258B7A8B04;
	fma.rn.f64 	%fd2122, %fd2121, %fd2120, 0d3EF3B2669F02676F;
	fma.rn.f64 	%fd2123, %fd2122, %fd2120, 0d3F1745CBA9AB0956;
	fma.rn.f64 	%fd2124, %fd2123, %fd2120, 0d3F3C71C72D1B5154;
	fma.rn.f64 	%fd2125, %fd2124, %fd2120, 0d3F624924923BE72D;
	fma.rn.f64 	%fd2126, %fd2125, %fd2120, 0d3F8999999999A3C4;
	fma.rn.f64 	%fd2127, %fd2126, %fd2120, 0d3FB5555555555554;
	sub.f64 	%fd2128, %fd2111, %fd2119;
	add.f64 	%fd2129, %fd2128, %fd2128;
	neg.f64 	%fd2130, %fd2119;
	fma.rn.f64 	%fd2131, %fd2130, %fd2111, %fd2129;
	mul.f64 	%fd2132, %fd2117, %fd2131;
	mul.f64 	%fd2133, %fd2120, %fd2127;
	fma.rn.f64 	%fd2134, %fd2133, %fd2119, %fd2132;
	xor.b32  	%r1820, %r2123, -2147483648;
	mov.b32 	%r1821, 1127219200;
	mov.b64 	%fd2135, {%r1820, %r1821};
	sub.f64 	%fd2136, %fd2135, %fd312;
	fma.rn.f64 	%fd2137, %fd2136, 0d3FE62E42FEFA39EF, %fd2119;
	fma.rn.f64 	%fd2138, %fd2136, 0dBFE62E42FEFA39EF, %fd2137;
	sub.f64 	%fd2139, %fd2138, %fd2119;
	sub.f64 	%fd2140, %fd2134, %fd2139;
	fma.rn.f64 	%fd2141, %fd2136, 0d3C7ABC9E3B39803F, %fd2140;
	add.f64 	%fd2687, %fd2137, %fd2141;
	bra.uni 	$L__BB0_611;
$L__BB0_610:
	fma.rn.f64 	%fd2110, %fd2685, 0d7FF0000000000000, 0d7FF0000000000000;
	{
	.reg .b32 %temp; 
	mov.b64 	{%temp, %r1812}, %fd2685;
	}
	and.b32  	%r1813, %r1812, 2147483647;
	setp.eq.s32 	%p452, %r1813, 0;
	selp.f64 	%fd2687, 0dFFF0000000000000, %fd2110, %p452;
$L__BB0_611:
	sub.f64 	%fd2142, %fd2684, %fd2687;
	mul.wide.u32 	%rd139, %r2111, 8;
	add.s64 	%rd140, %rd4, %rd139;
	st.local.f64 	[%rd140], %fd2142;
	add.s64 	%rd141, %rd3, %rd139;
	ld.local.f64 	%fd2143, [%rd141];
	sub.f64 	%fd2144, %fd2142, %fd2143;
	add.s64 	%rd142, %rd5, %rd139;
	st.local.f64 	[%rd142], %fd2144;
	add.s32 	%r2111, %r2111, 1;
	setp.eq.s32 	%p454, %r2111, %r490;
	@%p454 bra 	$L__BB0_717;
	bra.uni 	$L__BB0_541;
$L__BB0_612:
	setp.lt.s32 	%p457, %r541, 1;
	mov.f64 	%fd2695, 0d0000000000000000;
	@%p457 bra 	$L__BB0_628;
	setp.eq.s32 	%p458, %r541, 1;
	mov.f64 	%fd2695, 0d0000000000000000;
	mov.b32 	%r2126, 1;
	@%p458 bra 	$L__BB0_623;
	and.b32  	%r547, %r541, 2147483646;
	mov.f64 	%fd2695, 0d0000000000000000;
	mov.b32 	%r2125, 0;
$L__BB0_615:
	shl.b32 	%r1824, %r2125, 5;
	add.s32 	%r549, %r113, %r1824;
	ld.shared.f64 	%fd539, [%r549+8];
	neg.f64 	%fd2149, %fd539;
	fma.rn.f64 	%fd2150, %fd539, 0dBFF71547652B82FE, 0d4338000000000000;
	{
	.reg .b32 %temp; 
	mov.b64 	{%r550, %temp}, %fd2150;
	}
	mov.f64 	%fd2151, 0dC338000000000000;
	add.rn.f64 	%fd2152, %fd2150, %fd2151;
	fma.rn.f64 	%fd2153, %fd2152, 0dBFE62E42FEFA39EF, %fd2149;
	fma.rn.f64 	%fd2154, %fd2152, 0dBC7ABC9E3B39803F, %fd2153;
	fma.rn.f64 	%fd2155, %fd2154, 0d3E5ADE1569CE2BDF, 0d3E928AF3FCA213EA;
	fma.rn.f64 	%fd2156, %fd2155, %fd2154, 0d3EC71DEE62401315;
	fma.rn.f64 	%fd2157, %fd2156, %fd2154, 0d3EFA01997C89EB71;
	fma.rn.f64 	%fd2158, %fd2157, %fd2154, 0d3F2A01A014761F65;
	fma.rn.f64 	%fd2159, %fd2158, %fd2154, 0d3F56C16C1852B7AF;
	fma.rn.f64 	%fd2160, %fd2159, %fd2154, 0d3F81111111122322;
	fma.rn.f64 	%fd2161, %fd2160, %fd2154, 0d3FA55555555502A1;
	fma.rn.f64 	%fd2162, %fd2161, %fd2154, 0d3FC5555555555511;
	fma.rn.f64 	%fd2163, %fd2162, %fd2154, 0d3FE000000000000B;
	fma.rn.f64 	%fd2164, %fd2163, %fd2154, 0d3FF0000000000000;
	fma.rn.f64 	%fd2165, %fd2164, %fd2154, 0d3FF0000000000000;
	{
	.reg .b32 %temp; 
	mov.b64 	{%r551, %temp}, %fd2165;
	}
	{
	.reg .b32 %temp; 
	mov.b64 	{%temp, %r552}, %fd2165;
	}
	shl.b32 	%r1825, %r550, 20;
	add.s32 	%r1826, %r1825, %r552;
	mov.b64 	%fd2690, {%r551, %r1826};
	{
	.reg .b32 %temp; 
	mov.b64 	{%temp, %r1827}, %fd2149;
	}
	mov.b32 	%f71, %r1827;
	abs.f32 	%f33, %f71;
	setp.lt.f32 	%p459, %f33, 0f4086232B;
	@%p459 bra 	$L__BB0_618;
	setp.gt.f64 	%p460, %fd539, 0d0000000000000000;
	mov.f64 	%fd2166, 0d7FF0000000000000;
	sub.f64 	%fd2167, %fd2166, %fd539;
	selp.f64 	%fd2690, 0d0000000000000000, %fd2167, %p460;
	setp.geu.f32 	%p461, %f33, 0f40874800;
	@%p461 bra 	$L__BB0_618;
	shr.u32 	%r1828, %r550, 31;
	add.s32 	%r1829, %r550, %r1828;
	shr.s32 	%r1830, %r1829, 1;
	shl.b32 	%r1831, %r1830, 20;
	add.s32 	%r1832, %r552, %r1831;
	mov.b64 	%fd2168, {%r551, %r1832};
	sub.s32 	%r1833, %r550, %r1830;
	shl.b32 	%r1834, %r1833, 20;
	add.s32 	%r1835, %r1834, 1072693248;
	mov.b32 	%r1836, 0;
	mov.b64 	%fd2169, {%r1836, %r1835};
	mul.f64 	%fd2690, %fd2169, %fd2168;
$L__BB0_618:
	add.f64 	%fd544, %fd2695, %fd2690;
	ld.shared.f64 	%fd545, [%r549+40];
	neg.f64 	%fd2170, %fd545;
	fma.rn.f64 	%fd2171, %fd545, 0dBFF71547652B82FE, 0d4338000000000000;
	{
	.reg .b32 %temp; 
	mov.b64 	{%r553, %temp}, %fd2171;
	}
	mov.f64 	%fd2172, 0dC338000000000000;
	add.rn.f64 	%fd2173, %fd2171, %fd2172;
	fma.rn.f64 	%fd2174, %fd2173, 0dBFE62E42FEFA39EF, %fd2170;
	fma.rn.f64 	%fd2175, %fd2173, 0dBC7ABC9E3B39803F, %fd2174;
	fma.rn.f64 	%fd2176, %fd2175, 0d3E5ADE1569CE2BDF, 0d3E928AF3FCA213EA;
	fma.rn.f64 	%fd2177, %fd2176, %fd2175, 0d3EC71DEE62401315;
	fma.rn.f64 	%fd2178, %fd2177, %fd2175, 0d3EFA01997C89EB71;
	fma.rn.f64 	%fd2179, %fd2178, %fd2175, 0d3F2A01A014761F65;
	fma.rn.f64 	%fd2180, %fd2179, %fd2175, 0d3F56C16C1852B7AF;
	fma.rn.f64 	%fd2181, %fd2180, %fd2175, 0d3F81111111122322;
	fma.rn.f64 	%fd2182, %fd2181, %fd2175, 0d3FA55555555502A1;
	fma.rn.f64 	%fd2183, %fd2182, %fd2175, 0d3FC5555555555511;
	fma.rn.f64 	%fd2184, %fd2183, %fd2175, 0d3FE000000000000B;
	fma.rn.f64 	%fd2185, %fd2184, %fd2175, 0d3FF0000000000000;
	fma.rn.f64 	%fd2186, %fd2185, %fd2175, 0d3FF0000000000000;
	{
	.reg .b32 %temp; 
	mov.b64 	{%r554, %temp}, %fd2186;
	}
	{
	.reg .b32 %temp; 
	mov.b64 	{%temp, %r555}, %fd2186;
	}
	shl.b32 	%r1837, %r553, 20;
	add.s32 	%r1838, %r1837, %r555;
	mov.b64 	%fd2691, {%r554, %r1838};
	{
	.reg .b32 %temp; 
	mov.b64 	{%temp, %r1839}, %fd2170;
	}
	mov.b32 	%f72, %r1839;
	abs.f32 	%f34, %f72;
	setp.lt.f32 	%p462, %f34, 0f4086232B;
	@%p462 bra 	$L__BB0_621;
	setp.gt.f64 	%p463, %fd545, 0d0000000000000000;
	mov.f64 	%fd2187, 0d7FF0000000000000;
	sub.f64 	%fd2188, %fd2187, %fd545;
	selp.f64 	%fd2691, 0d0000000000000000, %fd2188, %p463;
	setp.geu.f32 	%p464, %f34, 0f40874800;
	@%p464 bra 	$L__BB0_621;
	shr.u32 	%r1840, %r553, 31;
	add.s32 	%r1841, %r553, %r1840;
	shr.s32 	%r1842, %r1841, 1;
	shl.b32 	%r1843, %r1842, 20;
	add.s32 	%r1844, %r555, %r1843;
	mov.b64 	%fd2189, {%r554, %r1844};
	sub.s32 	%r1845, %r553, %r1842;
	shl.b32 	%r1846, %r1845, 20;
	add.s32 	%r1847, %r1846, 1072693248;
	mov.b32 	%r1848, 0;
	mov.b64 	%fd2190, {%r1848, %r1847};
	mul.f64 	%fd2691, %fd2190, %fd2189;
$L__BB0_621:
	add.f64 	%fd2695, %fd544, %fd2691;
	add.s32 	%r2125, %r2125, 2;
	setp.ne.s32 	%p465, %r2125, %r547;
	@%p465 bra 	$L__BB0_615;
	shl.b32 	%r1849, %r547, 2;
	or.b32  	%r2126, %r1849, 1;
$L__BB0_623:
	and.b32  	%r1850, %r541, 1;
	setp.eq.b32 	%p466, %r1850, 1;
	not.pred 	%p467, %p466;
	@%p467 bra 	$L__BB0_628;
	shl.b32 	%r1851, %r2126, 3;
	add.s32 	%r1852, %r5, %r1851;
	ld.shared.f64 	%fd553, [%r1852+1712];
	neg.f64 	%fd2191, %fd553;
	fma.rn.f64 	%fd2192, %fd553, 0dBFF71547652B82FE, 0d4338000000000000;
	{
	.reg .b32 %temp; 
	mov.b64 	{%r559, %temp}, %fd2192;
	}
	mov.f64 	%fd2193, 0dC338000000000000;
	add.rn.f64 	%fd2194, %fd2192, %fd2193;
	fma.rn.f64 	%fd2195, %fd2194, 0dBFE62E42FEFA39EF, %fd2191;
	fma.rn.f64 	%fd2196, %fd2194, 0dBC7ABC9E3B39803F, %fd2195;
	fma.rn.f64 	%fd2197, %fd2196, 0d3E5ADE1569CE2BDF, 0d3E928AF3FCA213EA;
	fma.rn.f64 	%fd2198, %fd2197, %fd2196, 0d3EC71DEE62401315;
	fma.rn.f64 	%fd2199, %fd2198, %fd2196, 0d3EFA01997C89EB71;
	fma.rn.f64 	%fd2200, %fd2199, %fd2196, 0d3F2A01A014761F65;
	fma.rn.f64 	%fd2201, %fd2200, %fd2196, 0d3F56C16C1852B7AF;
	fma.rn.f64 	%fd2202, %fd2201, %fd2196, 0d3F81111111122322;
	fma.rn.f64 	%fd2203, %fd2202, %fd2196, 0d3FA55555555502A1;
	fma.rn.f64 	%fd2204, %fd2203, %fd2196, 0d3FC5555555555511;
	fma.rn.f64 	%fd2205, %fd2204, %fd2196, 0d3FE000000000000B;
	fma.rn.f64 	%fd2206, %fd2205, %fd2196, 0d3FF0000000000000;
	fma.rn.f64 	%fd2207, %fd2206, %fd2196, 0d3FF0000000000000;
	{
	.reg .b32 %temp; 
	mov.b64 	{%r560, %temp}, %fd2207;
	}
	{
	.reg .b32 %temp; 
	mov.b64 	{%temp, %r561}, %fd2207;
	}
	shl.b32 	%r1853, %r559, 20;
	add.s32 	%r1854, %r1853, %r561;
	mov.b64 	%fd2694, {%r560, %r1854};
	{
	.reg .b32 %temp; 
	mov.b64 	{%temp, %r1855}, %fd2191;
	}
	mov.b32 	%f73, %r1855;
	abs.f32 	%f35, %f73;
	setp.lt.f32 	%p468, %f35, 0f4086232B;
	@%p468 bra 	$L__BB0_627;
	setp.gt.f64 	%p469, %fd553, 0d0000000000000000;
	mov.f64 	%fd2208, 0d7FF0000000000000;
	sub.f64 	%fd2209, %fd2208, %fd553;
	selp.f64 	%fd2694, 0d0000000000000000, %fd2209, %p469;
	setp.geu.f32 	%p470, %f35, 0f40874800;
	@%p470 bra 	$L__BB0_627;
	shr.u32 	%r1856, %r559, 31;
	add.s32 	%r1857, %r559, %r1856;
	shr.s32 	%r1858, %r1857, 1;
	shl.b32 	%r1859, %r1858, 20;
	add.s32 	%r1860, %r561, %r1859;
	mov.b64 	%fd2210, {%r560, %r1860};
	sub.s32 	%r1861, %r559, %r1858;
	shl.b32 	%r1862, %r1861, 20;
	add.s32 	%r1863, %r1862, 1072693248;
	mov.b32 	%r1864, 0;
	mov.b64 	%fd2211, {%r1864, %r1863};
	mul.f64 	%fd2694, %fd2211, %fd2210;
$L__BB0_627:
	add.f64 	%fd2695, %fd2695, %fd2694;
$L__BB0_628:
	setp.lt.f64 	%p471, %fd2695, 0d39B4484BFEEBC2A0;
	@%p471 bra 	$L__BB0_644;
	setp.lt.s32 	%p472, %r541, 1;
	shl.b32 	%r1865, %r541, 5;
	add.s32 	%r1866, %r1865, %r113;
	ld.shared.f64 	%fd2212, [%r1866+-8];
	div.rn.f64 	%fd560, %fd2212, %fd2695;
	@%p472 bra 	$L__BB0_644;
	setp.eq.s32 	%p473, %r541, 1;
	mov.b32 	%r2128, 0;
	@%p473 bra 	$L__BB0_639;
	and.b32  	%r2128, %r541, 2147483646;
	mov.b32 	%r2127, 0;
$L__BB0_632:
	shl.b32 	%r1869, %r2127, 5;
	add.s32 	%r564, %r113, %r1869;
	ld.shared.f64 	%fd561, [%r564+8];
	neg.f64 	%fd2213, %fd561;
	fma.rn.f64 	%fd2214, %fd561, 0dBFF71547652B82FE, 0d4338000000000000;
	{
	.reg .b32 %temp; 
	mov.b64 	{%r565, %temp}, %fd2214;
	}
	mov.f64 	%fd2215, 0dC338000000000000;
	add.rn.f64 	%fd2216, %fd2214, %fd2215;
	fma.rn.f64 	%fd2217, %fd2216, 0dBFE62E42FEFA39EF, %fd2213;
	fma.rn.f64 	%fd2218, %fd2216, 0dBC7ABC9E3B39803F, %fd2217;
	fma.rn.f64 	%fd2219, %fd2218, 0d3E5ADE1569CE2BDF, 0d3E928AF3FCA213EA;
	fma.rn.f64 	%fd2220, %fd2219, %fd2218, 0d3EC71DEE62401315;
	fma.rn.f64 	%fd2221, %fd2220, %fd2218, 0d3EFA01997C89EB71;
	fma.rn.f64 	%fd2222, %fd2221, %fd2218, 0d3F2A01A014761F65;
	fma.rn.f64 	%fd2223, %fd2222, %fd2218, 0d3F56C16C1852B7AF;
	fma.rn.f64 	%fd2224, %fd2223, %fd2218, 0d3F81111111122322;
	fma.rn.f64 	%fd2225, %fd2224, %fd2218, 0d3FA55555555502A1;
	fma.rn.f64 	%fd2226, %fd2225, %fd2218, 0d3FC5555555555511;
	fma.rn.f64 	%fd2227, %fd2226, %fd2218, 0d3FE000000000000B;
	fma.rn.f64 	%fd2228, %fd2227, %fd2218, 0d3FF0000000000000;
	fma.rn.f64 	%fd2229, %fd2228, %fd2218, 0d3FF0000000000000;
	{
	.reg .b32 %temp; 
	mov.b64 	{%r566, %temp}, %fd2229;
	}
	{
	.reg .b32 %temp; 
	mov.b64 	{%temp, %r567}, %fd2229;
	}
	shl.b32 	%r1870, %r565, 20;
	add.s32 	%r1871, %r1870, %r567;
	mov.b64 	%fd2696, {%r566, %r1871};
	{
	.reg .b32 %temp; 
	mov.b64 	{%temp, %r1872}, %fd2213;
	}
	mov.b32 	%f74, %r1872;
	abs.f32 	%f36, %f74;
	setp.lt.f32 	%p474, %f36, 0f4086232B;
	@%p474 bra 	$L__BB0_635;
	setp.gt.f64 	%p475, %fd561, 0d0000000000000000;
	mov.f64 	%fd2230, 0d7FF0000000000000;
	sub.f64 	%fd2231, %fd2230, %fd561;
	selp.f64 	%fd2696, 0d0000000000000000, %fd2231, %p475;
	setp.geu.f32 	%p476, %f36, 0f40874800;
	@%p476 bra 	$L__BB0_635;
	shr.u32 	%r1873, %r565, 31;
	add.s32 	%r1874, %r565, %r1873;
	shr.s32 	%r1875, %r1874, 1;
	shl.b32 	%r1876, %r1875, 20;
	add.s32 	%r1877, %r567, %r1876;
	mov.b64 	%fd2232, {%r566, %r1877};
	sub.s32 	%r1878, %r565, %r1875;
	shl.b32 	%r1879, %r1878, 20;
	add.s32 	%r1880, %r1879, 1072693248;
	mov.b32 	%r1881, 0;
	mov.b64 	%fd2233, {%r1881, %r1880};
	mul.f64 	%fd2696, %fd2233, %fd2232;
$L__BB0_635:
	mul.f64 	%fd2234, %fd560, %fd2696;
	shl.b32 	%r1882, %r2127, 3;
	add.s32 	%r568, %r5, %r1882;
	st.shared.f64 	[%r568+1840], %fd2234;
	ld.shared.f64 	%fd566, [%r564+40];
	neg.f64 	%fd2235, %fd566;
	fma.rn.f64 	%fd2236, %fd566, 0dBFF71547652B82FE, 0d4338000000000000;
	{
	.reg .b32 %temp; 
	mov.b64 	{%r569, %temp}, %fd2236;
	}
	mov.f64 	%fd2237, 0dC338000000000000;
	add.rn.f64 	%fd2238, %fd2236, %fd2237;
	fma.rn.f64 	%fd2239, %fd2238, 0dBFE62E42FEFA39EF, %fd2235;
	fma.rn.f64 	%fd2240, %fd2238, 0dBC7ABC9E3B39803F, %fd2239;
	fma.rn.f64 	%fd2241, %fd2240, 0d3E5ADE1569CE2BDF, 0d3E928AF3FCA213EA;
	fma.rn.f64 	%fd2242, %fd2241, %fd2240, 0d3EC71DEE62401315;
	fma.rn.f64 	%fd2243, %fd2242, %fd2240, 0d3EFA01997C89EB71;
	fma.rn.f64 	%fd2244, %fd2243, %fd2240, 0d3F2A01A014761F65;
	fma.rn.f64 	%fd2245, %fd2244, %fd2240, 0d3F56C16C1852B7AF;
	fma.rn.f64 	%fd2246, %fd2245, %fd2240, 0d3F81111111122322;
	fma.rn.f64 	%fd2247, %fd2246, %fd2240, 0d3FA55555555502A1;
	fma.rn.f64 	%fd2248, %fd2247, %fd2240, 0d3FC5555555555511;
	fma.rn.f64 	%fd2249, %fd2248, %fd2240, 0d3FE000000000000B;
	fma.rn.f64 	%fd2250, %fd2249, %fd2240, 0d3FF0000000000000;
	fma.rn.f64 	%fd2251, %fd2250, %fd2240, 0d3FF0000000000000;
	{
	.reg .b32 %temp; 
	mov.b64 	{%r570, %temp}, %fd2251;
	}
	{
	.reg .b32 %temp; 
	mov.b64 	{%temp, %r571}, %fd2251;
	}
	shl.b32 	%r1883, %r569, 20;
	add.s32 	%r1884, %r1883, %r571;
	mov.b64 	%fd2697, {%r570, %r1884};
	{
	.reg .b32 %temp; 
	mov.b64 	{%temp, %r1885}, %fd2235;
	}
	mov.b32 	%f75, %r1885;
	abs.f32 	%f37, %f75;
	setp.lt.f32 	%p477, %f37, 0f4086232B;
	@%p477 bra 	$L__BB0_638;
	setp.gt.f64 	%p478, %fd566, 0d0000000000000000;
	mov.f64 	%fd2252, 0d7FF0000000000000;
	sub.f64 	%fd2253, %fd2252, %fd566;
	selp.f64 	%fd2697, 0d0000000000000000, %fd2253, %p478;
	setp.geu.f32 	%p479, %f37, 0f40874800;
	@%p479 bra 	$L__BB0_638;
	shr.u32 	%r1886, %r569, 31;
	add.s32 	%r1887, %r569, %r1886;
	shr.s32 	%r1888, %r1887, 1;
	shl.b32 	%r1889, %r1888, 20;
	add.s32 	%r1890, %r571, %r1889;
	mov.b64 	%fd2254, {%r570, %r1890};
	sub.s32 	%r1891, %r569, %r1888;
	shl.b32 	%r1892, %r1891, 20;
	add.s32 	%r1893, %r1892, 1072693248;
	mov.b32 	%r1894, 0;
	mov.b64 	%fd2255, {%r1894, %r1893};
	mul.f64 	%fd2697, %fd2255, %fd2254;
$L__BB0_638:
	mul.f64 	%fd2256, %fd560, %fd2697;
	st.shared.f64 	[%r568+1848], %fd2256;
	add.s32 	%r2127, %r2127, 2;
	setp.ne.s32 	%p480, %r2127, %r2128;
	@%p480 bra 	$L__BB0_632;
$L__BB0_639:
	and.b32  	%r1895, %r541, 1;
	setp.eq.b32 	%p481, %r1895, 1;
	not.pred 	%p482, %p481;
	@%p482 bra 	$L__BB0_644;
	shl.b32 	%r1896, %r2128, 5;
	add.s32 	%r1897, %r113, %r1896;
	ld.shared.f64 	%fd571, [%r1897+8];
	neg.f64 	%fd2257, %fd571;
	fma.rn.f64 	%fd2258, %fd571, 0dBFF71547652B82FE, 0d4338000000000000;
	{
	.reg .b32 %temp; 
	mov.b64 	{%r574, %temp}, %fd2258;
	}
	mov.f64 	%fd2259, 0dC338000000000000;
	add.rn.f64 	%fd2260, %fd2258, %fd2259;
	fma.rn.f64 	%fd2261, %fd2260, 0dBFE62E42FEFA39EF, %fd2257;
	fma.rn.f64 	%fd2262, %fd2260, 0dBC7ABC9E3B39803F, %fd2261;
	fma.rn.f64 	%fd2263, %fd2262, 0d3E5ADE1569CE2BDF, 0d3E928AF3FCA213EA;
	fma.rn.f64 	%fd2264, %fd2263, %fd2262, 0d3EC71DEE62401315;
	fma.rn.f64 	%fd2265, %fd2264, %fd2262, 0d3EFA01997C89EB71;
	fma.rn.f64 	%fd2266, %fd2265, %fd2262, 0d3F2A01A014761F65;
	fma.rn.f64 	%fd2267, %fd2266, %fd2262, 0d3F56C16C1852B7AF;
	fma.rn.f64 	%fd2268, %fd2267, %fd2262, 0d3F81111111122322;
	fma.rn.f64 	%fd2269, %fd2268, %fd2262, 0d3FA55555555502A1;
	fma.rn.f64 	%fd2270, %fd2269, %fd2262, 0d3FC5555555555511;
	fma.rn.f64 	%fd2271, %fd2270, %fd2262, 0d3FE000000000000B;
	fma.rn.f64 	%fd2272, %fd2271, %fd2262, 0d3FF0000000000000;
	fma.rn.f64 	%fd2273, %fd2272, %fd2262, 0d3FF0000000000000;
	{
	.reg .b32 %temp; 
	mov.b64 	{%r575, %temp}, %fd2273;
	}
	{
	.reg .b32 %temp; 
	mov.b64 	{%temp, %r576}, %fd2273;
	}
	shl.b32 	%r1898, %r574, 20;
	add.s32 	%r1899, %r1898, %r576;
	mov.b64 	%fd2698, {%r575, %r1899};
	{
	.reg .b32 %temp; 
	mov.b64 	{%temp, %r1900}, %fd2257;
	}
	mov.b32 	%f76, %r1900;
	abs.f32 	%f38, %f76;
	setp.lt.f32 	%p483, %f38, 0f4086232B;
	@%p483 bra 	$L__BB0_643;
	setp.gt.f64 	%p484, %fd571, 0d0000000000000000;
	mov.f64 	%fd2274, 0d7FF0000000000000;
	sub.f64 	%fd2275, %fd2274, %fd571;
	selp.f64 	%fd2698, 0d0000000000000000, %fd2275, %p484;
	setp.geu.f32 	%p485, %f38, 0f40874800;
	@%p485 bra 	$L__BB0_643;
	shr.u32 	%r1901, %r574, 31;
	add.s32 	%r1902, %r574, %r1901;
	shr.s32 	%r1903, %r1902, 1;
	shl.b32 	%r1904, %r1903, 20;
	add.s32 	%r1905, %r576, %r1904;
	mov.b64 	%fd2276, {%r575, %r1905};
	sub.s32 	%r1906, %r574, %r1903;
	shl.b32 	%r1907, %r1906, 20;
	add.s32 	%r1908, %r1907, 1072693248;
	mov.b32 	%r1909, 0;
	mov.b64 	%fd2277, {%r1909, %r1908};
	mul.f64 	%fd2698, %fd2277, %fd2276;
$L__BB0_643:
	mul.f64 	%fd2278, %fd560, %fd2698;
	shl.b32 	%r1910, %r2128, 3;
	add.s32 	%r1911, %r5, %r1910;
	st.shared.f64 	[%r1911+1840], %fd2278;
$L__BB0_644:
	setp.lt.s32 	%p486, %r664, 1;
	@%p486 bra 	$L__BB0_730;
	ld.shared.u32 	%r577, [%r5+1872];
	mov.b32 	%r1913, 1127219200;
	mov.b32 	%r1914, -2147483648;
	mov.b64 	%fd576, {%r1914, %r1913};
	and.b32  	%r578, %r577, 7;
	and.b32  	%r579, %r577, 2147483640;
	and.b32  	%r580, %r577, 3;
	and.b32  	%r581, %r577, 1;
	neg.s32 	%r582, %r579;
	mov.u32 	%r1915, %tid.x;
	and.b32  	%r1916, %r1915, 7;
	mov.u32 	%r1917, _ZZ18decode_rows_kernelPdS_S_diiiE6states;
	mad.lo.s32 	%r1918, %r1916, 1896, %r1917;
	add.s32 	%r583, %r1918, 720;
	shl.b32 	%r584, %r664, 6;
	add.s32 	%r585, %r1918, 1896;
	shl.b32 	%r586, %r664, 3;
	mov.b32 	%r2129, 0;
$L__BB0_646:
	setp.lt.s32 	%p487, %r577, 1;
	mov.f64 	%fd2700, 0d0000000000000000;
	mov.f64 	%fd2699, %fd2700;
	@%p487 bra 	$L__BB0_702;
	setp.lt.s32 	%p488, %r577, 8;
	mov.f64 	%fd2699, 0d0000000000000000;
	mov.b32 	%r2134, 0;
	mov.f64 	%fd2700, %fd2699;
	@%p488 bra 	$L__BB0_674;
	shl.b32 	%r1920, %r2129, 3;
	add.s32 	%r2131, %r583, %r1920;
	mov.f64 	%fd2699, 0d0000000000000000;
	mov.u32 	%r2130, %r585;
	mov.u32 	%r2132, %r582;
$L__BB0_649:
	.pragma "nounroll";
	ld.shared.f64 	%fd2283, [%r2131];
	setp.neu.f64 	%p489, %fd2283, 0d3FF0000000000000;
	@%p489 bra 	$L__BB0_651;
	ld.shared.f64 	%fd2285, [%r2130+-56];
	add.f64 	%fd2699, %fd2699, %fd2285;
	bra.uni 	$L__BB0_652;
$L__BB0_651:
	ld.shared.f64 	%fd2284, [%r2130+-56];
	add.f64 	%fd2700, %fd2700, %fd2284;
$L__BB0_652:
	add.s32 	%r592, %r2131, %r586;
	ld.shared.f64 	%fd2286, [%r592];
	setp.eq.f64 	%p490, %fd2286, 0d3FF0000000000000;
	@%p490 bra 	$L__BB0_654;
	ld.shared.f64 	%fd2287, [%r2130+-48];
	add.f64 	%fd2700, %fd2700, %fd2287;
	bra.uni 	$L__BB0_655;
$L__BB0_654:
	ld.shared.f64 	%fd2288, [%r2130+-48];
	add.f64 	%fd2699, %fd2699, %fd2288;
$L__BB0_655:
	add.s32 	%r593, %r592, %r586;
	ld.shared.f64 	%fd2289, [%r593];
	setp.eq.f64 	%p491, %fd2289, 0d3FF0000000000000;
	@%p491 bra 	$L__BB0_657;
	ld.shared.f64 	%fd2290, [%r2130+-40];
	add.f64 	%fd2700, %fd2700, %fd2290;
	bra.uni 	$L__BB0_658;
$L__BB0_657:
	ld.shared.f64 	%fd2291, [%r2130+-40];
	add.f64 	%fd2699, %fd2699, %fd2291;
$L__BB0_658:
	add.s32 	%r594, %r593, %r586;
	ld.shared.f64 	%fd2292, [%r594];
	setp.eq.f64 	%p492, %fd2292, 0d3FF0000000000000;
	@%p492 bra 	$L__BB0_660;
	ld.shared.f64 	%fd2293, [%r2130+-32];
	add.f64 	%fd2700, %fd2700, %fd2293;
	bra.uni 	$L__BB0_661;
$L__BB0_660:
	ld.shared.f64 	%fd2294, [%r2130+-32];
	add.f64 	%fd2699, %fd2699, %fd2294;
$L__BB0_661:
	add.s32 	%r595, %r594, %r586;
	ld.shared.f64 	%fd2295, [%r595];
	setp.eq.f64 	%p493, %fd2295, 0d3FF0000000000000;
	@%p493 bra 	$L__BB0_663;
	ld.shared.f64 	%fd2296, [%r2130+-24];
	add.f64 	%fd2700, %fd2700, %fd2296;
	bra.uni 	$L__BB0_664;
$L__BB0_663:
	ld.shared.f64 	%fd2297, [%r2130+-24];
	add.f64 	%fd2699, %fd2699, %fd2297;
$L__BB0_664:
	add.s32 	%r596, %r595, %r586;
	ld.shared.f64 	%fd2298, [%r596];
	setp.eq.f64 	%p494, %fd2298, 0d3FF0000000000000;
	@%p494 bra 	$L__BB0_666;
	ld.shared.f64 	%fd2299, [%r2130+-16];
	add.f64 	%fd2700, %fd2700, %fd2299;
	bra.uni 	$L__BB0_667;
$L__BB0_666:
	ld.shared.f64 	%fd2300, [%r2130+-16];
	add.f64 	%fd2699, %fd2699, %fd2300;
$L__BB0_667:
	add.s32 	%r597, %r596, %r586;
	ld.shared.f64 	%fd2301, [%r597];
	setp.eq.f64 	%p495, %fd2301, 0d3FF0000000000000;
	@%p495 bra 	$L__BB0_669;
	ld.shared.f64 	%fd2302, [%r2130+-8];
	add.f64 	%fd2700, %fd2700, %fd2302;
	bra.uni 	$L__BB0_670;
$L__BB0_669:
	ld.shared.f64 	%fd2303, [%r2130+-8];
	add.f64 	%fd2699, %fd2699, %fd2303;
$L__BB0_670:
	add.s32 	%r1921, %r597, %r586;
	ld.shared.f64 	%fd2304, [%r1921];
	setp.eq.f64 	%p496, %fd2304, 0d3FF0000000000000;
	@%p496 bra 	$L__BB0_672;
	ld.shared.f64 	%fd2305, [%r2130];
	add.f64 	%fd2700, %fd2700, %fd2305;
	bra.uni 	$L__BB0_673;
$L__BB0_672:
	ld.shared.f64 	%fd2306, [%r2130];
	add.f64 	%fd2699, %fd2699, %fd2306;
$L__BB0_673:
	add.s32 	%r2132, %r2132, 8;
	add.s32 	%r2131, %r2131, %r584;
	add.s32 	%r2130, %r2130, 64;
	setp.ne.s32 	%p497, %r2132, 0;
	mov.u32 	%r2134, %r579;
	@%p497 bra 	$L__BB0_649;
$L__BB0_674:
	setp.eq.s32 	%p498, %r578, 0;
	@%p498 bra 	$L__BB0_702;
	setp.lt.u32 	%p499, %r578, 4;
	@%p499 bra 	$L__BB0_689;
	mad.lo.s32 	%r1922, %r2134, %r664, %r2129;
	shl.b32 	%r1923, %r1922, 3;
	add.s32 	%r602, %r5, %r1923;
	ld.shared.f64 	%fd2308, [%r602+720];
	setp.eq.f64 	%p500, %fd2308, 0d3FF0000000000000;
	shl.b32 	%r1924, %r2134, 3;
	add.s32 	%r603, %r5, %r1924;
	@%p500 bra 	$L__BB0_678;
	ld.shared.f64 	%fd2309, [%r603+1840];
	add.f64 	%fd2700, %fd2700, %fd2309;
	bra.uni 	$L__BB0_679;
$L__BB0_678:
	ld.shared.f64 	%fd2310, [%r603+1840];
	add.f64 	%fd2699, %fd2699, %fd2310;
$L__BB0_679:
	add.s32 	%r604, %r602, %r586;
	ld.shared.f64 	%fd2311, [%r604+720];
	setp.eq.f64 	%p501, %fd2311, 0d3FF0000000000000;
	@%p501 bra 	$L__BB0_681;
	ld.shared.f64 	%fd2312, [%r603+1848];
	add.f64 	%fd2700, %fd2700, %fd2312;
	bra.uni 	$L__BB0_682;
$L__BB0_681:
	ld.shared.f64 	%fd2313, [%r603+1848];
	add.f64 	%fd2699, %fd2699, %fd2313;
$L__BB0_682:
	add.s32 	%r605, %r604, %r586;
	ld.shared.f64 	%fd2314, [%r605+720];
	setp.eq.f64 	%p502, %fd2314, 0d3FF0000000000000;
	@%p502 bra 	$L__BB0_684;
	ld.shared.f64 	%fd2315, [%r603+1856];
	add.f64 	%fd2700, %fd2700, %fd2315;
	bra.uni 	$L__BB0_685;
$L__BB0_684:
	ld.shared.f64 	%fd2316, [%r603+1856];
	add.f64 	%fd2699, %fd2699, %fd2316;
$L__BB0_685:
	add.s32 	%r1925, %r605, %r586;
	ld.shared.f64 	%fd2317, [%r1925+720];
	setp.eq.f64 	%p503, %fd2317, 0d3FF0000000000000;
	@%p503 bra 	$L__BB0_687;
	ld.shared.f64 	%fd2318, [%r603+1864];
	add.f64 	%fd2700, %fd2700, %fd2318;
	bra.uni 	$L__BB0_688;
$L__BB0_687:
	ld.shared.f64 	%fd2319, [%r603+1864];
	add.f64 	%fd2699, %fd2699, %fd2319;
$L__BB0_688:
	add.s32 	%r2134, %r2134, 4;
$L__BB0_689:
	setp.eq.s32 	%p504, %r580, 0;
	@%p504 bra 	$L__BB0_702;
	setp.eq.s32 	%p505, %r580, 1;
	@%p505 bra 	$L__BB0_698;
	mad.lo.s32 	%r1926, %r2134, %r664, %r2129;
	shl.b32 	%r1927, %r1926, 3;
	add.s32 	%r608, %r5, %r1927;
	ld.shared.f64 	%fd2321, [%r608+720];
	setp.eq.f64 	%p506, %fd2321, 0d3FF0000000000000;
	shl.b32 	%r1928, %r2134, 3;
	add.s32 	%r609, %r5, %r1928;
	@%p506 bra 	$L__BB0_693;
	ld.shared.f64 	%fd2322, [%r609+1840];
	add.f64 	%fd2700, %fd2700, %fd2322;
	bra.uni 	$L__BB0_694;
$L__BB0_693:
	ld.shared.f64 	%fd2323, [%r609+1840];
	add.f64 	%fd2699, %fd2699, %fd2323;
$L__BB0_694:
	add.s32 	%r1929, %r608, %r586;
	ld.shared.f64 	%fd2324, [%r1929+720];
	setp.eq.f64 	%p507, %fd2324, 0d3FF0000000000000;
	@%p507 bra 	$L__BB0_696;
	ld.shared.f64 	%fd2325, [%r609+1848];
	add.f64 	%fd2700, %fd2700, %fd2325;
	bra.uni 	$L__BB0_697;
$L__BB0_696:
	ld.shared.f64 	%fd2326, [%r609+1848];
	add.f64 	%fd2699, %fd2699, %fd2326;
$L__BB0_697:
	add.s32 	%r2134, %r2134, 2;
$L__BB0_698:
	setp.eq.s32 	%p508, %r581, 0;
	@%p508 bra 	$L__BB0_702;
	mad.lo.s32 	%r1930, %r2134, %r664, %r2129;
	shl.b32 	%r1931, %r1930, 3;
	add.s32 	%r1932, %r5, %r1931;
	ld.shared.f64 	%fd2327, [%r1932+720];
	setp.eq.f64 	%p509, %fd2327, 0d3FF0000000000000;
	@%p509 bra 	$L__BB0_701;
	shl.b32 	%r1933, %r2134, 3;
	add.s32 	%r1934, %r5, %r1933;
	ld.shared.f64 	%fd2328, [%r1934+1840];
	add.f64 	%fd2700, %fd2700, %fd2328;
	bra.uni 	$L__BB0_702;
$L__BB0_701:
	shl.b32 	%r1935, %r2134, 3;
	add.s32 	%r1936, %r5, %r1935;
	ld.shared.f64 	%fd2329, [%r1936+1840];
	add.f64 	%fd2699, %fd2699, %fd2329;
$L__BB0_702:
	max.f64 	%fd2743, %fd2700, 0d39B4484BFEEBC2A0;
	{
	.reg .b32 %temp; 
	mov.b64 	{%temp, %r2136}, %fd2743;
	}
	{
	.reg .b32 %temp; 
	mov.b64 	{%r2137, %temp}, %fd2743;
	}
	setp.gt.s32 	%p510, %r2136, 1048575;
	mov.b32 	%r2138, -1023;
	@%p510 bra 	$L__BB0_704;
	mul.f64 	%fd2743, %fd2743, 0d4350000000000000;
	{
	.reg .b32 %temp; 
	mov.b64 	{%temp, %r2136}, %fd2743;
	}
	{
	.reg .b32 %temp; 
	mov.b64 	{%r2137, %temp}, %fd2743;
	}
	mov.b32 	%r2138, -1077;
$L__BB0_704:
	add.s32 	%r1939, %r2136, -1;
	setp.gt.u32 	%p511, %r1939, 2146435070;
	@%p511 bra 	$L__BB0_708;
	shr.u32 	%r1942, %r2136, 20;
	add.s32 	%r2139, %r2138, %r1942;
	and.b32  	%r1943, %r2136, 1048575;
	or.b32  	%r1944, %r1943, 1072693248;
	mov.b64 	%fd2744, {%r2137, %r1944};
	setp.lt.u32 	%p513, %r1944, 1073127583;
	@%p513 bra 	$L__BB0_707;
	{
	.reg .b32 %temp; 
	mov.b64 	{%r1945, %temp}, %fd2744;
	}
	{
	.reg .b32 %temp; 
	mov.b64 	{%temp, %r1946}, %fd2744;
	}
	add.s32 	%r1947, %r1946, -1048576;
	mov.b64 	%fd2744, {%r1945, %r1947};
	add.s32 	%r2139, %r2139, 1;
$L__BB0_707:
	add.f64 	%fd2331, %fd2744, 0dBFF0000000000000;
	add.f64 	%fd2332, %fd2744, 0d3FF0000000000000;
	rcp.approx.ftz.f64 	%fd2333, %fd2332;
	neg.f64 	%fd2334, %fd2332;
	fma.rn.f64 	%fd2335, %fd2334, %fd2333, 0d3FF0000000000000;
	fma.rn.f64 	%fd2336, %fd2335, %fd2335, %fd2335;
	fma.rn.f64 	%fd2337, %fd2336, %fd2333, %fd2333;
	mul.f64 	%fd2338, %fd2331, %fd2337;
	fma.rn.f64 	%fd2339, %fd2331, %fd2337, %fd2338;
	mul.f64 	%fd2340, %fd2339, %fd2339;
	fma.rn.f64 	%fd2341, %fd2340, 0d3EB1380B3AE80F1E, 0d3ED0EE258B7A8B04;
	fma.rn.f64 	%fd2342, %fd2341, %fd2340, 0d3EF3B2669F02676F;
	fma.rn.f64 	%fd2343, %fd2342, %fd2340, 0d3F1745CBA9AB0956;
	fma.rn.f64 	%fd2344, %fd2343, %fd2340, 0d3F3C71C72D1B5154;
	fma.rn.f64 	%fd2345, %fd2344, %fd2340, 0d3F624924923BE72D;
	fma.rn.f64 	%fd2346, %fd2345, %fd2340, 0d3F8999999999A3C4;
	fma.rn.f64 	%fd2347, %fd2346, %fd2340, 0d3FB5555555555554;
	sub.f64 	%fd2348, %fd2331, %fd2339;
	add.f64 	%fd2349, %fd2348, %fd2348;
	neg.f64 	%fd2350, %fd2339;
	fma.rn.f64 	%fd2351, %fd2350, %fd2331, %fd2349;
	mul.f64 	%fd2352, %fd2337, %fd2351;
	mul.f64 	%fd2353, %fd2340, %fd2347;
	fma.rn.f64 	%fd2354, %fd2353, %fd2339, %fd2352;
	xor.b32  	%r1948, %r2139, -2147483648;
	mov.b32 	%r1949, 1127219200;
	mov.b64 	%fd2355, {%r1948, %r1949};
	sub.f64 	%fd2356, %fd2355, %fd576;
	fma.rn.f64 	%fd2357, %fd2356, 0d3FE62E42FEFA39EF, %fd2339;
	fma.rn.f64 	%fd2358, %fd2356, 0dBFE62E42FEFA39EF, %fd2357;
	sub.f64 	%fd2359, %fd2358, %fd2339;
	sub.f64 	%fd2360, %fd2354, %fd2359;
	fma.rn.f64 	%fd2361, %fd2356, 0d3C7ABC9E3B39803F, %fd2360;
	add.f64 	%fd2745, %fd2357, %fd2361;
	bra.uni 	$L__BB0_709;
$L__BB0_708:
	fma.rn.f64 	%fd2330, %fd2743, 0d7FF0000000000000, 0d7FF0000000000000;
	{
	.reg .b32 %temp; 
	mov.b64 	{%temp, %r1940}, %fd2743;
	}
	and.b32  	%r1941, %r1940, 2147483647;
	setp.eq.s32 	%p512, %r1941, 0;
	selp.f64 	%fd2745, 0dFFF0000000000000, %fd2330, %p512;
$L__BB0_709:
	max.f64 	%fd2746, %fd2699, 0d39B4484BFEEBC2A0;
	{
	.reg .b32 %temp; 
	mov.b64 	{%temp, %r2140}, %fd2746;
	}
	{
	.reg .b32 %temp; 
	mov.b64 	{%r2141, %temp}, %fd2746;
	}
	setp.gt.s32 	%p514, %r2140, 1048575;
	mov.b32 	%r2142, -1023;
	@%p514 bra 	$L__BB0_711;
	mul.f64 	%fd2746, %fd2746, 0d4350000000000000;
	{
	.reg .b32 %temp; 
	mov.b64 	{%temp, %r2140}, %fd2746;
	}
	{
	.reg .b32 %temp; 
	mov.b64 	{%r2141, %temp}, %fd2746;
	}
	mov.b32 	%r2142, -1077;
$L__BB0_711:
	add.s32 	%r1952, %r2140, -1;
	setp.gt.u32 	%p515, %r1952, 2146435070;
	@%p515 bra 	$L__BB0_715;
	shr.u32 	%r1955, %r2140, 20;
	add.s32 	%r2143, %r2142, %r1955;
	and.b32  	%r1956, %r2140, 1048575;
	or.b32  	%r1957, %r1956, 1072693248;
	mov.b64 	%fd2747, {%r2141, %r1957};
	setp.lt.u32 	%p517, %r1957, 1073127583;
	@%p517 bra 	$L__BB0_714;
	{
	.reg .b32 %temp; 
	mov.b64 	{%r1958, %temp}, %fd2747;
	}
	{
	.reg .b32 %temp; 
	mov.b64 	{%temp, %r1959}, %fd2747;
	}
	add.s32 	%r1960, %r1959, -1048576;
	mov.b64 	%fd2747, {%r1958, %r1960};
	add.s32 	%r2143, %r2143, 1;
$L__BB0_714:
	add.f64 	%fd2363, %fd2747, 0dBFF0000000000000;
	add.f64 	%fd2364, %fd2747, 0d3FF0000000000000;
	rcp.approx.ftz.f64 	%fd2365, %fd2364;
	neg.f64 	%fd2366, %fd2364;
	fma.rn.f64 	%fd2367, %fd2366, %fd2365, 0d3FF0000000000000;
	fma.rn.f64 	%fd2368, %fd2367, %fd2367, %fd2367;
	fma.rn.f64 	%fd2369, %fd2368, %fd2365, %fd2365;
	mul.f64 	%fd2370, %fd2363, %fd2369;
	fma.rn.f64 	%fd2371, %fd2363, %fd2369, %fd2370;
	mul.f64 	%fd2372, %fd2371, %fd2371;
	fma.rn.f64 	%fd2373, %fd2372, 0d3EB1380B3AE80F1E, 0d3ED0EE258B7A8B04;
	fma.rn.f64 	%fd2374, %fd2373, %fd2372, 0d3EF3B2669F02676F;
	fma.rn.f64 	%fd2375, %fd2374, %fd2372, 0d3F1745CBA9AB0956;
	fma.rn.f64 	%fd2376, %fd2375, %fd2372, 0d3F3C71C72D1B5154;
	fma.rn.f64 	%fd2377, %fd2376, %fd2372, 0d3F624924923BE72D;
	fma.rn.f64 	%fd2378, %fd2377, %fd2372, 0d3F8999999999A3C4;
	fma.rn.f64 	%fd2379, %fd2378, %fd2372, 0d3FB5555555555554;
	sub.f64 	%fd2380, %fd2363, %fd2371;
	add.f64 	%fd2381, %fd2380, %fd2380;
	neg.f64 	%fd2382, %fd2371;
	fma.rn.f64 	%fd2383, %fd2382, %fd2363, %fd2381;
	mul.f64 	%fd2384, %fd2369, %fd2383;
	mul.f64 	%fd2385, %fd2372, %fd2379;
	fma.rn.f64 	%fd2386, %fd2385, %fd2371, %fd2384;
	xor.b32  	%r1961, %r2143, -2147483648;
	mov.b32 	%r1962, 1127219200;
	mov.b64 	%fd2387, {%r1961, %r1962};
	sub.f64 	%fd2388, %fd2387, %fd576;
	fma.rn.f64 	%fd2389, %fd2388, 0d3FE62E42FEFA39EF, %fd2371;
	fma.rn.f64 	%fd2390, %fd2388, 0dBFE62E42FEFA39EF, %fd2389;
	sub.f64 	%fd2391, %fd2390, %fd2371;
	sub.f64 	%fd2392, %fd2386, %fd2391;
	fma.rn.f64 	%fd2393, %fd2388, 0d3C7ABC9E3B39803F, %fd2392;
	add.f64 	%fd2748, %fd2389, %fd2393;
	bra.uni 	$L__BB0_716;
$L__BB0_715:
	fma.rn.f64 	%fd2362, %fd2746, 0d7FF0000000000000, 0d7FF0000000000000;
	{
	.reg .b32 %temp; 
	mov.b64 	{%temp, %r1953}, %fd2746;
	}
	and.b32  	%r1954, %r1953, 2147483647;
	setp.eq.s32 	%p516, %r1954, 0;
	selp.f64 	%fd2748, 0dFFF0000000000000, %fd2362, %p516;
$L__BB0_716:
	sub.f64 	%fd2394, %fd2745, %fd2748;
	mul.wide.u32 	%rd143, %r2129, 8;
	add.s64 	%rd144, %rd4, %rd143;
	st.local.f64 	[%rd144], %fd2394;
	add.s64 	%rd145, %rd3, %rd143;
	ld.local.f64 	%fd2395, [%rd145];
	sub.f64 	%fd2396, %fd2394, %fd2395;
	add.s64 	%rd146, %rd5, %rd143;
	st.local.f64 	[%rd146], %fd2396;
	add.s32 	%r2129, %r2129, 1;
	setp.eq.s32 	%p518, %r2129, %r664;
	@%p518 bra 	$L__BB0_717;
	bra.uni 	$L__BB0_646;
$L__BB0_717:
	setp.lt.s32 	%p528, %r664, 1;
	@%p528 bra 	$L__BB0_730;
	ld.param.u64 	%rd179, [_Z18decode_rows_kernelPdS_S_diii_param_1];
	cvta.to.global.u64 	%rd24, %rd179;
	mad.lo.s32 	%r643, %r664, %r3, %r4;
	and.b32  	%r644, %r664, 15;
	setp.lt.u32 	%p529, %r79, 15;
	mov.b32 	%r2151, 0;
	@%p529 bra 	$L__BB0_721;
	and.b32  	%r2151, %r664, 2147483632;
	neg.s32 	%r2149, %r2151;
	add.s64 	%rd25, %rd24, 64;
	add.s64 	%rd26, %rd2, 64;
	add.s64 	%rd187, %rd4, 64;
	add.s64 	%rd186, %rd5, 64;
	mov.u32 	%r2148, %r643;
$L__BB0_720:
	.pragma "nounroll";
	mul.wide.s32 	%rd160, %r2148, 8;
	add.s64 	%rd161, %rd25, %rd160;
	add.s64 	%rd162, %rd26, %rd160;
	ld.local.f64 	%fd2426, [%rd187+-64];
	st.global.f64 	[%rd161+-64], %fd2426;
	ld.local.f64 	%fd2427, [%rd186+-64];
	st.global.f64 	[%rd162+-64], %fd2427;
	ld.local.f64 	%fd2428, [%rd187+-56];
	st.global.f64 	[%rd161+-56], %fd2428;
	ld.local.f64 	%fd2429, [%rd186+-56];
	st.global.f64 	[%rd162+-56], %fd2429;
	ld.local.f64 	%fd2430, [%rd187+-48];
	st.global.f64 	[%rd161+-48], %fd2430;
	ld.local.f64 	%fd2431, [%rd186+-48];
	st.global.f64 	[%rd162+-48], %fd2431;
	ld.local.f64 	%fd2432, [%rd187+-40];
	st.global.f64 	[%rd161+-40], %fd2432;
	ld.local.f64 	%fd2433, [%rd186+-40];
	st.global.f64 	[%rd162+-40], %fd2433;
	ld.local.f64 	%fd2434, [%rd187+-32];
	st.global.f64 	[%rd161+-32], %fd2434;
	ld.local.f64 	%fd2435, [%rd186+-32];
	st.global.f64 	[%rd162+-32], %fd2435;
	ld.local.f64 	%fd2436, [%rd187+-24];
	st.global.f64 	[%rd161+-24], %fd2436;
	ld.local.f64 	%fd2437, [%rd186+-24];
	st.global.f64 	[%rd162+-24], %fd2437;
	ld.local.f64 	%fd2438, [%rd187+-16];
	st.global.f64 	[%rd161+-16], %fd2438;
	ld.local.f64 	%fd2439, [%rd186+-16];
	st.global.f64 	[%rd162+-16], %fd2439;
	ld.local.f64 	%fd2440, [%rd187+-8];
	st.global.f64 	[%rd161+-8], %fd2440;
	ld.local.f64 	%fd2441, [%rd186+-8];
	st.global.f64 	[%rd162+-8], %fd2441;
	ld.local.f64 	%fd2442, [%rd187];
	st.global.f64 	[%rd161], %fd2442;
	ld.local.f64 	%fd2443, [%rd186];
	st.global.f64 	[%rd162], %fd2443;
	ld.local.f64 	%fd2444, [%rd187+8];
	st.global.f64 	[%rd161+8], %fd2444;
	ld.local.f64 	%fd2445, [%rd186+8];
	st.global.f64 	[%rd162+8], %fd2445;
	ld.local.f64 	%fd2446, [%rd187+16];
	st.global.f64 	[%rd161+16], %fd2446;
	ld.local.f64 	%fd2447, [%rd186+16];
	st.global.f64 	[%rd162+16], %fd2447;
	ld.local.f64 	%fd2448, [%rd187+24];
	st.global.f64 	[%rd161+24], %fd2448;
	ld.local.f64 	%fd2449, [%rd186+24];
	st.global.f64 	[%rd162+24], %fd2449;
	ld.local.f64 	%fd2450, [%rd187+32];
	st.global.f64 	[%rd161+32], %fd2450;
	ld.local.f64 	%fd2451, [%rd186+32];
	st.global.f64 	[%rd162+32], %fd2451;
	ld.local.f64 	%fd2452, [%rd187+40];
	st.global.f64 	[%rd161+40], %fd2452;
	ld.local.f64 	%fd2453, [%rd186+40];
	st.global.f64 	[%rd162+40], %fd2453;
	ld.local.f64 	%fd2454, [%rd187+48];
	st.global.f64 	[%rd161+48], %fd2454;
	ld.local.f64 	%fd2455, [%rd186+48];
	st.global.f64 	[%rd162+48], %fd2455;
	ld.local.f64 	%fd2456, [%rd187+56];
	st.global.f64 	[%rd161+56], %fd2456;
	ld.local.f64 	%fd2457, [%rd186+56];
	st.global.f64 	[%rd162+56], %fd2457;
	add.s32 	%r2149, %r2149, 16;
	add.s32 	%r2148, %r2148, 16;
	add.s64 	%rd187, %rd187, 128;
	add.s64 	%rd186, %rd186, 128;
	setp.ne.s32 	%p530, %r2149, 0;
	@%p530 bra 	$L__BB0_720;
$L__BB0_721:
	setp.eq.s32 	%p531, %r644, 0;
	@%p531 bra 	$L__BB0_730;
	and.b32  	%r652, %r664, 7;
	setp.lt.u32 	%p532, %r644, 8;
	@%p532 bra 	$L__BB0_724;
	add.s32 	%r1965, %r643, %r2151;
	mul.wide.u32 	%rd163, %r2151, 8;
	add.s64 	%rd164, %rd4, %rd163;
	ld.local.f64 	%fd2458, [%rd164];
	mul.wide.s32 	%rd165, %r1965, 8;
	add.s64 	%rd166, %rd24, %rd165;
	st.global.f64 	[%rd166], %fd2458;
	add.s64 	%rd167, %rd5, %rd163;
	ld.local.f64 	%fd2459, [%rd167];
	add.s64 	%rd168, %rd2, %rd165;
	st.global.f64 	[%rd168], %fd2459;
	ld.local.f64 	%fd2460, [%rd164+8];
	st.global.f64 	[%rd166+8], %fd2460;
	ld.local.f64 	%fd2461, [%rd167+8];
	st.global.f64 	[%rd168+8], %fd2461;
	ld.local.f64 	%fd2462, [%rd164+16];
	st.global.f64 	[%rd166+16], %fd2462;
	ld.local.f64 	%fd2463, [%rd167+16];
	st.global.f64 	[%rd168+16], %fd2463;
	ld.local.f64 	%fd2464, [%rd164+24];
	st.global.f64 	[%rd166+24], %fd2464;
	ld.local.f64 	%fd2465, [%rd167+24];
	st.global.f64 	[%rd168+24], %fd2465;
	ld.local.f64 	%fd2466, [%rd164+32];
	st.global.f64 	[%rd166+32], %fd2466;
	ld.local.f64 	%fd2467, [%rd167+32];
	st.global.f64 	[%rd168+32], %fd2467;
	ld.local.f64 	%fd2468, [%rd164+40];
	st.global.f64 	[%rd166+40], %fd2468;
	ld.local.f64 	%fd2469, [%rd167+40];
	st.global.f64 	[%rd168+40], %fd2469;
	ld.local.f64 	%fd2470, [%rd164+48];
	st.global.f64 	[%rd166+48], %fd2470;
	ld.local.f64 	%fd2471, [%rd167+48];
	st.global.f64 	[%rd168+48], %fd2471;
	ld.local.f64 	%fd2472, [%rd164+56];
	st.global.f64 	[%rd166+56], %fd2472;
	ld.local.f64 	%fd2473, [%rd167+56];
	st.global.f64 	[%rd168+56], %fd2473;
	add.s32 	%r2151, %r2151, 8;
$L__BB0_724:
	setp.eq.s32 	%p533, %r652, 0;
	@%p533 bra 	$L__BB0_730;
	and.b32  	%r655, %r664, 3;
	setp.lt.u32 	%p534, %r652, 4;
	@%p534 bra 	$L__BB0_727;
	add.s32 	%r1966, %r643, %r2151;
	mul.wide.u32 	%rd169, %r2151, 8;
	add.s64 	%rd170, %rd4, %rd169;
	ld.local.f64 	%fd2474, [%rd170];
	mul.wide.s32 	%rd171, %r1966, 8;
	add.s64 	%rd172, %rd24, %rd171;
	st.global.f64 	[%rd172], %fd2474;
	add.s64 	%rd173, %rd5, %rd169;
	ld.local.f64 	%fd2475, [%rd173];
	add.s64 	%rd174, %rd2, %rd171;
	st.global.f64 	[%rd174], %fd2475;
	ld.local.f64 	%fd2476, [%rd170+8];
	st.global.f64 	[%rd172+8], %fd2476;
	ld.local.f64 	%fd2477, [%rd173+8];
	st.global.f64 	[%rd174+8], %fd2477;
	ld.local.f64 	%fd2478, [%rd170+16];
	st.global.f64 	[%rd172+16], %fd2478;
	ld.local.f64 	%fd2479, [%rd173+16];
	st.global.f64 	[%rd174+16], %fd2479;
	ld.local.f64 	%fd2480, [%rd170+24];
	st.global.f64 	[%rd172+24], %fd2480;
	ld.local.f64 	%fd2481, [%rd173+24];
	st.global.f64 	[%rd174+24], %fd2481;
	add.s32 	%r2151, %r2151, 4;
$L__BB0_727:
	setp.eq.s32 	%p535, %r655, 0;
	@%p535 bra 	$L__BB0_730;
	mul.wide.u32 	%rd175, %r2151, 8;
	add.s64 	%rd189, %rd5, %rd175;
	add.s64 	%rd188, %rd4, %rd175;
	add.s32 	%r2154, %r2151, %r643;
	neg.s32 	%r2153, %r655;
$L__BB0_729:
	.pragma "nounroll";
	mul.wide.s32 	%rd176, %r2154, 8;
	add.s64 	%rd177, %rd2, %rd176;
	add.s64 	%rd178, %rd24, %rd176;
	ld.local.f64 	%fd2482, [%rd188];
	st.global.f64 	[%rd178], %fd2482;
	ld.local.f64 	%fd2483, [%rd189];
	st.global.f64 	[%rd177], %fd2483;
	add.s64 	%rd189, %rd189, 8;
	add.s64 	%rd188, %rd188, 8;
	add.s32 	%r2154, %r2154, 1;
	add.s32 	%r2153, %r2153, 1;
	setp.ne.s32 	%p536, %r2153, 0;
	@%p536 bra 	$L__BB0_729;
$L__BB0_730:
	ret;

}
	// .globl	_Z21decode_columns_kernelPdS_S_diii
.visible .entry _Z21decode_columns_kernelPdS_S_diii(
	.param .u64 .ptr .align 1 _Z21decode_columns_kernelPdS_S_diii_param_0,
	.param .u64 .ptr .align 1 _Z21decode_columns_kernelPdS_S_diii_param_1,
	.param .u64 .ptr .align 1 _Z21decode_columns_kernelPdS_S_diii_param_2,
	.param .f64 _Z21decode_columns_kernelPdS_S_diii_param_3,
	.param .u32 _Z21decode_columns_kernelPdS_S_diii_param_4,
	.param .u32 _Z21decode_columns_kernelPdS_S_diii_param_5,
	.param .u32 _Z21decode_columns_kernelPdS_S_diii_param_6
)
{
	.local .align 8 .b8 	__local_depot1[744];
	.reg .b64 	%SP;
	.reg .b64 	%SPL;
	.reg .pred 	%p<537>;
	.reg .b16 	%rs<345>;
	.reg .b32 	%r<2158>;
	.reg .b32 	%f<77>;
	.reg .b64 	%rd<282>;
	.reg .b64 	%fd<2707>;
	// demoted variable
	.shared .align 8 .b8 _ZZ21decode_columns_kernelPdS_S_diiiE6states[15168];
	mov.u64 	%SPL, __local_depot1;
	ld.param.u64 	%rd46, [_Z21decode_columns_kernelPdS_S_diii_param_0];
	ld.param.u64 	%rd47, [_Z21decode_columns_kernelPdS_S_diii_param_2];
	ld.param.f64 	%fd669, [_Z21decode_columns_kernelPdS_S_diii_param_3];
	ld.param.u32 	%r659, [_Z21decode_columns_kernelPdS_S_diii_param_4];
	ld.param.u32 	%r660, [_Z21decode_columns_kernelPdS_S_diii_param_5];
	ld.param.u32 	%r661, [_Z21decode_columns_kernelPdS_S_diii_param_6];
	cvta.to.global.u64 	%rd1, %rd46;
	cvta.to.global.u64 	%rd2, %rd47;
	add.u64 	%rd3, %SPL, 0;
	add.u64 	%rd4, %SPL, 248;
	add.u64 	%rd5, %SPL, 496;
	mov.u32 	%r1, %ctaid.y;
	mov.u32 	%r662, %ctaid.x;
	mov.u32 	%r663, %ntid.x;
	mul.lo.s32 	%r2, %r662, %r663;
	mov.u32 	%r3, %tid.x;
	add.s32 	%r4, %r2, %r3;
	setp.ge.s32 	%p3, %r1, %r661;
	setp.ge.s32 	%p4, %r4, %r659;
	or.pred  	%p5, %p4, %p3;
	@%p5 bra 	$L__BB1_729;
	mul.lo.s32 	%r665, %r659, %r1;
	mul.lo.s32 	%r5, %r665, %r659;
	and.b32  	%r666, %r3, 7;
	mov.u32 	%r667, _ZZ21decode_columns_kernelPdS_S_diiiE6states;
	mad.lo.s32 	%r6, %r666, 1896, %r667;
	setp.lt.s32 	%p6, %r659, 1;
	mov.b32 	%r60, 0;
	@%p6 bra 	$L__BB1_38;
	add.s32 	%r7, %r5, %r4;
	add.s32 	%r8, %r659, -1;
	and.b32  	%r9, %r659, 7;
	setp.lt.u32 	%p7, %r8, 7;
	mov.b32 	%r1972, 0;
	@%p7 bra 	$L__BB1_5;
	and.b32  	%r1972, %r659, 2147483640;
	mov.b32 	%r1975, 0;
	mul.wide.u32 	%rd56, %r659, 8;
$L__BB1_4:
	.pragma "nounroll";
	mad.lo.s32 	%r670, %r1975, %r659, %r7;
	mul.wide.s32 	%rd51, %r670, 8;
	add.s64 	%rd52, %rd1, %rd51;
	ld.global.f64 	%fd670, [%rd52];
	add.s64 	%rd53, %rd2, %rd51;
	ld.global.f64 	%fd671, [%rd53];
	fma.rn.f64 	%fd672, %fd669, %fd671, %fd670;
	mul.wide.u32 	%rd54, %r1975, 8;
	add.s64 	%rd55, %rd3, %rd54;
	st.local.f64 	[%rd55], %fd672;
	add.s64 	%rd57, %rd52, %rd56;
	ld.global.f64 	%fd673, [%rd57];
	add.s64 	%rd58, %rd53, %rd56;
	ld.global.f64 	%fd674, [%rd58];
	fma.rn.f64 	%fd675, %fd669, %fd674, %fd673;
	st.local.f64 	[%rd55+8], %fd675;
	add.s64 	%rd59, %rd57, %rd56;
	ld.global.f64 	%fd676, [%rd59];
	add.s64 	%rd60, %rd58, %rd56;
	ld.global.f64 	%fd677, [%rd60];
	fma.rn.f64 	%fd678, %fd669, %fd677, %fd676;
	st.local.f64 	[%rd55+16], %fd678;
	add.s64 	%rd61, %rd59, %rd56;
	ld.global.f64 	%fd679, [%rd61];
	add.s64 	%rd62, %rd60, %rd56;
	ld.global.f64 	%fd680, [%rd62];
	fma.rn.f64 	%fd681, %fd669, %fd680, %fd679;
	st.local.f64 	[%rd55+24], %fd681;
	add.s64 	%rd63, %rd61, %rd56;
	ld.global.f64 	%fd682, [%rd63];
	add.s64 	%rd64, %rd62, %rd56;
	ld.global.f64 	%fd683, [%rd64];
	fma.rn.f64 	%fd684, %fd669, %fd683, %fd682;
	st.local.f64 	[%rd55+32], %fd684;
	add.s64 	%rd65, %rd63, %rd56;
	ld.global.f64 	%fd685, [%rd65];
	add.s64 	%rd66, %rd64, %rd56;
	ld.global.f64 	%fd686, [%rd66];
	fma.rn.f64 	%fd687, %fd669, %fd686, %fd685;
	st.local.f64 	[%rd55+40], %fd687;
	add.s64 	%rd67, %rd65, %rd56;
	ld.global.f64 	%fd688, [%rd67];
	add.s64 	%rd68, %rd66, %rd56;
	ld.global.f64 	%fd689, [%rd68];
	fma.rn.f64 	%fd690, %fd669, %fd689, %fd688;
	st.local.f64 	[%rd55+48], %fd690;
	add.s64 	%rd69, %rd67, %rd56;
	ld.global.f64 	%fd691, [%rd69];
	add.s64 	%rd70, %rd68, %rd56;
	ld.global.f64 	%fd692, [%rd70];
	fma.rn.f64 	%fd693, %fd669, %fd692, %fd691;
	st.local.f64 	[%rd55+56], %fd693;
	add.s32 	%r1975, %r1975, 8;
	setp.eq.s32 	%p8, %r1975, %r1972;
	@%p8 bra 	$L__BB1_5;
	bra.uni 	$L__BB1_4;
$L__BB1_5:
	setp.eq.s32 	%p9, %r9, 0;
	@%p9 bra 	$L__BB1_13;
	and.b32  	%r12, %r659, 3;
	setp.lt.u32 	%p10, %r9, 4;
	@%p10 bra 	$L__BB1_8;
	mad.lo.s32 	%r671, %r1972, %r659, %r7;
	mul.wide.s32 	%rd71, %r671, 8;
	add.s64 	%rd72, %rd1, %rd71;
	ld.global.f64 	%fd694, [%rd72];
	add.s64 	%rd73, %rd2, %rd71;
	ld.global.f64 	%fd695, [%rd73];
	fma.rn.f64 	%fd696, %fd669, %fd695, %fd694;
	mul.wide.u32 	%rd74, %r1972, 8;
	add.s64 	%rd75, %rd3, %rd74;
	st.local.f64 	[%rd75], %fd696;
	mul.wide.u32 	%rd76, %r659, 8;
	add.s64 	%rd77, %rd72, %rd76;
	ld.global.f64 	%fd697, [%rd77];
	add.s64 	%rd78, %rd73, %rd76;
	ld.global.f64 	%fd698, [%rd78];
	fma.rn.f64 	%fd699, %fd669, %fd698, %fd697;
	st.local.f64 	[%rd75+8], %fd699;
	add.s64 	%rd79, %rd77, %rd76;
	ld.global.f64 	%fd700, [%rd79];
	add.s64 	%rd80, %rd78, %rd76;
	ld.global.f64 	%fd701, [%rd80];
	fma.rn.f64 	%fd702, %fd669, %fd701, %fd700;
	st.local.f64 	[%rd75+16], %fd702;
	add.s64 	%rd81, %rd79, %rd76;
	ld.global.f64 	%fd703, [%rd81];
	add.s64 	%rd82, %rd80, %rd76;
	ld.global.f64 	%fd704, [%rd82];
	fma.rn.f64 	%fd705, %fd669, %fd704, %fd703;
	st.local.f64 	[%rd75+24], %fd705;
	add.s32 	%r1972, %r1972, 4;
$L__BB1_8:
	setp.eq.s32 	%p11, %r12, 0;
	@%p11 bra 	$L__BB1_13;
	setp.eq.s32 	%p12, %r12, 1;
	@%p12 bra 	$L__BB1_11;
	mad.lo.s32 	%r672, %r1972, %r659, %r7;
	mul.wide.s32 	%rd83, %r672, 8;
	add.s64 	%rd84, %rd1, %rd83;
	ld.global.f64 	%fd706, [%rd84];
	add.s64 	%rd85, %rd2, %rd83;
	ld.global.f64 	%fd707, [%rd85];
	fma.rn.f64 	%fd708, %fd669, %fd707, %fd706;
	mul.wide.u32 	%rd86, %r1972, 8;
	add.s64 	%rd87, %rd3, %rd86;
	st.local.f64 	[%rd87], %fd708;
	mul.wide.u32 	%rd88, %r659, 8;
	add.s64 	%rd89, %rd84, %rd88;
	ld.global.f64 	%fd709, [%rd89];
	add.s64 	%rd90, %rd85, %rd88;
	ld.global.f64 	%fd710, [%rd90];
	fma.rn.f64 	%fd711, %fd669, %fd710, %fd709;
	st.local.f64 	[%rd87+8], %fd711;
	add.s32 	%r1972, %r1972, 2;
$L__BB1_11:
	and.b32  	%r673, %r659, 1;
	setp.eq.b32 	%p13, %r673, 1;
	not.pred 	%p14, %p13;
	@%p14 bra 	$L__BB1_13;
	mad.lo.s32 	%r674, %r1972, %r659, %r7;
	mul.wide.s32 	%rd91, %r674, 8;
	add.s64 	%rd92, %rd1, %rd91;
	ld.global.f64 	%fd712, [%rd92];
	add.s64 	%rd93, %rd2, %rd91;
	ld.global.f64 	%fd713, [%rd93];
	fma.rn.f64 	%fd714, %fd669, %fd713, %fd712;
	mul.wide.u32 	%rd94, %r1972, 8;
	add.s64 	%rd95, %rd3, %rd94;
	st.local.f64 	[%rd95], %fd714;
$L__BB1_13:
	and.b32  	%r17, %r659, 15;
	setp.lt.u32 	%p15, %r8, 15;
	mov.b32 	%r1976, 0;
	@%p15 bra 	$L__BB1_16;
	and.b32  	%r1976, %r659, 2147483632;
	mov.b32 	%r1981, 0;
$L__BB1_15:
	.pragma "nounroll";
	mul.wide.u32 	%rd96, %r1981, 8;
	add.s64 	%rd97, %rd3, %rd96;
	ld.local.f64 	%fd715, [%rd97];
	setp.leu.f64 	%p16, %fd715, 0d0000000000000000;
	add.s32 	%r677, %r6, %r1981;
	ld.local.f64 	%fd716, [%rd97+8];
	setp.leu.f64 	%p17, %fd716, 0d0000000000000000;
	ld.local.f64 	%fd717, [%rd97+16];
	setp.leu.f64 	%p18, %fd717, 0d0000000000000000;
	ld.local.f64 	%fd718, [%rd97+24];
	setp.leu.f64 	%p19, %fd718, 0d0000000000000000;
	selp.u32 	%r678, 1, 0, %p19;
	selp.u32 	%r679, 1, 0, %p18;
	prmt.b32 	%r680, %r679, %r678, 0x3340U;
	selp.u32 	%r681, 1, 0, %p17;
	selp.u32 	%r682, 1, 0, %p16;
	prmt.b32 	%r683, %r682, %r681, 0x3340U;
	prmt.b32 	%r684, %r683, %r680, 0x5410U;
	st.shared.u32 	[%r677+620], %r684;
	ld.local.f64 	%fd719, [%rd97+32];
	setp.leu.f64 	%p20, %fd719, 0d0000000000000000;
	ld.local.f64 	%fd720, [%rd97+40];
	setp.leu.f64 	%p21, %fd720, 0d0000000000000000;
	ld.local.f64 	%fd721, [%rd97+48];
	setp.leu.f64 	%p22, %fd721, 0d0000000000000000;
	ld.local.f64 	%fd722, [%rd97+56];
	setp.leu.f64 	%p23, %fd722, 0d0000000000000000;
	ld.local.f64 	%fd723, [%rd97+64];
	setp.leu.f64 	%p24, %fd723, 0d0000000000000000;
	ld.local.f64 	%fd724, [%rd97+72];
	setp.leu.f64 	%p25, %fd724, 0d0000000000000000;
	ld.local.f64 	%fd725, [%rd97+80];
	setp.leu.f64 	%p26, %fd725, 0d0000000000000000;
	ld.local.f64 	%fd726, [%rd97+88];
	setp.leu.f64 	%p27, %fd726, 0d0000000000000000;
	selp.u32 	%r685, 1, 0, %p27;
	selp.u32 	%r686, 1, 0, %p26;
	prmt.b32 	%r687, %r686, %r685, 0x3340U;
	selp.u32 	%r688, 1, 0, %p25;
	selp.u32 	%r689, 1, 0, %p24;
	prmt.b32 	%r690, %r689, %r688, 0x3340U;
	prmt.b32 	%r691, %r690, %r687, 0x5410U;
	selp.u32 	%r692, 1, 0, %p23;
	selp.u32 	%r693, 1, 0, %p22;
	prmt.b32 	%r694, %r693, %r692, 0x3340U;
	selp.u32 	%r695, 1, 0, %p21;
	selp.u32 	%r696, 1, 0, %p20;
	prmt.b32 	%r697, %r696, %r695, 0x3340U;
	prmt.b32 	%r698, %r697, %r694, 0x5410U;
	st.shared.v2.b32 	[%r677+624], {%r698, %r691};
	ld.local.f64 	%fd727, [%rd97+96];
	setp.leu.f64 	%p28, %fd727, 0d0000000000000000;
	ld.local.f64 	%fd728, [%rd97+104];
	setp.leu.f64 	%p29, %fd728, 0d0000000000000000;
	ld.local.f64 	%fd729, [%rd97+112];
	setp.leu.f64 	%p30, %fd729, 0d0000000000000000;
	ld.local.f64 	%fd730, [%rd97+120];
	setp.leu.f64 	%p31, %fd730, 0d0000000000000000;
	selp.u32 	%r699, 1, 0, %p31;
	selp.u32 	%r700, 1, 0, %p30;
	prmt.b32 	%r701, %r700, %r699, 0x3340U;
	selp.u32 	%r702, 1, 0, %p29;
	selp.u32 	%r703, 1, 0, %p28;
	prmt.b32 	%r704, %r703, %r702, 0x3340U;
	prmt.b32 	%r705, %r704, %r701, 0x5410U;
	st.shared.u32 	[%r677+632], %r705;
	add.s32 	%r1981, %r1981, 16;
	setp.eq.s32 	%p32, %r1981, %r1976;
	@%p32 bra 	$L__BB1_16;
	bra.uni 	$L__BB1_15;
$L__BB1_16:
	setp.eq.s32 	%p33, %r17, 0;
	@%p33 bra 	$L__BB1_25;
	setp.lt.u32 	%p34, %r17, 8;
	@%p34 bra 	$L__BB1_19;
	mul.wide.u32 	%rd98, %r1976, 8;
	add.s64 	%rd99, %rd3, %rd98;
	ld.local.f64 	%fd731, [%rd99];
	setp.leu.f64 	%p35, %fd731, 0d0000000000000000;
	selp.u16 	%rs32, 1, 0, %p35;
	add.s32 	%r706, %r6, %r1976;
	st.shared.u8 	[%r706+620], %rs32;
	ld.local.f64 	%fd732, [%rd99+8];
	setp.leu.f64 	%p36, %fd732, 0d0000000000000000;
	selp.u16 	%rs33, 1, 0, %p36;
	st.shared.u8 	[%r706+621], %rs33;
	ld.local.f64 	%fd733, [%rd99+16];
	setp.leu.f64 	%p37, %fd733, 0d0000000000000000;
	selp.u16 	%rs34, 1, 0, %p37;
	st.shared.u8 	[%r706+622], %rs34;
	ld.local.f64 	%fd734, [%rd99+24];
	setp.leu.f64 	%p38, %fd734, 0d0000000000000000;
	selp.u16 	%rs35, 1, 0, %p38;
	st.shared.u8 	[%r706+623], %rs35;
	ld.local.f64 	%fd735, [%rd99+32];
	setp.leu.f64 	%p39, %fd735, 0d0000000000000000;
	selp.u16 	%rs36, 1, 0, %p39;
	st.shared.u8 	[%r706+624], %rs36;
	ld.local.f64 	%fd736, [%rd99+40];
	setp.leu.f64 	%p40, %fd736, 0d0000000000000000;
	selp.u16 	%rs37, 1, 0, %p40;
	st.shared.u8 	[%r706+625], %rs37;
	ld.local.f64 	%fd737, [%rd99+48];
	setp.leu.f64 	%p41, %fd737, 0d0000000000000000;
	selp.u16 	%rs38, 1, 0, %p41;
	st.shared.u8 	[%r706+626], %rs38;
	ld.local.f64 	%fd738, [%rd99+56];
	setp.leu.f64 	%p42, %fd738, 0d0000000000000000;
	selp.u16 	%rs39, 1, 0, %p42;
	st.shared.u8 	[%r706+627], %rs39;
	add.s32 	%r1976, %r1976, 8;
$L__BB1_19:
	setp.eq.s32 	%p43, %r9, 0;
	@%p43 bra 	$L__BB1_25;
	and.b32  	%r24, %r659, 3;
	setp.lt.u32 	%p44, %r9, 4;
	@%p44 bra 	$L__BB1_22;
	mul.wide.u32 	%rd100, %r1976, 8;
	add.s64 	%rd101, %rd3, %rd100;
	ld.local.f64 	%fd739, [%rd101];
	setp.leu.f64 	%p45, %fd739, 0d0000000000000000;
	selp.u16 	%rs40, 1, 0, %p45;
	add.s32 	%r707, %r6, %r1976;
	st.shared.u8 	[%r707+620], %rs40;
	ld.local.f64 	%fd740, [%rd101+8];
	setp.leu.f64 	%p46, %fd740, 0d0000000000000000;
	selp.u16 	%rs41, 1, 0, %p46;
	st.shared.u8 	[%r707+621], %rs41;
	ld.local.f64 	%fd741, [%rd101+16];
	setp.leu.f64 	%p47, %fd741, 0d0000000000000000;
	selp.u16 	%rs42, 1, 0, %p47;
	st.shared.u8 	[%r707+622], %rs42;
	ld.local.f64 	%fd742, [%rd101+24];
	setp.leu.f64 	%p48, %fd742, 0d0000000000000000;
	selp.u16 	%rs43, 1, 0, %p48;
	st.shared.u8 	[%r707+623], %rs43;
	add.s32 	%r1976, %r1976, 4;
$L__BB1_22:
	setp.eq.s32 	%p49, %r24, 0;
	@%p49 bra 	$L__BB1_25;
	mov.b32 	%r1980, 0;
$L__BB1_24:
	.pragma "nounroll";
	mul.wide.u32 	%rd102, %r1976, 8;
	add.s64 	%rd103, %rd3, %rd102;
	ld.local.f64 	%fd743, [%rd103];
	setp.leu.f64 	%p50, %fd743, 0d0000000000000000;
	selp.u16 	%rs44, 1, 0, %p50;
	add.s32 	%r709, %r6, %r1976;
	st.shared.u8 	[%r709+620], %rs44;
	add.s32 	%r1976, %r1976, 1;
	add.s32 	%r1980, %r1980, 1;
	setp.ne.s32 	%p51, %r1980, %r24;
	@%p51 bra 	$L__BB1_24;
$L__BB1_25:
	setp.lt.u32 	%p52, %r8, 15;
	mov.b32 	%r1985, 0;
	mov.u32 	%r1996, %r1985;
	@%p52 bra 	$L__BB1_28;
	and.b32  	%r1985, %r659, 2147483632;
	mov.b32 	%r1982, 0;
	mov.u32 	%r1996, %r1982;
$L__BB1_27:
	.pragma "nounroll";
	add.s32 	%r713, %r6, %r1982;
	ld.shared.u32 	%r714, [%r713+620];
	bfe.u32 	%r715, %r714, 0, 8;
	add.s32 	%r716, %r1996, %r715;
	bfe.u32 	%r717, %r714, 8, 8;
	add.s32 	%r718, %r716, %r717;
	bfe.u32 	%r719, %r714, 16, 8;
	add.s32 	%r720, %r718, %r719;
	bfe.u32 	%r721, %r714, 24, 8;
	add.s32 	%r722, %r720, %r721;
	ld.shared.v2.b32 	{%r723, %r724}, [%r713+624];
	bfe.u32 	%r725, %r723, 0, 8;
	add.s32 	%r726, %r722, %r725;
	bfe.u32 	%r727, %r723, 8, 8;
	add.s32 	%r728, %r726, %r727;
	bfe.u32 	%r729, %r723, 16, 8;
	add.s32 	%r730, %r728, %r729;
	bfe.u32 	%r731, %r723, 24, 8;
	add.s32 	%r732, %r730, %r731;
	bfe.u32 	%r733, %r724, 0, 8;
	add.s32 	%r734, %r732, %r733;
	bfe.u32 	%r735, %r724, 8, 8;
	add.s32 	%r736, %r734, %r735;
	bfe.u32 	%r737, %r724, 16, 8;
	add.s32 	%r738, %r736, %r737;
	bfe.u32 	%r739, %r724, 24, 8;
	add.s32 	%r740, %r738, %r739;
	ld.shared.u32 	%r741, [%r713+632];
	bfe.u32 	%r742, %r741, 0, 8;
	add.s32 	%r743, %r740, %r742;
	bfe.u32 	%r744, %r741, 8, 8;
	add.s32 	%r745, %r743, %r744;
	bfe.u32 	%r746, %r741, 16, 8;
	add.s32 	%r747, %r745, %r746;
	bfe.u32 	%r748, %r741, 24, 8;
	add.s32 	%r1996, %r747, %r748;
	add.s32 	%r1982, %r1982, 16;
	setp.ne.s32 	%p53, %r1982, %r1985;
	@%p53 bra 	$L__BB1_27;
$L__BB1_28:
	setp.eq.s32 	%p54, %r17, 0;
	@%p54 bra 	$L__BB1_37;
	setp.lt.u32 	%p55, %r17, 8;
	@%p55 bra 	$L__BB1_31;
	add.s32 	%r750, %r6, %r1985;
	ld.shared.u8 	%r751, [%r750+620];
	add.s32 	%r752, %r1996, %r751;
	ld.shared.u8 	%r753, [%r750+621];
	add.s32 	%r754, %r752, %r753;
	ld.shared.u8 	%r755, [%r750+622];
	add.s32 	%r756, %r754, %r755;
	ld.shared.u8 	%r757, [%r750+623];
	add.s32 	%r758, %r756, %r757;
	ld.shared.u8 	%r759, [%r750+624];
	add.s32 	%r760, %r758, %r759;
	ld.shared.u8 	%r761, [%r750+625];
	add.s32 	%r762, %r760, %r761;
	ld.shared.u8 	%r763, [%r750+626];
	add.s32 	%r764, %r762, %r763;
	ld.shared.u8 	%r765, [%r750+627];
	add.s32 	%r1996, %r764, %r765;
	add.s32 	%r1985, %r1985, 8;
$L__BB1_31:
	setp.eq.s32 	%p56, %r9, 0;
	@%p56 bra 	$L__BB1_37;
	and.b32  	%r46, %r659, 3;
	setp.lt.u32 	%p57, %r9, 4;
	@%p57 bra 	$L__BB1_34;
	add.s32 	%r767, %r6, %r1985;
	ld.shared.u8 	%r768, [%r767+620];
	add.s32 	%r769, %r1996, %r768;
	ld.shared.u8 	%r770, [%r767+621];
	add.s32 	%r771, %r769, %r770;
	ld.shared.u8 	%r772, [%r767+622];
	add.s32 	%r773, %r771, %r772;
	ld.shared.u8 	%r774, [%r767+623];
	add.s32 	%r1996, %r773, %r774;
	add.s32 	%r1985, %r1985, 4;
$L__BB1_34:
	setp.eq.s32 	%p58, %r46, 0;
	@%p58 bra 	$L__BB1_37;
	mov.b32 	%r1995, 0;
$L__BB1_36:
	.pragma "nounroll";
	add.s32 	%r776, %r6, %r1985;
	ld.shared.u8 	%r777, [%r776+620];
	add.s32 	%r1996, %r1996, %r777;
	add.s32 	%r1985, %r1985, 1;
	add.s32 	%r1995, %r1995, 1;
	setp.ne.s32 	%p59, %r1995, %r46;
	@%p59 bra 	$L__BB1_36;
$L__BB1_37:
	and.b32  	%r60, %r1996, 1;
$L__BB1_38:
	setp.lt.s32 	%p60, %r659, 1;
	mov.b64 	%rd104, 0;
	st.shared.u64 	[%r6+1888], %rd104;
	@%p60 bra 	$L__BB1_51;
	add.s32 	%r779, %r659, -1;
	and.b32  	%r61, %r659, 15;
	setp.lt.u32 	%p61, %r779, 15;
	mov.b32 	%r1998, 0;
	@%p61 bra 	$L__BB1_42;
	and.b32  	%r1998, %r659, 2147483632;
	mov.b32 	%r2003, 0;
$L__BB1_41:
	.pragma "nounroll";
	mul.wide.u32 	%rd105, %r2003, 8;
	add.s64 	%rd106, %rd3, %rd105;
	ld.local.f64 	%fd744, [%rd106];
	abs.f64 	%fd745, %fd744;
	shl.b32 	%r781, %r2003, 3;
	add.s32 	%r782, %r6, %r781;
	st.shared.f64 	[%r782+248], %fd745;
	shl.b32 	%r783, %r2003, 2;
	sub.s32 	%r784, %r782, %r783;
	st.shared.u32 	[%r784+496], %r2003;
	mad.lo.s32 	%r785, %r2003, -3, %r784;
	mov.b16 	%rs45, 0;
	st.shared.u8 	[%r785+682], %rs45;
	add.s32 	%r786, %r2003, 1;
	ld.local.f64 	%fd746, [%rd106+8];
	abs.f64 	%fd747, %fd746;
	st.shared.f64 	[%r782+256], %fd747;
	st.shared.u32 	[%r784+500], %r786;
	st.shared.u8 	[%r785+683], %rs45;
	add.s32 	%r787, %r2003, 2;
	ld.local.f64 	%fd748, [%rd106+16];
	abs.f64 	%fd749, %fd748;
	st.shared.f64 	[%r782+264], %fd749;
	st.shared.u32 	[%r784+504], %r787;
	st.shared.u8 	[%r785+684], %rs45;
	add.s32 	%r788, %r2003, 3;
	ld.local.f64 	%fd750, [%rd106+24];
	abs.f64 	%fd751, %fd750;
	st.shared.f64 	[%r782+272], %fd751;
	st.shared.u32 	[%r784+508], %r788;
	st.shared.u8 	[%r785+685], %rs45;
	add.s32 	%r789, %r2003, 4;
	ld.local.f64 	%fd752, [%rd106+32];
	abs.f64 	%fd753, %fd752;
	st.shared.f64 	[%r782+280], %fd753;
	st.shared.u32 	[%r784+512], %r789;
	st.shared.u8 	[%r785+686], %rs45;
	add.s32 	%r790, %r2003, 5;
	ld.local.f64 	%fd754, [%rd106+40];
	abs.f64 	%fd755, %fd754;
	st.shared.f64 	[%r782+288], %fd755;
	st.shared.u32 	[%r784+516], %r790;
	st.shared.u8 	[%r785+687], %rs45;
	add.s32 	%r791, %r2003, 6;
	ld.local.f64 	%fd756, [%rd106+48];
	abs.f64 	%fd757, %fd756;
	st.shared.f64 	[%r782+296], %fd757;
	st.shared.u32 	[%r784+520], %r791;
	st.shared.u8 	[%r785+688], %rs45;
	add.s32 	%r792, %r2003, 7;
	ld.local.f64 	%fd758, [%rd106+56];
	abs.f64 	%fd759, %fd758;
	st.shared.f64 	[%r782+304], %fd759;
	st.shared.u32 	[%r784+524], %r792;
	st.shared.u8 	[%r785+689], %rs45;
	add.s32 	%r793, %r2003, 8;
	ld.local.f64 	%fd760, [%rd106+64];
	abs.f64 	%fd761, %fd760;
	st.shared.f64 	[%r782+312], %fd761;
	st.shared.u32 	[%r784+528], %r793;
	st.shared.u8 	[%r785+690], %rs45;
	add.s32 	%r794, %r2003, 9;
	ld.local.f64 	%fd762, [%rd106+72];
	abs.f64 	%fd763, %fd762;
	st.shared.f64 	[%r782+320], %fd763;
	st.shared.u32 	[%r784+532], %r794;
	st.shared.u8 	[%r785+691], %rs45;
	add.s32 	%r795, %r2003, 10;
	ld.local.f64 	%fd764, [%rd106+80];
	abs.f64 	%fd765, %fd764;
	st.shared.f64 	[%r782+328], %fd765;
	st.shared.u32 	[%r784+536], %r795;
	st.shared.u8 	[%r785+692], %rs45;
	add.s32 	%r796, %r2003, 11;
	ld.local.f64 	%fd766, [%rd106+88];
	abs.f64 	%fd767, %fd766;
	st.shared.f64 	[%r782+336], %fd767;
	st.shared.u32 	[%r784+540], %r796;
	st.shared.u8 	[%r785+693], %rs45;
	add.s32 	%r797, %r2003, 12;
	ld.local.f64 	%fd768, [%rd106+96];
	abs.f64 	%fd769, %fd768;
	st.shared.f64 	[%r782+344], %fd769;
	st.shared.u32 	[%r784+544], %r797;
	st.shared.u8 	[%r785+694], %rs45;
	add.s32 	%r798, %r2003, 13;
	ld.local.f64 	%fd770, [%rd106+104];
	abs.f64 	%fd771, %fd770;
	st.shared.f64 	[%r782+352], %fd771;
	st.shared.u32 	[%r784+548], %r798;
	st.shared.u8 	[%r785+695], %rs45;
	add.s32 	%r799, %r2003, 14;
	ld.local.f64 	%fd772, [%rd106+112];
	abs.f64 	%fd773, %fd772;
	st.shared.f64 	[%r782+360], %fd773;
	st.shared.u32 	[%r784+552], %r799;
	st.shared.u8 	[%r785+696], %rs45;
	add.s32 	%r800, %r2003, 15;
	ld.local.f64 	%fd774, [%rd106+120];
	abs.f64 	%fd775, %fd774;
	st.shared.f64 	[%r782+368], %fd775;
	st.shared.u32 	[%r784+556], %r800;
	st.shared.u8 	[%r785+697], %rs45;
	add.s32 	%r2003, %r2003, 16;
	setp.eq.s32 	%p62, %r2003, %r1998;
	@%p62 bra 	$L__BB1_42;
	bra.uni 	$L__BB1_41;
$L__BB1_42:
	setp.eq.s32 	%p63, %r61, 0;
	@%p63 bra 	$L__BB1_51;
	and.b32  	%r64, %r659, 7;
	setp.lt.u32 	%p64, %r61, 8;
	@%p64 bra 	$L__BB1_45;
	mul.wide.u32 	%rd107, %r1998, 8;
	add.s64 	%rd108, %rd3, %rd107;
	ld.local.f64 	%fd776, [%rd108];
	abs.f64 	%fd777, %fd776;
	shl.b32 	%r801, %r1998, 3;
	add.s32 	%r802, %r6, %r801;
	st.shared.f64 	[%r802+248], %fd777;
	shl.b32 	%r803, %r1998, 2;
	sub.s32 	%r804, %r802, %r803;
	st.shared.u32 	[%r804+496], %r1998;
	mad.lo.s32 	%r805, %r1998, -3, %r804;
	mov.b16 	%rs46, 0;
	st.shared.u8 	[%r805+682], %rs46;
	add.s32 	%r806, %r1998, 1;
	ld.local.f64 	%fd778, [%rd108+8];
	abs.f64 	%fd779, %fd778;
	st.shared.f64 	[%r802+256], %fd779;
	st.shared.u32 	[%r804+500], %r806;
	st.shared.u8 	[%r805+683], %rs46;
	add.s32 	%r807, %r1998, 2;
	ld.local.f64 	%fd780, [%rd108+16];
	abs.f64 	%fd781, %fd780;
	st.shared.f64 	[%r802+264], %fd781;
	st.shared.u32 	[%r804+504], %r807;
	st.shared.u8 	[%r805+684], %rs46;
	add.s32 	%r808, %r1998, 3;
	ld.local.f64 	%fd782, [%rd108+24];
	abs.f64 	%fd783, %fd782;
	st.shared.f64 	[%r802+272], %fd783;
	st.shared.u32 	[%r804+508], %r808;
	st.shared.u8 	[%r805+685], %rs46;
	add.s32 	%r809, %r1998, 4;
	ld.local.f64 	%fd784, [%rd108+32];
	abs.f64 	%fd785, %fd784;
	st.shared.f64 	[%r802+280], %fd785;
	st.shared.u32 	[%r804+512], %r809;
	st.shared.u8 	[%r805+686], %rs46;
	add.s32 	%r810, %r1998, 5;
	ld.local.f64 	%fd786, [%rd108+40];
	abs.f64 	%fd787, %fd786;
	st.shared.f64 	[%r802+288], %fd787;
	st.shared.u32 	[%r804+516], %r810;
	st.shared.u8 	[%r805+687], %rs46;
	add.s32 	%r811, %r1998, 6;
	ld.local.f64 	%fd788, [%rd108+48];
	abs.f64 	%fd789, %fd788;
	st.shared.f64 	[%r802+296], %fd789;
	st.shared.u32 	[%r804+520], %r811;
	st.shared.u8 	[%r805+688], %rs46;
	add.s32 	%r812, %r1998, 7;
	ld.local.f64 	%fd790, [%rd108+56];
	abs.f64 	%fd791, %fd790;
	st.shared.f64 	[%r802+304], %fd791;
	st.shared.u32 	[%r804+524], %r812;
	st.shared.u8 	[%r805+689], %rs46;
	add.s32 	%r1998, %r1998, 8;
$L__BB1_45:
	setp.eq.s32 	%p65, %r64, 0;
	@%p65 bra 	$L__BB1_51;
	and.b32  	%r67, %r659, 3;
	setp.lt.u32 	%p66, %r64, 4;
	@%p66 bra 	$L__BB1_48;
	mul.wide.u32 	%rd109, %r1998, 8;
	add.s64 	%rd110, %rd3, %rd109;
	ld.local.f64 	%fd792, [%rd110];
	abs.f64 	%fd793, %fd792;
	shl.b32 	%r813, %r1998, 3;
	add.s32 	%r814, %r6, %r813;
	st.shared.f64 	[%r814+248], %fd793;
	shl.b32 	%r815, %r1998, 2;
	sub.s32 	%r816, %r814, %r815;
	st.shared.u32 	[%r816+496], %r1998;
	mad.lo.s32 	%r817, %r1998, -3, %r816;
	mov.b16 	%rs47, 0;
	st.shared.u8 	[%r817+682], %rs47;
	add.s32 	%r818, %r1998, 1;
	ld.local.f64 	%fd794, [%rd110+8];
	abs.f64 	%fd795, %fd794;
	st.shared.f64 	[%r814+256], %fd795;
	st.shared.u32 	[%r816+500], %r818;
	st.shared.u8 	[%r817+683], %rs47;
	add.s32 	%r819, %r1998, 2;
	ld.local.f64 	%fd796, [%rd110+16];
	abs.f64 	%fd797, %fd796;
	st.shared.f64 	[%r814+264], %fd797;
	st.shared.u32 	[%r816+504], %r819;
	st.shared.u8 	[%r817+684], %rs47;
	add.s32 	%r820, %r1998, 3;
	ld.local.f64 	%fd798, [%rd110+24];
	abs.f64 	%fd799, %fd798;
	st.shared.f64 	[%r814+272], %fd799;
	st.shared.u32 	[%r816+508], %r820;
	st.shared.u8 	[%r817+685], %rs47;
	add.s32 	%r1998, %r1998, 4;
$L__BB1_48:
	setp.eq.s32 	%p67, %r67, 0;
	@%p67 bra 	$L__BB1_51;
	mov.b32 	%r2002, 0;
$L__BB1_50:
	.pragma "nounroll";
	mul.wide.u32 	%rd111, %r1998, 8;
	add.s64 	%rd112, %rd3, %rd111;
	ld.local.f64 	%fd800, [%rd112];
	abs.f64 	%fd801, %fd800;
	shl.b32 	%r822, %r1998, 3;
	add.s32 	%r823, %r6, %r822;
	st.shared.f64 	[%r823+248], %fd801;
	shl.b32 	%r824, %r1998, 2;
	sub.s32 	%r825, %r823, %r824;
	st.shared.u32 	[%r825+496], %r1998;
	mad.lo.s32 	%r826, %r1998, -3, %r825;
	mov.b16 	%rs48, 0;
	st.shared.u8 	[%r826+682], %rs48;
	add.s32 	%r1998, %r1998, 1;
	add.s32 	%r2002, %r2002, 1;
	setp.ne.s32 	%p68, %r2002, %r67;
	@%p68 bra 	$L__BB1_50;
$L__BB1_51:
	add.s32 	%r74, %r659, -1;
	setp.lt.s32 	%p69, %r659, 2;
	@%p69 bra 	$L__BB1_95;
	add.s32 	%r75, %r659, -2;
	cvt.u16.u32 	%rs1, %r659;
	mov.b32 	%r2005, 0;
	mov.b16 	%rs327, 0;
	mov.u16 	%rs328, %rs327;
	mov.u32 	%r2004, %r74;
$L__BB1_53:
	sub.s32 	%r828, %r2005, %r659;
	setp.gt.s32 	%p70, %r828, -2;
	@%p70 bra 	$L__BB1_94;
	sub.s32 	%r830, %r75, %r2005;
	setp.lt.u32 	%p71, %r830, 7;
	mov.b32 	%r2007, 0;
	@%p71 bra 	$L__BB1_73;
	and.b32  	%r2007, %r2004, -8;
	mov.b32 	%r2006, 0;
$L__BB1_56:
	.pragma "nounroll";
	shl.b32 	%r832, %r2006, 3;
	add.s32 	%r84, %r6, %r832;
	ld.shared.f64 	%fd1, [%r84+248];
	ld.shared.f64 	%fd2442, [%r84+256];
	setp.leu.f64 	%p72, %fd1, %fd2442;
	shl.b32 	%r833, %r2006, 2;
	sub.s32 	%r85, %r84, %r833;
	@%p72 bra 	$L__BB1_58;
	st.shared.f64 	[%r84+248], %fd2442;
	st.shared.f64 	[%r84+256], %fd1;
	ld.shared.v2.u32 	{%r834, %r835}, [%r85+496];
	st.shared.v2.u32 	[%r85+496], {%r835, %r834};
	ld.shared.f64 	%fd2442, [%r84+256];
$L__BB1_58:
	ld.shared.f64 	%fd2443, [%r84+264];
	setp.leu.f64 	%p73, %fd2442, %fd2443;
	@%p73 bra 	$L__BB1_60;
	st.shared.f64 	[%r84+256], %fd2443;
	st.shared.f64 	[%r84+264], %fd2442;
	ld.shared.u32 	%r836, [%r85+500];
	ld.shared.u32 	%r837, [%r85+504];
	st.shared.u32 	[%r85+500], %r837;
	st.shared.u32 	[%r85+504], %r836;
	ld.shared.f64 	%fd2443, [%r84+264];
$L__BB1_60:
	ld.shared.f64 	%fd2444, [%r84+272];
	setp.leu.f64 	%p74, %fd2443, %fd2444;
	@%p74 bra 	$L__BB1_62;
	st.shared.f64 	[%r84+264], %fd2444;
	st.shared.f64 	[%r84+272], %fd2443;
	ld.shared.v2.u32 	{%r838, %r839}, [%r85+504];
	st.shared.v2.u32 	[%r85+504], {%r839, %r838};
	ld.shared.f64 	%fd2444, [%r84+272];
$L__BB1_62:
	ld.shared.f64 	%fd2445, [%r84+280];
	setp.leu.f64 	%p75, %fd2444, %fd2445;
	@%p75 bra 	$L__BB1_64;
	st.shared.f64 	[%r84+272], %fd2445;
	st.shared.f64 	[%r84+280], %fd2444;
	ld.shared.u32 	%r840, [%r85+508];
	ld.shared.u32 	%r841, [%r85+512];
	st.shared.u32 	[%r85+508], %r841;
	st.shared.u32 	[%r85+512], %r840;
	ld.shared.f64 	%fd2445, [%r84+280];
$L__BB1_64:
	ld.shared.f64 	%fd2446, [%r84+288];
	setp.leu.f64 	%p76, %fd2445, %fd2446;
	@%p76 bra 	$L__BB1_66;
	st.shared.f64 	[%r84+280], %fd2446;
	st.shared.f64 	[%r84+288], %fd2445;
	ld.shared.v2.u32 	{%r842, %r843}, [%r85+512];
	st.shared.v2.u32 	[%r85+512], {%r843, %r842};
	ld.shared.f64 	%fd2446, [%r84+288];
$L__BB1_66:
	ld.shared.f64 	%fd2447, [%r84+296];
	setp.leu.f64 	%p77, %fd2446, %fd2447;
	@%p77 bra 	$L__BB1_68;
	st.shared.f64 	[%r84+288], %fd2447;
	st.shared.f64 	[%r84+296], %fd2446;
	ld.shared.u32 	%r844, [%r85+516];
	ld.shared.u32 	%r845, [%r85+520];
	st.shared.u32 	[%r85+516], %r845;
	st.shared.u32 	[%r85+520], %r844;
	ld.shared.f64 	%fd2447, [%r84+296];
$L__BB1_68:
	ld.shared.f64 	%fd2448, [%r84+304];
	setp.leu.f64 	%p78, %fd2447, %fd2448;
	@%p78 bra 	$L__BB1_70;
	st.shared.f64 	[%r84+296], %fd2448;
	st.shared.f64 	[%r84+304], %fd2447;
	ld.shared.v2.u32 	{%r846, %r847}, [%r85+520];
	st.shared.v2.u32 	[%r85+520], {%r847, %r846};
	ld.shared.f64 	%fd2448, [%r84+304];
$L__BB1_70:
	ld.shared.f64 	%fd23, [%r84+312];
	setp.leu.f64 	%p79, %fd2448, %fd23;
	@%p79 bra 	$L__BB1_72;
	st.shared.f64 	[%r84+304], %fd23;
	st.shared.f64 	[%r84+312], %fd2448;
	ld.shared.u32 	%r848, [%r85+524];
	ld.shared.u32 	%r849, [%r85+528];
	st.shared.u32 	[%r85+524], %r849;
	st.shared.u32 	[%r85+528], %r848;
$L__BB1_72:
	add.s32 	%r2006, %r2006, 8;
	setp.ne.s32 	%p80, %r2006, %r2007;
	@%p80 bra 	$L__BB1_56;
$L__BB1_73:
	and.b32  	%r850, %r2004, 7;
	setp.eq.s32 	%p81, %r850, 0;
	@%p81 bra 	$L__BB1_94;
	not.b16 	%rs51, %rs328;
	add.s16 	%rs52, %rs51, %rs1;
	cvt.u32.u16 	%r851, %rs52;
	and.b32  	%r88, %r851, 7;
	add.s32 	%r852, %r88, -1;
	setp.lt.u32 	%p82, %r852, 3;
	@%p82 bra 	$L__BB1_84;
	shl.b32 	%r853, %r2007, 3;
	add.s32 	%r89, %r6, %r853;
	ld.shared.f64 	%fd24, [%r89+248];
	ld.shared.f64 	%fd2449, [%r89+256];
	setp.leu.f64 	%p83, %fd24, %fd2449;
	shl.b32 	%r854, %r2007, 2;
	sub.s32 	%r90, %r89, %r854;
	@%p83 bra 	$L__BB1_77;
	st.shared.f64 	[%r89+248], %fd2449;
	st.shared.f64 	[%r89+256], %fd24;
	ld.shared.u32 	%r855, [%r90+496];
	ld.shared.u32 	%r856, [%r90+500];
	st.shared.u32 	[%r90+496], %r856;
	st.shared.u32 	[%r90+500], %r855;
	ld.shared.f64 	%fd2449, [%r89+256];
$L__BB1_77:
	ld.shared.f64 	%fd2450, [%r89+264];
	setp.leu.f64 	%p84, %fd2449, %fd2450;
	@%p84 bra 	$L__BB1_79;
	st.shared.f64 	[%r89+256], %fd2450;
	st.shared.f64 	[%r89+264], %fd2449;
	ld.shared.u32 	%r857, [%r90+500];
	ld.shared.u32 	%r858, [%r90+504];
	st.shared.u32 	[%r90+500], %r858;
	st.shared.u32 	[%r90+504], %r857;
	ld.shared.f64 	%fd2450, [%r89+264];
$L__BB1_79:
	ld.shared.f64 	%fd2451, [%r89+272];
	setp.leu.f64 	%p85, %fd2450, %fd2451;
	@%p85 bra 	$L__BB1_81;
	st.shared.f64 	[%r89+264], %fd2451;
	st.shared.f64 	[%r89+272], %fd2450;
	ld.shared.u32 	%r859, [%r90+504];
	ld.shared.u32 	%r860, [%r90+508];
	st.shared.u32 	[%r90+504], %r860;
	st.shared.u32 	[%r90+508], %r859;
	ld.shared.f64 	%fd2451, [%r89+272];
$L__BB1_81:
	ld.shared.f64 	%fd34, [%r89+280];
	setp.leu.f64 	%p86, %fd2451, %fd34;
	@%p86 bra 	$L__BB1_83;
	st.shared.f64 	[%r89+272], %fd34;
	st.shared.f64 	[%r89+280], %fd2451;
	ld.shared.u32 	%r861, [%r90+508];
	ld.shared.u32 	%r862, [%r90+512];
	st.shared.u32 	[%r90+508], %r862;
	st.shared.u32 	[%r90+512], %r861;
$L__BB1_83:
	add.s32 	%r2007, %r2007, 4;
$L__BB1_84:
	and.b32  	%r863, %r88, 3;
	setp.eq.s32 	%p87, %r863, 0;
	@%p87 bra 	$L__BB1_94;
	xor.b16  	%rs53, %rs327, 3;
	add.s16 	%rs5, %rs53, %rs1;
	and.b16  	%rs54, %rs5, 3;
	setp.eq.s16 	%p88, %rs54, 1;
	@%p88 bra 	$L__BB1_91;
	shl.b32 	%r864, %r2007, 3;
	add.s32 	%r93, %r6, %r864;
	ld.shared.f64 	%fd35, [%r93+248];
	ld.shared.f64 	%fd2452, [%r93+256];
	setp.leu.f64 	%p89, %fd35, %fd2452;
	shl.b32 	%r865, %r2007, 2;
	sub.s32 	%r94, %r93, %r865;
	@%p89 bra 	$L__BB1_88;
	st.shared.f64 	[%r93+248], %fd2452;
	st.shared.f64 	[%r93+256], %fd35;
	ld.shared.u32 	%r866, [%r94+496];
	ld.shared.u32 	%r867, [%r94+500];
	st.shared.u32 	[%r94+496], %r867;
	st.shared.u32 	[%r94+500], %r866;
	ld.shared.f64 	%fd2452, [%r93+256];
$L__BB1_88:
	ld.shared.f64 	%fd39, [%r93+264];
	setp.leu.f64 	%p90, %fd2452, %fd39;
	@%p90 bra 	$L__BB1_90;
	st.shared.f64 	[%r93+256], %fd39;
	st.shared.f64 	[%r93+264], %fd2452;
	ld.shared.u32 	%r868, [%r94+500];
	ld.shared.u32 	%r869, [%r94+504];
	st.shared.u32 	[%r94+500], %r869;
	st.shared.u32 	[%r94+504], %r868;
$L__BB1_90:
	add.s32 	%r2007, %r2007, 2;
$L__BB1_91:
	and.b16  	%rs55, %rs5, 1;
	setp.eq.b16 	%p91, %rs55, 1;
	not.pred 	%p92, %p91;
	@%p92 bra 	$L__BB1_94;
	shl.b32 	%r870, %r2007, 3;
	add.s32 	%r97, %r6, %r870;
	ld.shared.f64 	%fd40, [%r97+248];
	ld.shared.f64 	%fd41, [%r97+256];
	setp.leu.f64 	%p93, %fd40, %fd41;
	@%p93 bra 	$L__BB1_94;
	st.shared.f64 	[%r97+248], %fd41;
	st.shared.f64 	[%r97+256], %fd40;
	shl.b32 	%r871, %r2007, 2;
	sub.s32 	%r872, %r97, %r871;
	ld.shared.u32 	%r873, [%r872+496];
	ld.shared.u32 	%r874, [%r872+500];
	st.shared.u32 	[%r872+496], %r874;
	st.shared.u32 	[%r872+500], %r873;
$L__BB1_94:
	add.s32 	%r2005, %r2005, 1;
	add.s32 	%r2004, %r2004, -1;
	setp.eq.s32 	%p94, %r2005, %r74;
	add.s16 	%rs328, %rs328, 1;
	add.s16 	%rs327, %rs327, 1;
	@%p94 bra 	$L__BB1_95;
	bra.uni 	$L__BB1_53;
$L__BB1_95:
	setp.lt.s32 	%p95, %r659, 1;
	@%p95 bra 	$L__BB1_107;
	and.b32  	%r81, %r659, 7;
	setp.lt.u32 	%p96, %r74, 7;
	mov.b32 	%r2011, 0;
	@%p96 bra 	$L__BB1_99;
	and.b32  	%r2011, %r659, 2147483640;
	mov.b32 	%r2010, 0;
$L__BB1_98:
	.pragma "nounroll";
	add.s32 	%r877, %r6, %r2010;
	ld.shared.u32 	%r878, [%r877+620];
	bfe.u32 	%r879, %r878, 0, 8;
	st.shared.u8 	[%r877+651], %r879;
	ld.shared.u32 	%r880, [%r877+624];
	bfe.u32 	%r881, %r880, 24, 8;
	prmt.b32 	%r882, %r878, %r880, 0x4321U;
	st.shared.u32 	[%r877+652], %r882;
	bfe.u32 	%r883, %r880, 16, 8;
	cvt.u16.u32 	%rs56, %r883;
	bfe.u32 	%r884, %r880, 8, 8;
	cvt.u16.u32 	%rs57, %r884;
	st.shared.v2.u8 	[%r877+656], {%rs57, %rs56};
	st.shared.u8 	[%r877+658], %r881;
	add.s32 	%r2010, %r2010, 8;
	setp.ne.s32 	%p97, %r2010, %r2011;
	@%p97 bra 	$L__BB1_98;
$L__BB1_99:
	setp.eq.s32 	%p98, %r81, 0;
	@%p98 bra 	$L__BB1_107;
	and.b32  	%r103, %r659, 3;
	setp.lt.u32 	%p99, %r81, 4;
	@%p99 bra 	$L__BB1_102;
	add.s32 	%r885, %r6, %r2011;
	ld.shared.u8 	%rs58, [%r885+620];
	st.shared.u8 	[%r885+651], %rs58;
	ld.shared.u8 	%rs59, [%r885+621];
	st.shared.u8 	[%r885+652], %rs59;
	ld.shared.u8 	%rs60, [%r885+622];
	st.shared.u8 	[%r885+653], %rs60;
	ld.shared.u8 	%rs61, [%r885+623];
	st.shared.u8 	[%r885+654], %rs61;
	add.s32 	%r2011, %r2011, 4;
$L__BB1_102:
	setp.eq.s32 	%p100, %r103, 0;
	@%p100 bra 	$L__BB1_107;
	setp.eq.s32 	%p101, %r103, 1;
	@%p101 bra 	$L__BB1_105;
	add.s32 	%r886, %r6, %r2011;
	ld.shared.u8 	%rs62, [%r886+620];
	st.shared.u8 	[%r886+651], %rs62;
	ld.shared.u8 	%rs63, [%r886+621];
	st.shared.u8 	[%r886+652], %rs63;
	add.s32 	%r2011, %r2011, 2;
$L__BB1_105:
	and.b32  	%r887, %r659, 1;
	setp.eq.b32 	%p102, %r887, 1;
	not.pred 	%p103, %p102;
	@%p103 bra 	$L__BB1_107;
	add.s32 	%r888, %r6, %r2011;
	ld.shared.u8 	%rs64, [%r888+620];
	st.shared.u8 	[%r888+651], %rs64;
$L__BB1_107:
	setp.lt.s32 	%p104, %r659, 1;
	mov.b32 	%r889, 0;
	st.shared.u32 	[%r6+1872], %r889;
	mov.b64 	%rd113, 4607182418800017408;
	st.shared.u64 	[%r6+1880], %rd113;
	add.s32 	%r108, %r6, 1712;
	mov.b64 	%rd114, 0;
	st.shared.u64 	[%r6+1712], %rd114;
	st.shared.u64 	[%r6+1720], %rd114;
	st.shared.u64 	[%r6+1728], %rd114;
	st.shared.u64 	[%r6+1736], %rd114;
	st.shared.u64 	[%r6+1744], %rd114;
	st.shared.u64 	[%r6+1752], %rd114;
	st.shared.u64 	[%r6+1760], %rd114;
	st.shared.u64 	[%r6+1768], %rd114;
	st.shared.u64 	[%r6+1776], %rd114;
	st.shared.u64 	[%r6+1784], %rd114;
	st.shared.u64 	[%r6+1792], %rd114;
	st.shared.u64 	[%r6+1800], %rd114;
	st.shared.u64 	[%r6+1808], %rd114;
	st.shared.u64 	[%r6+1816], %rd114;
	st.shared.u64 	[%r6+1824], %rd114;
	st.shared.u64 	[%r6+1832], %rd114;
	st.shared.u64 	[%r6+1840], %rd114;
	st.shared.u64 	[%r6+1848], %rd114;
	st.shared.u64 	[%r6+1856], %rd114;
	st.shared.u64 	[%r6+1864], %rd114;
	mov.f64 	%fd2460, 0d3FF0000000000000;
	@%p104 bra 	$L__BB1_123;
	setp.eq.s32 	%p105, %r74, 0;
	mov.f64 	%fd2456, 0d3FF0000000000000;
	mov.b32 	%r2015, 0;
	@%p105 bra 	$L__BB1_117;
	and.b32  	%r2015, %r659, 2147483646;
	mov.f64 	%fd2456, 0d3FF0000000000000;
	mov.b32 	%r2014, 0;
$L__BB1_110:
	shl.b32 	%r892, %r2014, 3;
	add.s32 	%r111, %r6, %r892;
	ld.shared.f64 	%fd43, [%r111+248];
	neg.f64 	%fd806, %fd43;
	fma.rn.f64 	%fd807, %fd43, 0dBFF71547652B82FE, 0d4338000000000000;
	{
	.reg .b32 %temp; 
	mov.b64 	{%r112, %temp}, %fd807;
	}
	mov.f64 	%fd808, 0dC338000000000000;
	add.rn.f64 	%fd809, %fd807, %fd808;
	fma.rn.f64 	%fd810, %fd809, 0dBFE62E42FEFA39EF, %fd806;
	fma.rn.f64 	%fd811, %fd809, 0dBC7ABC9E3B39803F, %fd810;
	fma.rn.f64 	%fd812, %fd811, 0d3E5ADE1569CE2BDF, 0d3E928AF3FCA213EA;
	fma.rn.f64 	%fd813, %fd812, %fd811, 0d3EC71DEE62401315;
	fma.rn.f64 	%fd814, %fd813, %fd811, 0d3EFA01997C89EB71;
	fma.rn.f64 	%fd815, %fd814, %fd811, 0d3F2A01A014761F65;
	fma.rn.f64 	%fd816, %fd815, %fd811, 0d3F56C16C1852B7AF;
	fma.rn.f64 	%fd817, %fd816, %fd811, 0d3F81111111122322;
	fma.rn.f64 	%fd818, %fd817, %fd811, 0d3FA55555555502A1;
	fma.rn.f64 	%fd819, %fd818, %fd811, 0d3FC5555555555511;
	fma.rn.f64 	%fd820, %fd819, %fd811, 0d3FE000000000000B;
	fma.rn.f64 	%fd821, %fd820, %fd811, 0d3FF0000000000000;
	fma.rn.f64 	%fd822, %fd821, %fd811, 0d3FF0000000000000;
	{
	.reg .b32 %temp; 
	mov.b64 	{%r113, %temp}, %fd822;
	}
	{
	.reg .b32 %temp; 
	mov.b64 	{%temp, %r114}, %fd822;
	}
	shl.b32 	%r893, %r112, 20;
	add.s32 	%r894, %r893, %r114;
	mov.b64 	%fd2454, {%r113, %r894};
	{
	.reg .b32 %temp; 
	mov.b64 	{%temp, %r895}, %fd806;
	}
	mov.b32 	%f39, %r895;
	abs.f32 	%f1, %f39;
	setp.lt.f32 	%p106, %f1, 0f4086232B;
	@%p106 bra 	$L__BB1_113;
	setp.gt.f64 	%p107, %fd43, 0d0000000000000000;
	mov.f64 	%fd823, 0d7FF0000000000000;
	sub.f64 	%fd824, %fd823, %fd43;
	selp.f64 	%fd2454, 0d0000000000000000, %fd824, %p107;
	setp.geu.f32 	%p108, %f1, 0f40874800;
	@%p108 bra 	$L__BB1_113;
	shr.u32 	%r896, %r112, 31;
	add.s32 	%r897, %r112, %r896;
	shr.s32 	%r898, %r897, 1;
	shl.b32 	%r899, %r898, 20;
	add.s32 	%r900, %r114, %r899;
	mov.b64 	%fd825, {%r113, %r900};
	sub.s32 	%r901, %r112, %r898;
	shl.b32 	%r902, %r901, 20;
	add.s32 	%r903, %r902, 1072693248;
	mov.b32 	%r904, 0;
	mov.b64 	%fd826, {%r904, %r903};
	mul.f64 	%fd2454, %fd826, %fd825;
$L__BB1_113:
	add.f64 	%fd827, %fd2454, %fd2454;
	add.f64 	%fd828, %fd2454, 0d3FF0000000000000;
	div.rn.f64 	%fd829, %fd827, %fd828;
	mov.f64 	%fd830, 0d3FF0000000000000;
	sub.f64 	%fd831, %fd830, %fd829;
	mul.f64 	%fd48, %fd2456, %fd831;
	ld.shared.f64 	%fd49, [%r111+256];
	neg.f64 	%fd832, %fd49;
	fma.rn.f64 	%fd833, %fd49, 0dBFF71547652B82FE, 0d4338000000000000;
	{
	.reg .b32 %temp; 
	mov.b64 	{%r115, %temp}, %fd833;
	}
	mov.f64 	%fd834, 0dC338000000000000;
	add.rn.f64 	%fd835, %fd833, %fd834;
	fma.rn.f64 	%fd836, %fd835, 0dBFE62E42FEFA39EF, %fd832;
	fma.rn.f64 	%fd837, %fd835, 0dBC7ABC9E3B39803F, %fd836;
	fma.rn.f64 	%fd838, %fd837, 0d3E5ADE1569CE2BDF, 0d3E928AF3FCA213EA;
	fma.rn.f64 	%fd839, %fd838, %fd837, 0d3EC71DEE62401315;
	fma.rn.f64 	%fd840, %fd839, %fd837, 0d3EFA01997C89EB71;
	fma.rn.f64 	%fd841, %fd840, %fd837, 0d3F2A01A014761F65;
	fma.rn.f64 	%fd842, %fd841, %fd837, 0d3F56C16C1852B7AF;
	fma.rn.f64 	%fd843, %fd842, %fd837, 0d3F81111111122322;
	fma.rn.f64 	%fd844, %fd843, %fd837, 0d3FA55555555502A1;
	fma.rn.f64 	%fd845, %fd844, %fd837, 0d3FC5555555555511;
	fma.rn.f64 	%fd846, %fd845, %fd837, 0d3FE000000000000B;
	fma.rn.f64 	%fd847, %fd846, %fd837, 0d3FF0000000000000;
	fma.rn.f64 	%fd848, %fd847, %fd837, 0d3FF0000000000000;
	{
	.reg .b32 %temp; 
	mov.b64 	{%r116, %temp}, %fd848;
	}
	{
	.reg .b32 %temp; 
	mov.b64 	{%temp, %r117}, %fd848;
	}
	shl.b32 	%r905, %r115, 20;
	add.s32 	%r906, %r905, %r117;
	mov.b64 	%fd2455, {%r116, %r906};
	{
	.reg .b32 %temp; 
	mov.b64 	{%temp, %r907}, %fd832;
	}
	mov.b32 	%f40, %r907;
	abs.f32 	%f2, %f40;
	setp.lt.f32 	%p109, %f2, 0f4086232B;
	@%p109 bra 	$L__BB1_116;
	setp.gt.f64 	%p110, %fd49, 0d0000000000000000;
	mov.f64 	%fd849, 0d7FF0000000000000;
	sub.f64 	%fd850, %fd849, %fd49;
	selp.f64 	%fd2455, 0d0000000000000000, %fd850, %p110;
	setp.geu.f32 	%p111, %f2, 0f40874800;
	@%p111 bra 	$L__BB1_116;
	shr.u32 	%r908, %r115, 31;
	add.s32 	%r909, %r115, %r908;
	shr.s32 	%r910, %r909, 1;
	shl.b32 	%r911, %r910, 20;
	add.s32 	%r912, %r117, %r911;
	mov.b64 	%fd851, {%r116, %r912};
	sub.s32 	%r913, %r115, %r910;
	shl.b32 	%r914, %r913, 20;
	add.s32 	%r915, %r914, 1072693248;
	mov.b32 	%r916, 0;
	mov.b64 	%fd852, {%r916, %r915};
	mul.f64 	%fd2455, %fd852, %fd851;
$L__BB1_116:
	add.f64 	%fd853, %fd2455, %fd2455;
	add.f64 	%fd854, %fd2455, 0d3FF0000000000000;
	div.rn.f64 	%fd855, %fd853, %fd854;
	mov.f64 	%fd856, 0d3FF0000000000000;
	sub.f64 	%fd857, %fd856, %fd855;
	mul.f64 	%fd2456, %fd48, %fd857;
	add.s32 	%r2014, %r2014, 2;
	setp.ne.s32 	%p112, %r2014, %r2015;
	@%p112 bra 	$L__BB1_110;
$L__BB1_117:
	and.b32  	%r917, %r659, 1;
	setp.eq.b32 	%p113, %r917, 1;
	not.pred 	%p114, %p113;
	@%p114 bra 	$L__BB1_122;
	shl.b32 	%r918, %r2015, 3;
	add.s32 	%r919, %r6, %r918;
	ld.shared.f64 	%fd57, [%r919+248];
	neg.f64 	%fd858, %fd57;
	fma.rn.f64 	%fd859, %fd57, 0dBFF71547652B82FE, 0d4338000000000000;
	{
	.reg .b32 %temp; 
	mov.b64 	{%r120, %temp}, %fd859;
	}
	mov.f64 	%fd860, 0dC338000000000000;
	add.rn.f64 	%fd861, %fd859, %fd860;
	fma.rn.f64 	%fd862, %fd861, 0dBFE62E42FEFA39EF, %fd858;
	fma.rn.f64 	%fd863, %fd861, 0dBC7ABC9E3B39803F, %fd862;
	fma.rn.f64 	%fd864, %fd863, 0d3E5ADE1569CE2BDF, 0d3E928AF3FCA213EA;
	fma.rn.f64 	%fd865, %fd864, %fd863, 0d3EC71DEE62401315;
	fma.rn.f64 	%fd866, %fd865, %fd863, 0d3EFA01997C89EB71;
	fma.rn.f64 	%fd867, %fd866, %fd863, 0d3F2A01A014761F65;
	fma.rn.f64 	%fd868, %fd867, %fd863, 0d3F56C16C1852B7AF;
	fma.rn.f64 	%fd869, %fd868, %fd863, 0d3F81111111122322;
	fma.rn.f64 	%fd870, %fd869, %fd863, 0d3FA55555555502A1;
	fma.rn.f64 	%fd871, %fd870, %fd863, 0d3FC5555555555511;
	fma.rn.f64 	%fd872, %fd871, %fd863, 0d3FE000000000000B;
	fma.rn.f64 	%fd873, %fd872, %fd863, 0d3FF0000000000000;
	fma.rn.f64 	%fd874, %fd873, %fd863, 0d3FF0000000000000;
	{
	.reg .b32 %temp; 
	mov.b64 	{%r121, %temp}, %fd874;
	}
	{
	.reg .b32 %temp; 
	mov.b64 	{%temp, %r122}, %fd874;
	}
	shl.b32 	%r920, %r120, 20;
	add.s32 	%r921, %r920, %r122;
	mov.b64 	%fd2458, {%r121, %r921};
	{
	.reg .b32 %temp; 
	mov.b64 	{%temp, %r922}, %fd858;
	}
	mov.b32 	%f41, %r922;
	abs.f32 	%f3, %f41;
	setp.lt.f32 	%p115, %f3, 0f4086232B;
	@%p115 bra 	$L__BB1_121;
	setp.gt.f64 	%p116, %fd57, 0d0000000000000000;
	mov.f64 	%fd875, 0d7FF0000000000000;
	sub.f64 	%fd876, %fd875, %fd57;
	selp.f64 	%fd2458, 0d0000000000000000, %fd876, %p116;
	setp.geu.f32 	%p117, %f3, 0f40874800;
	@%p117 bra 	$L__BB1_121;
	shr.u32 	%r923, %r120, 31;
	add.s32 	%r924, %r120, %r923;
	shr.s32 	%r925, %r924, 1;
	shl.b32 	%r926, %r925, 20;
	add.s32 	%r927, %r122, %r926;
	mov.b64 	%fd877, {%r121, %r927};
	sub.s32 	%r928, %r120, %r925;
	shl.b32 	%r929, %r928, 20;
	add.s32 	%r930, %r929, 1072693248;
	mov.b32 	%r931, 0;
	mov.b64 	%fd878, {%r931, %r930};
	mul.f64 	%fd2458, %fd878, %fd877;
$L__BB1_121:
	add.f64 	%fd879, %fd2458, %fd2458;
	add.f64 	%fd880, %fd2458, 0d3FF0000000000000;
	div.rn.f64 	%fd881, %fd879, %fd880;
	mov.f64 	%fd882, 0d3FF0000000000000;
	sub.f64 	%fd883, %fd882, %fd881;
	mul.f64 	%fd2456, %fd2456, %fd883;
$L__BB1_122:
	add.f64 	%fd884, %fd2456, 0d3FF0000000000000;
	mul.f64 	%fd2460, %fd884, 0d3FE0000000000000;
$L__BB1_123:
	setp.lt.s32 	%p118, %r659, 1;
	mov.f64 	%fd886, 0d3FF0000000000000;
	sub.f64 	%fd2557, %fd886, %fd2460;
	mov.f64 	%fd2466, 0d0000000000000000;
	@%p118 bra 	$L__BB1_138;
	mov.b32 	%r933, 1127219200;
	mov.b32 	%r934, -2147483648;
	mov.b64 	%fd67, {%r934, %r933};
	mov.f64 	%fd2466, 0d0000000000000000;
	mov.b32 	%r2016, 0;
$L__BB1_125:
	shl.b32 	%r935, %r2016, 3;
	add.s32 	%r936, %r6, %r935;
	ld.shared.f64 	%fd69, [%r936+248];
	neg.f64 	%fd70, %fd69;
	setp.lt.f64 	%p119, %fd69, 0dC049000000000000;
	mov.f64 	%fd2465, %fd70;
	@%p119 bra 	$L__BB1_137;
	setp.gt.f64 	%p120, %fd69, 0d4049000000000000;
	mov.f64 	%fd2465, 0d0000000000000000;
	@%p120 bra 	$L__BB1_137;
	fma.rn.f64 	%fd889, %fd70, 0d3FF71547652B82FE, 0d4338000000000000;
	{
	.reg .b32 %temp; 
	mov.b64 	{%r124, %temp}, %fd889;
	}
	mov.f64 	%fd890, 0dC338000000000000;
	add.rn.f64 	%fd891, %fd889, %fd890;
	fma.rn.f64 	%fd892, %fd891, 0dBFE62E42FEFA39EF, %fd70;
	fma.rn.f64 	%fd893, %fd891, 0dBC7ABC9E3B39803F, %fd892;
	fma.rn.f64 	%fd894, %fd893, 0d3E5ADE1569CE2BDF, 0d3E928AF3FCA213EA;
	fma.rn.f64 	%fd895, %fd894, %fd893, 0d3EC71DEE62401315;
	fma.rn.f64 	%fd896, %fd895, %fd893, 0d3EFA01997C89EB71;
	fma.rn.f64 	%fd897, %fd896, %fd893, 0d3F2A01A014761F65;
	fma.rn.f64 	%fd898, %fd897, %fd893, 0d3F56C16C1852B7AF;
	fma.rn.f64 	%fd899, %fd898, %fd893, 0d3F81111111122322;
	fma.rn.f64 	%fd900, %fd899, %fd893, 0d3FA55555555502A1;
	fma.rn.f64 	%fd901, %fd900, %fd893, 0d3FC5555555555511;
	fma.rn.f64 	%fd902, %fd901, %fd893, 0d3FE000000000000B;
	fma.rn.f64 	%fd903, %fd902, %fd893, 0d3FF0000000000000;
	fma.rn.f64 	%fd904, %fd903, %fd893, 0d3FF0000000000000;
	{
	.reg .b32 %temp; 
	mov.b64 	{%r125, %temp}, %fd904;
	}
	{
	.reg .b32 %temp; 
	mov.b64 	{%temp, %r126}, %fd904;
	}
	shl.b32 	%r937, %r124, 20;
	add.s32 	%r938, %r937, %r126;
	mov.b64 	%fd2462, {%r125, %r938};
	{
	.reg .b32 %temp; 
	mov.b64 	{%temp, %r939}, %fd70;
	}
	mov.b32 	%f42, %r939;
	abs.f32 	%f4, %f42;
	setp.lt.f32 	%p121, %f4, 0f4086232B;
	@%p121 bra 	$L__BB1_130;
	setp.gt.f64 	%p122, %fd69, 0d0000000000000000;
	mov.f64 	%fd905, 0d7FF0000000000000;
	sub.f64 	%fd906, %fd905, %fd69;
	selp.f64 	%fd2462, 0d0000000000000000, %fd906, %p122;
	setp.geu.f32 	%p123, %f4, 0f40874800;
	@%p123 bra 	$L__BB1_130;
	shr.u32 	%r940, %r124, 31;
	add.s32 	%r941, %r124, %r940;
	shr.s32 	%r942, %r941, 1;
	shl.b32 	%r943, %r942, 20;
	add.s32 	%r944, %r126, %r943;
	mov.b64 	%fd907, {%r125, %r944};
	sub.s32 	%r945, %r124, %r942;
	shl.b32 	%r946, %r945, 20;
	add.s32 	%r947, %r946, 1072693248;
	mov.b32 	%r948, 0;
	mov.b64 	%fd908, {%r948, %r947};
	mul.f64 	%fd2462, %fd908, %fd907;
$L__BB1_130:
	add.f64 	%fd2463, %fd2462, 0d3FF0000000000000;
	{
	.reg .b32 %temp; 
	mov.b64 	{%temp, %r2017}, %fd2463;
	}
	{
	.reg .b32 %temp; 
	mov.b64 	{%r2018, %temp}, %fd2463;
	}
	setp.gt.s32 	%p124, %r2017, 1048575;
	mov.b32 	%r2019, -1023;
	@%p124 bra 	$L__BB1_132;
	mul.f64 	%fd2463, %fd2463, 0d4350000000000000;
	{
	.reg .b32 %temp; 
	mov.b64 	{%temp, %r2017}, %fd2463;
	}
	{
	.reg .b32 %temp; 
	mov.b64 	{%r2018, %temp}, %fd2463;
	}
	mov.b32 	%r2019, -1077;
$L__BB1_132:
	add.s32 	%r951, %r2017, -1;
	setp.gt.u32 	%p125, %r951, 2146435070;
	@%p125 bra 	$L__BB1_136;
	shr.u32 	%r954, %r2017, 20;
	add.s32 	%r2020, %r2019, %r954;
	and.b32  	%r955, %r2017, 1048575;
	or.b32  	%r956, %r955, 1072693248;
	mov.b64 	%fd2464, {%r2018, %r956};
	setp.lt.u32 	%p127, %r956, 1073127583;
	@%p127 bra 	$L__BB1_135;
	{
	.reg .b32 %temp; 
	mov.b64 	{%r957, %temp}, %fd2464;
	}
	{
	.reg .b32 %temp; 
	mov.b64 	{%temp, %r958}, %fd2464;
	}
	add.s32 	%r959, %r958, -1048576;
	mov.b64 	%fd2464, {%r957, %r959};
	add.s32 	%r2020, %r2020, 1;
$L__BB1_135:
	add.f64 	%fd910, %fd2464, 0dBFF0000000000000;
	add.f64 	%fd911, %fd2464, 0d3FF0000000000000;
	rcp.approx.ftz.f64 	%fd912, %fd911;
	neg.f64 	%fd913, %fd911;
	fma.rn.f64 	%fd914, %fd913, %fd912, 0d3FF0000000000000;
	fma.rn.f64 	%fd915, %fd914, %fd914, %fd914;
	fma.rn.f64 	%fd916, %fd915, %fd912, %fd912;
	mul.f64 	%fd917, %fd910, %fd916;
	fma.rn.f64 	%fd918, %fd910, %fd916, %fd917;
	mul.f64 	%fd919, %fd918, %fd918;
	fma.rn.f64 	%fd920, %fd919, 0d3EB1380B3AE80F1E, 0d3ED0EE258B7A8B04;
	fma.rn.f64 	%fd921, %fd920, %fd919, 0d3EF3B2669F02676F;
	fma.rn.f64 	%fd922, %fd921, %fd919, 0d3F1745CBA9AB0956;
	fma.rn.f64 	%fd923, %fd922, %fd919, 0d3F3C71C72D1B5154;
	fma.rn.f64 	%fd924, %fd923, %fd919, 0d3F624924923BE72D;
	fma.rn.f64 	%fd925, %fd924, %fd919, 0d3F8999999999A3C4;
	fma.rn.f64 	%fd926, %fd925, %fd919, 0d3FB5555555555554;
	sub.f64 	%fd927, %fd910, %fd918;
	add.f64 	%fd928, %fd927, %fd927;
	neg.f64 	%fd929, %fd918;
	fma.rn.f64 	%fd930, %fd929, %fd910, %fd928;
	mul.f64 	%fd931, %fd916, %fd930;
	mul.f64 	%fd932, %fd919, %fd926;
	fma.rn.f64 	%fd933, %fd932, %fd918, %fd931;
	xor.b32  	%r960, %r2020, -2147483648;
	mov.b32 	%r961, 1127219200;
	mov.b64 	%fd934, {%r960, %r961};
	sub.f64 	%fd935, %fd934, %fd67;
	fma.rn.f64 	%fd936, %fd935, 0d3FE62E42FEFA39EF, %fd918;
	fma.rn.f64 	%fd937, %fd935, 0dBFE62E42FEFA39EF, %fd936;
	sub.f64 	%fd938, %fd937, %fd918;
	sub.f64 	%fd939, %fd933, %fd938;
	fma.rn.f64 	%fd940, %fd935, 0d3C7ABC9E3B39803F, %fd939;
	add.f64 	%fd2465, %fd936, %fd940;
	bra.uni 	$L__BB1_137;
$L__BB1_136:
	fma.rn.f64 	%fd909, %fd2463, 0d7FF0000000000000, 0d7FF0000000000000;
	{
	.reg .b32 %temp; 
	mov.b64 	{%temp, %r952}, %fd2463;
	}
	and.b32  	%r953, %r952, 2147483647;
	setp.eq.s32 	%p126, %r953, 0;
	selp.f64 	%fd2465, 0dFFF0000000000000, %fd909, %p126;
$L__BB1_137:
	add.f64 	%fd2466, %fd2466, %fd2465;
	add.s32 	%r2016, %r2016, 1;
	setp.ne.s32 	%p128, %r2016, %r659;
	@%p128 bra 	$L__BB1_125;
$L__BB1_138:
	setp.lt.s32 	%p129, %r659, 1;
	@%p129 bra 	$L__BB1_150;
	and.b32  	%r138, %r659, 7;
	setp.lt.u32 	%p130, %r74, 7;
	mov.b32 	%r2023, 0;
	@%p130 bra 	$L__BB1_142;
	and.b32  	%r2023, %r659, 2147483640;
	mov.b32 	%r2021, 0;
$L__BB1_141:
	.pragma "nounroll";
	shl.b32 	%r964, %r2021, 2;
	add.s32 	%r965, %r6, %r964;
	ld.shared.u32 	%r966, [%r965+496];
	add.s32 	%r967, %r6, %r966;
	ld.shared.u8 	%rs65, [%r967+620];
	mad.lo.s32 	%r968, %r2021, -3, %r965;
	ld.shared.u8 	%rs66, [%r968+682];
	xor.b16  	%rs67, %rs66, %rs65;
	st.shared.u8 	[%r967+651], %rs67;
	ld.shared.u32 	%r969, [%r965+500];
	add.s32 	%r970, %r6, %r969;
	ld.shared.u8 	%rs68, [%r970+620];
	ld.shared.u8 	%rs69, [%r968+683];
	xor.b16  	%rs70, %rs69, %rs68;
	st.shared.u8 	[%r970+651], %rs70;
	ld.shared.u32 	%r971, [%r965+504];
	add.s32 	%r972, %r6, %r971;
	ld.shared.u8 	%rs71, [%r972+620];
	ld.shared.u8 	%rs72, [%r968+684];
	xor.b16  	%rs73, %rs72, %rs71;
	st.shared.u8 	[%r972+651], %rs73;
	ld.shared.u32 	%r973, [%r965+508];
	add.s32 	%r974, %r6, %r973;
	ld.shared.u8 	%rs74, [%r974+620];
	ld.shared.u8 	%rs75, [%r968+685];
	xor.b16  	%rs76, %rs75, %rs74;
	st.shared.u8 	[%r974+651], %rs76;
	ld.shared.u32 	%r975, [%r965+512];
	add.s32 	%r976, %r6, %r975;
	ld.shared.u8 	%rs77, [%r976+620];
	ld.shared.u8 	%rs78, [%r968+686];
	xor.b16  	%rs79, %rs78, %rs77;
	st.shared.u8 	[%r976+651], %rs79;
	ld.shared.u32 	%r977, [%r965+516];
	add.s32 	%r978, %r6, %r977;
	ld.shared.u8 	%rs80, [%r978+620];
	ld.shared.u8 	%rs81, [%r968+687];
	xor.b16  	%rs82, %rs81, %rs80;
	st.shared.u8 	[%r978+651], %rs82;
	ld.shared.u32 	%r979, [%r965+520];
	add.s32 	%r980, %r6, %r979;
	ld.shared.u8 	%rs83, [%r980+620];
	ld.shared.u8 	%rs84, [%r968+688];
	xor.b16  	%rs85, %rs84, %rs83;
	st.shared.u8 	[%r980+651], %rs85;
	ld.shared.u32 	%r981, [%r965+524];
	add.s32 	%r982, %r6, %r981;
	ld.shared.u8 	%rs86, [%r982+620];
	ld.shared.u8 	%rs87, [%r968+689];
	xor.b16  	%rs88, %rs87, %rs86;
	st.shared.u8 	[%r982+651], %rs88;
	add.s32 	%r2021, %r2021, 8;
	setp.ne.s32 	%p131, %r2021, %r2023;
	@%p131 bra 	$L__BB1_141;
$L__BB1_142:
	setp.eq.s32 	%p132, %r138, 0;
	@%p132 bra 	$L__BB1_150;
	and.b32  	%r143, %r659, 3;
	setp.lt.u32 	%p133, %r138, 4;
	@%p133 bra 	$L__BB1_145;
	shl.b32 	%r983, %r2023, 2;
	add.s32 	%r984, %r6, %r983;
	ld.shared.u32 	%r985, [%r984+496];
	add.s32 	%r986, %r6, %r985;
	ld.shared.u8 	%rs89, [%r986+620];
	mad.lo.s32 	%r987, %r2023, -3, %r984;
	ld.shared.u8 	%rs90, [%r987+682];
	xor.b16  	%rs91, %rs90, %rs89;
	st.shared.u8 	[%r986+651], %rs91;
	ld.shared.u32 	%r988, [%r984+500];
	add.s32 	%r989, %r6, %r988;
	ld.shared.u8 	%rs92, [%r989+620];
	ld.shared.u8 	%rs93, [%r987+683];
	xor.b16  	%rs94, %rs93, %rs92;
	st.shared.u8 	[%r989+651], %rs94;
	ld.shared.u32 	%r990, [%r984+504];
	add.s32 	%r991, %r6, %r990;
	ld.shared.u8 	%rs95, [%r991+620];
	ld.shared.u8 	%rs96, [%r987+684];
	xor.b16  	%rs97, %rs96, %rs95;
	st.shared.u8 	[%r991+651], %rs97;
	ld.shared.u32 	%r992, [%r984+508];
	add.s32 	%r993, %r6, %r992;
	ld.shared.u8 	%rs98, [%r993+620];
	ld.shared.u8 	%rs99, [%r987+685];
	xor.b16  	%rs100, %rs99, %rs98;
	st.shared.u8 	[%r993+651], %rs100;
	add.s32 	%r2023, %r2023, 4;
$L__BB1_145:
	setp.eq.s32 	%p134, %r143, 0;
	@%p134 bra 	$L__BB1_150;
	setp.eq.s32 	%p135, %r143, 1;
	@%p135 bra 	$L__BB1_148;
	shl.b32 	%r994, %r2023, 2;
	add.s32 	%r995, %r6, %r994;
	ld.shared.u32 	%r996, [%r995+496];
	add.s32 	%r997, %r6, %r996;
	ld.shared.u8 	%rs101, [%r997+620];
	mad.lo.s32 	%r998, %r2023, -3, %r995;
	ld.shared.u8 	%rs102, [%r998+682];
	xor.b16  	%rs103, %rs102, %rs101;
	st.shared.u8 	[%r997+651], %rs103;
	ld.shared.u32 	%r999, [%r995+500];
	add.s32 	%r1000, %r6, %r999;
	ld.shared.u8 	%rs104, [%r1000+620];
	ld.shared.u8 	%rs105, [%r998+683];
	xor.b16  	%rs106, %rs105, %rs104;
	st.shared.u8 	[%r1000+651], %rs106;
	add.s32 	%r2023, %r2023, 2;
$L__BB1_148:
	and.b32  	%r1001, %r659, 1;
	setp.eq.b32 	%p136, %r1001, 1;
	not.pred 	%p137, %p136;
	@%p137 bra 	$L__BB1_150;
	shl.b32 	%r1002, %r2023, 2;
	add.s32 	%r1003, %r6, %r1002;
	ld.shared.u32 	%r1004, [%r1003+496];
	add.s32 	%r1005, %r6, %r1004;
	ld.shared.u8 	%rs107, [%r1005+620];
	mad.lo.s32 	%r1006, %r2023, -3, %r1003;
	ld.shared.u8 	%rs108, [%r1006+682];
	xor.b16  	%rs109, %rs108, %rs107;
	st.shared.u8 	[%r1005+651], %rs109;
$L__BB1_150:
	setp.ne.s32 	%p138, %r60, 0;
	@%p138 bra 	$L__BB1_183;
	setp.lt.s32 	%p139, %r659, 1;
	mov.f64 	%fd2476, %fd2466;
	@%p139 bra 	$L__BB1_179;
	mov.b32 	%r1008, 1127219200;
	mov.b32 	%r1009, -2147483648;
	mov.b64 	%fd86, {%r1009, %r1008};
	mov.b32 	%r2025, 0;
	mov.f64 	%fd2476, %fd2466;
$L__BB1_153:
	add.s32 	%r149, %r6, %r2025;
	ld.shared.u8 	%rs110, [%r149+682];
	setp.ne.s16 	%p140, %rs110, 1;
	@%p140 bra 	$L__BB1_178;
	mad.lo.s32 	%r1010, %r2025, 7, %r149;
	ld.shared.f64 	%fd88, [%r1010+248];
	setp.gt.f64 	%p141, %fd88, 0d4049000000000000;
	mov.f64 	%fd2471, %fd88;
	@%p141 bra 	$L__BB1_166;
	setp.lt.f64 	%p142, %fd88, 0dC049000000000000;
	mov.f64 	%fd2471, 0d0000000000000000;
	@%p142 bra 	$L__BB1_166;
	fma.rn.f64 	%fd942, %fd88, 0d3FF71547652B82FE, 0d4338000000000000;
	{
	.reg .b32 %temp; 
	mov.b64 	{%r150, %temp}, %fd942;
	}
	mov.f64 	%fd943, 0dC338000000000000;
	add.rn.f64 	%fd944, %fd942, %fd943;
	fma.rn.f64 	%fd945, %fd944, 0dBFE62E42FEFA39EF, %fd88;
	fma.rn.f64 	%fd946, %fd944, 0dBC7ABC9E3B39803F, %fd945;
	fma.rn.f64 	%fd947, %fd946, 0d3E5ADE1569CE2BDF, 0d3E928AF3FCA213EA;
	fma.rn.f64 	%fd948, %fd947, %fd946, 0d3EC71DEE62401315;
	fma.rn.f64 	%fd949, %fd948, %fd946, 0d3EFA01997C89EB71;
	fma.rn.f64 	%fd950, %fd949, %fd946, 0d3F2A01A014761F65;
	fma.rn.f64 	%fd951, %fd950, %fd946, 0d3F56C16C1852B7AF;
	fma.rn.f64 	%fd952, %fd951, %fd946, 0d3F81111111122322;
	fma.rn.f64 	%fd953, %fd952, %fd946, 0d3FA55555555502A1;
	fma.rn.f64 	%fd954, %fd953, %fd946, 0d3FC5555555555511;
	fma.rn.f64 	%fd955, %fd954, %fd946, 0d3FE000000000000B;
	fma.rn.f64 	%fd956, %fd955, %fd946, 0d3FF0000000000000;
	fma.rn.f64 	%fd957, %fd956, %fd946, 0d3FF0000000000000;
	{
	.reg .b32 %temp; 
	mov.b64 	{%r151, %temp}, %fd957;
	}
	{
	.reg .b32 %temp; 
	mov.b64 	{%temp, %r152}, %fd957;
	}
	shl.b32 	%r1011, %r150, 20;
	add.s32 	%r1012, %r1011, %r152;
	mov.b64 	%fd2468, {%r151, %r1012};
	{
	.reg .b32 %temp; 
	mov.b64 	{%temp, %r1013}, %fd88;
	}
	mov.b32 	%f43, %r1013;
	abs.f32 	%f5, %f43;
	setp.lt.f32 	%p143, %f5, 0f4086232B;
	@%p143 bra 	$L__BB1_159;
	setp.lt.f64 	%p144, %fd88, 0d0000000000000000;
	add.f64 	%fd958, %fd88, 0d7FF0000000000000;
	selp.f64 	%fd2468, 0d0000000000000000, %fd958, %p144;
	setp.geu.f32 	%p145, %f5, 0f40874800;
	@%p145 bra 	$L__BB1_159;
	shr.u32 	%r1014, %r150, 31;
	add.s32 	%r1015, %r150, %r1014;
	shr.s32 	%r1016, %r1015, 1;
	shl.b32 	%r1017, %r1016, 20;
	add.s32 	%r1018, %r152, %r1017;
	mov.b64 	%fd959, {%r151, %r1018};
	sub.s32 	%r1019, %r150, %r1016;
	shl.b32 	%r1020, %r1019, 20;
	add.s32 	%r1021, %r1020, 1072693248;
	mov.b32 	%r1022, 0;
	mov.b64 	%fd960, {%r1022, %r1021};
	mul.f64 	%fd2468, %fd960, %fd959;
$L__BB1_159:
	add.f64 	%fd2469, %fd2468, 0d3FF0000000000000;
	{
	.reg .b32 %temp; 
	mov.b64 	{%temp, %r2026}, %fd2469;
	}
	{
	.reg .b32 %temp; 
	mov.b64 	{%r2027, %temp}, %fd2469;
	}
	setp.gt.s32 	%p146, %r2026, 1048575;
	mov.b32 	%r2028, -1023;
	@%p146 bra 	$L__BB1_161;
	mul.f64 	%fd2469, %fd2469, 0d4350000000000000;
	{
	.reg .b32 %temp; 
	mov.b64 	{%temp, %r2026}, %fd2469;
	}
	{
	.reg .b32 %temp; 
	mov.b64 	{%r2027, %temp}, %fd2469;
	}
	mov.b32 	%r2028, -1077;
$L__BB1_161:
	add.s32 	%r1025, %r2026, -1;
	setp.gt.u32 	%p147, %r1025, 2146435070;
	@%p147 bra 	$L__BB1_165;
	shr.u32 	%r1028, %r2026, 20;
	add.s32 	%r2029, %r2028, %r1028;
	and.b32  	%r1029, %r2026, 1048575;
	or.b32  	%r1030, %r1029, 1072693248;
	mov.b64 	%fd2470, {%r2027, %r1030};
	setp.lt.u32 	%p149, %r1030, 1073127583;
	@%p149 bra 	$L__BB1_164;
	{
	.reg .b32 %temp; 
	mov.b64 	{%r1031, %temp}, %fd2470;
	}
	{
	.reg .b32 %temp; 
	mov.b64 	{%temp, %r1032}, %fd2470;
	}
	add.s32 	%r1033, %r1032, -1048576;
	mov.b64 	%fd2470, {%r1031, %r1033};
	add.s32 	%r2029, %r2029, 1;
$L__BB1_164:
	add.f64 	%fd962, %fd2470, 0dBFF0000000000000;
	add.f64 	%fd963, %fd2470, 0d3FF0000000000000;
	rcp.approx.ftz.f64 	%fd964, %fd963;
	neg.f64 	%fd965, %fd963;
	fma.rn.f64 	%fd966, %fd965, %fd964, 0d3FF0000000000000;
	fma.rn.f64 	%fd967, %fd966, %fd966, %fd966;
	fma.rn.f64 	%fd968, %fd967, %fd964, %fd964;
	mul.f64 	%fd969, %fd962, %fd968;
	fma.rn.f64 	%fd970, %fd962, %fd968, %fd969;
	mul.f64 	%fd971, %fd970, %fd970;
	fma.rn.f64 	%fd972, %fd971, 0d3EB1380B3AE80F1E, 0d3ED0EE258B7A8B04;
	fma.rn.f64 	%fd973, %fd972, %fd971, 0d3EF3B2669F02676F;
	fma.rn.f64 	%fd974, %fd973, %fd971, 0d3F1745CBA9AB0956;
	fma.rn.f64 	%fd975, %fd974, %fd971, 0d3F3C71C72D1B5154;
	fma.rn.f64 	%fd976, %fd975, %fd971, 0d3F624924923BE72D;
	fma.rn.f64 	%fd977, %fd976, %fd971, 0d3F8999999999A3C4;
	fma.rn.f64 	%fd978, %fd977, %fd971, 0d3FB5555555555554;
	sub.f64 	%fd979, %fd962, %fd970;
	add.f64 	%fd980, %fd979, %fd979;
	neg.f64 	%fd981, %fd970;
	fma.rn.f64 	%fd982, %fd981, %fd962, %fd980;
	mul.f64 	%fd983, %fd968, %fd982;
	mul.f64 	%fd984, %fd971, %fd978;
	fma.rn.f64 	%fd985, %fd984, %fd970, %fd983;
	xor.b32  	%r1034, %r2029, -2147483648;
	mov.b32 	%r1035, 1127219200;
	mov.b64 	%fd986, {%r1034, %r1035};
	sub.f64 	%fd987, %fd986, %fd86;
	fma.rn.f64 	%fd988, %fd987, 0d3FE62E42FEFA39EF, %fd970;
	fma.rn.f64 	%fd989, %fd987, 0dBFE62E42FEFA39EF, %fd988;
	sub.f64 	%fd990, %fd989, %fd970;
	sub.f64 	%fd991, %fd985, %fd990;
	fma.rn.f64 	%fd992, %fd987, 0d3C7ABC9E3B39803F, %fd991;
	add.f64 	%fd2471, %fd988, %fd992;
	bra.uni 	$L__BB1_166;
$L__BB1_165:
	fma.rn.f64 	%fd961, %fd2469, 0d7FF0000000000000, 0d7FF0000000000000;
	{
	.reg .b32 %temp; 
	mov.b64 	{%temp, %r1026}, %fd2469;
	}
	and.b32  	%r1027, %r1026, 2147483647;
	setp.eq.s32 	%p148, %r1027, 0;
	selp.f64 	%fd2471, 0dFFF0000000000000, %fd961, %p148;
$L__BB1_166:
	setp.gt.f64 	%p150, %fd88, 0d4049000000000000;
	neg.f64 	%fd102, %fd88;
	setp.lt.f64 	%p151, %fd88, 0dC049000000000000;
	or.pred  	%p152, %p151, %p150;
	selp.f64 	%fd2475, %fd102, 0d0000000000000000, %p151;
	@%p152 bra 	$L__BB1_177;
	fma.rn.f64 	%fd993, %fd102, 0d3FF71547652B82FE, 0d4338000000000000;
	{
	.reg .b32 %temp; 
	mov.b64 	{%r163, %temp}, %fd993;
	}
	mov.f64 	%fd994, 0dC338000000000000;
	add.rn.f64 	%fd995, %fd993, %fd994;
	fma.rn.f64 	%fd996, %fd995, 0dBFE62E42FEFA39EF, %fd102;
	fma.rn.f64 	%fd997, %fd995, 0dBC7ABC9E3B39803F, %fd996;
	fma.rn.f64 	%fd998, %fd997, 0d3E5ADE1569CE2BDF, 0d3E928AF3FCA213EA;
	fma.rn.f64 	%fd999, %fd998, %fd997, 0d3EC71DEE62401315;
	fma.rn.f64 	%fd1000, %fd999, %fd997, 0d3EFA01997C89EB71;
	fma.rn.f64 	%fd1001, %fd1000, %fd997, 0d3F2A01A014761F65;
	fma.rn.f64 	%fd1002, %fd1001, %fd997, 0d3F56C16C1852B7AF;
	fma.rn.f64 	%fd1003, %fd1002, %fd997, 0d3F81111111122322;
	fma.rn.f64 	%fd1004, %fd1003, %fd997, 0d3FA55555555502A1;
	fma.rn.f64 	%fd1005, %fd1004, %fd997, 0d3FC5555555555511;
	fma.rn.f64 	%fd1006, %fd1005, %fd997, 0d3FE000000000000B;
	fma.rn.f64 	%fd1007, %fd1006, %fd997, 0d3FF0000000000000;
	fma.rn.f64 	%fd1008, %fd1007, %fd997, 0d3FF0000000000000;
	{
	.reg .b32 %temp; 
	mov.b64 	{%r164, %temp}, %fd1008;
	}
	{
	.reg .b32 %temp; 
	mov.b64 	{%temp, %r165}, %fd1008;
	}
	shl.b32 	%r1036, %r163, 20;
	add.s32 	%r1037, %r1036, %r165;
	mov.b64 	%fd2472, {%r164, %r1037};
	{
	.reg .b32 %temp; 
	mov.b64 	{%temp, %r1038}, %fd102;
	}
	mov.b32 	%f44, %r1038;
	abs.f32 	%f6, %f44;
	setp.lt.f32 	%p153, %f6, 0f4086232B;
	@%p153 bra 	$L__BB1_170;
	setp.gt.f64 	%p154, %fd88, 0d0000000000000000;
	mov.f64 	%fd1009, 0d7FF0000000000000;
	sub.f64 	%fd1010, %fd1009, %fd88;
	selp.f64 	%fd2472, 0d0000000000000000, %fd1010, %p154;
	setp.geu.f32 	%p155, %f6, 0f40874800;
	@%p155 bra 	$L__BB1_170;
	shr.u32 	%r1039, %r163, 31;
	add.s32 	%r1040, %r163, %r1039;
	shr.s32 	%r1041, %r1040, 1;
	shl.b32 	%r1042, %r1041, 20;
	add.s32 	%r1043, %r165, %r1042;
	mov.b64 	%fd1011, {%r164, %r1043};
	sub.s32 	%r1044, %r163, %r1041;
	shl.b32 	%r1045, %r1044, 20;
	add.s32 	%r1046, %r1045, 1072693248;
	mov.b32 	%r1047, 0;
	mov.b64 	%fd1012, {%r1047, %r1046};
	mul.f64 	%fd2472, %fd1012, %fd1011;
$L__BB1_170:
	add.f64 	%fd2473, %fd2472, 0d3FF0000000000000;
	{
	.reg .b32 %temp; 
	mov.b64 	{%temp, %r2030}, %fd2473;
	}
	{
	.reg .b32 %temp; 
	mov.b64 	{%r2031, %temp}, %fd2473;
	}
	setp.gt.s32 	%p156, %r2030, 1048575;
	mov.b32 	%r2032, -1023;
	@%p156 bra 	$L__BB1_172;
	mul.f64 	%fd2473, %fd2473, 0d4350000000000000;
	{
	.reg .b32 %temp; 
	mov.b64 	{%temp, %r2030}, %fd2473;
	}
	{
	.reg .b32 %temp; 
	mov.b64 	{%r2031, %temp}, %fd2473;
	}
	mov.b32 	%r2032, -1077;
$L__BB1_172:
	add.s32 	%r1050, %r2030, -1;
	setp.gt.u32 	%p157, %r1050, 2146435070;
	@%p157 bra 	$L__BB1_176;
	shr.u32 	%r1053, %r2030, 20;
	add.s32 	%r2033, %r2032, %r1053;
	and.b32  	%r1054, %r2030, 1048575;
	or.b32  	%r1055, %r1054, 1072693248;
	mov.b64 	%fd2474, {%r2031, %r1055};
	setp.lt.u32 	%p159, %r1055, 1073127583;
	@%p159 bra 	$L__BB1_175;
	{
	.reg .b32 %temp; 
	mov.b64 	{%r1056, %temp}, %fd2474;
	}
	{
	.reg .b32 %temp; 
	mov.b64 	{%temp, %r1057}, %fd2474;
	}
	add.s32 	%r1058, %r1057, -1048576;
	mov.b64 	%fd2474, {%r1056, %r1058};
	add.s32 	%r2033, %r2033, 1;
$L__BB1_175:
	add.f64 	%fd1014, %fd2474, 0dBFF0000000000000;
	add.f64 	%fd1015, %fd2474, 0d3FF0000000000000;
	rcp.approx.ftz.f64 	%fd1016, %fd1015;
	neg.f64 	%fd1017, %fd1015;
	fma.rn.f64 	%fd1018, %fd1017, %fd1016, 0d3FF0000000000000;
	fma.rn.f64 	%fd1019, %fd1018, %fd1018, %fd1018;
	fma.rn.f64 	%fd1020, %fd1019, %fd1016, %fd1016;
	mul.f64 	%fd1021, %fd1014, %fd1020;
	fma.rn.f64 	%fd1022, %fd1014, %fd1020, %fd1021;
	mul.f64 	%fd1023, %fd1022, %fd1022;
	fma.rn.f64 	%fd1024, %fd1023, 0d3EB1380B3AE80F1E, 0d3ED0EE258B7A8B04;
	fma.rn.f64 	%fd1025, %fd1024, %fd1023, 0d3EF3B2669F02676F;
	fma.rn.f64 	%fd1026, %fd1025, %fd1023, 0d3F1745CBA9AB0956;
	fma.rn.f64 	%fd1027, %fd1026, %fd1023, 0d3F3C71C72D1B5154;
	fma.rn.f64 	%fd1028, %fd1027, %fd1023, 0d3F624924923BE72D;
	fma.rn.f64 	%fd1029, %fd1028, %fd1023, 0d3F8999999999A3C4;
	fma.rn.f64 	%fd1030, %fd1029, %fd1023, 0d3FB5555555555554;
	sub.f64 	%fd1031, %fd1014, %fd1022;
	add.f64 	%fd1032, %fd1031, %fd1031;
	neg.f64 	%fd1033, %fd1022;
	fma.rn.f64 	%fd1034, %fd1033, %fd1014, %fd1032;
	mul.f64 	%fd1035, %fd1020, %fd1034;
	mul.f64 	%fd1036, %fd1023, %fd1030;
	fma.rn.f64 	%fd1037, %fd1036, %fd1022, %fd1035;
	xor.b32  	%r1059, %r2033, -2147483648;
	mov.b32 	%r1060, 1127219200;
	mov.b64 	%fd1038, {%r1059, %r1060};
	sub.f64 	%fd1039, %fd1038, %fd86;
	fma.rn.f64 	%fd1040, %fd1039, 0d3FE62E42FEFA39EF, %fd1022;
	fma.rn.f64 	%fd1041, %fd1039, 0dBFE62E42FEFA39EF, %fd1040;
	sub.f64 	%fd1042, %fd1041, %fd1022;
	sub.f64 	%fd1043, %fd1037, %fd1042;
	fma.rn.f64 	%fd1044, %fd1039, 0d3C7ABC9E3B39803F, %fd1043;
	add.f64 	%fd2475, %fd1040, %fd1044;
	bra.uni 	$L__BB1_177;
$L__BB1_176:
	fma.rn.f64 	%fd1013, %fd2473, 0d7FF0000000000000, 0d7FF0000000000000;
	{
	.reg .b32 %temp; 
	mov.b64 	{%temp, %r1051}, %fd2473;
	}
	and.b32  	%r1052, %r1051, 2147483647;
	setp.eq.s32 	%p158, %r1052, 0;
	selp.f64 	%fd2475, 0dFFF0000000000000, %fd1013, %p158;
$L__BB1_177:
	sub.f64 	%fd1045, %fd2471, %fd2475;
	add.f64 	%fd2476, %fd2476, %fd1045;
$L__BB1_178:
	add.s32 	%r2025, %r2025, 1;
	setp.ne.s32 	%p160, %r2025, %r659;
	@%p160 bra 	$L__BB1_153;
$L__BB1_179:
	neg.f64 	%fd1046, %fd2476;
	fma.rn.f64 	%fd1047, %fd2476, 0dBFF71547652B82FE, 0d4338000000000000;
	{
	.reg .b32 %temp; 
	mov.b64 	{%r177, %temp}, %fd1047;
	}
	mov.f64 	%fd1048, 0dC338000000000000;
	add.rn.f64 	%fd1049, %fd1047, %fd1048;
	fma.rn.f64 	%fd1050, %fd1049, 0dBFE62E42FEFA39EF, %fd1046;
	fma.rn.f64 	%fd1051, %fd1049, 0dBC7ABC9E3B39803F, %fd1050;
	fma.rn.f64 	%fd1052, %fd1051, 0d3E5ADE1569CE2BDF, 0d3E928AF3FCA213EA;
	fma.rn.f64 	%fd1053, %fd1052, %fd1051, 0d3EC71DEE62401315;
	fma.rn.f64 	%fd1054, %fd1053, %fd1051, 0d3EFA01997C89EB71;
	fma.rn.f64 	%fd1055, %fd1054, %fd1051, 0d3F2A01A014761F65;
	fma.rn.f64 	%fd1056, %fd1055, %fd1051, 0d3F56C16C1852B7AF;
	fma.rn.f64 	%fd1057, %fd1056, %fd1051, 0d3F81111111122322;
	fma.rn.f64 	%fd1058, %fd1057, %fd1051, 0d3FA55555555502A1;
	fma.rn.f64 	%fd1059, %fd1058, %fd1051, 0d3FC5555555555511;
	fma.rn.f64 	%fd1060, %fd1059, %fd1051, 0d3FE000000000000B;
	fma.rn.f64 	%fd1061, %fd1060, %fd1051, 0d3FF0000000000000;
	fma.rn.f64 	%fd1062, %fd1061, %fd1051, 0d3FF0000000000000;
	{
	.reg .b32 %temp; 
	mov.b64 	{%r178, %temp}, %fd1062;
	}
	{
	.reg .b32 %temp; 
	mov.b64 	{%temp, %r179}, %fd1062;
	}
	shl.b32 	%r1061, %r177, 20;
	add.s32 	%r1062, %r1061, %r179;
	mov.b64 	%fd2478, {%r178, %r1062};
	{
	.reg .b32 %temp; 
	mov.b64 	{%temp, %r1063}, %fd1046;
	}
	mov.b32 	%f45, %r1063;
	abs.f32 	%f7, %f45;
	setp.lt.f32 	%p161, %f7, 0f4086232B;
	@%p161 bra 	$L__BB1_182;
	setp.gt.f64 	%p162, %fd2476, 0d0000000000000000;
	mov.f64 	%fd1063, 0d7FF0000000000000;
	sub.f64 	%fd1064, %fd1063, %fd2476;
	selp.f64 	%fd2478, 0d0000000000000000, %fd1064, %p162;
	setp.geu.f32 	%p163, %f7, 0f40874800;
	@%p163 bra 	$L__BB1_182;
	shr.u32 	%r1064, %r177, 31;
	add.s32 	%r1065, %r177, %r1064;
	shr.s32 	%r1066, %r1065, 1;
	shl.b32 	%r1067, %r1066, 20;
	add.s32 	%r1068, %r179, %r1067;
	mov.b64 	%fd1065, {%r178, %r1068};
	sub.s32 	%r1069, %r177, %r1066;
	shl.b32 	%r1070, %r1069, 20;
	add.s32 	%r1071, %r1070, 1072693248;
	mov.b32 	%r1072, 0;
	mov.b64 	%fd1066, {%r1072, %r1071};
	mul.f64 	%fd2478, %fd1066, %fd1065;
$L__BB1_182:
	setp.eq.s32 	%p164, %r60, 0;
	selp.f64 	%fd1067, %fd2460, %fd2557, %p164;
	sub.f64 	%fd2557, %fd1067, %fd2478;
$L__BB1_183:
	sub.s32 	%r180, %r659, %r660;
	min.s32 	%r1073, %r180, %r659;
	setp.lt.s32 	%p165, %r1073, 1;
	@%p165 bra 	$L__BB1_198;
	and.b32  	%r181, %r659, 7;
	add.s32 	%r182, %r181, -1;
	and.b32  	%r183, %r659, 3;
	and.b32  	%r184, %r659, 2147483640;
	and.b32  	%r185, %r659, 1;
	mov.b32 	%r2034, 0;
	mov.u64 	%rd135, d_H;
$L__BB1_185:
	setp.lt.u32 	%p166, %r659, 8;
	mul.lo.s32 	%r187, %r2034, %r659;
	mov.b16 	%rs336, 0;
	mov.b32 	%r2037, 0;
	@%p166 bra 	$L__BB1_188;
	mov.b16 	%rs336, 0;
	mov.b32 	%r2035, 0;
$L__BB1_187:
	.pragma "nounroll";
	add.s32 	%r1077, %r6, %r2035;
	ld.shared.u8 	%rs114, [%r1077+651];
	add.s32 	%r1078, %r2035, %r187;
	mul.wide.u32 	%rd115, %r1078, 4;
	add.s64 	%rd117, %rd135, %rd115;
	ld.const.u8 	%rs115, [%rd117];
	mul.lo.s16 	%rs116, %rs114, %rs115;
	xor.b16  	%rs117, %rs116, %rs336;
	ld.shared.u32 	%r1079, [%r1077+652];
	bfe.u32 	%r1080, %r1079, 0, 8;
	cvt.u16.u32 	%rs118, %r1080;
	bfe.u32 	%r1081, %r1079, 8, 8;
	cvt.u16.u32 	%rs119, %r1081;
	bfe.u32 	%r1082, %r1079, 16, 8;
	cvt.u16.u32 	%rs120, %r1082;
	bfe.u32 	%r1083, %r1079, 24, 8;
	cvt.u16.u32 	%rs121, %r1083;
	ld.const.u8 	%rs122, [%rd117+4];
	mul.lo.s16 	%rs123, %rs118, %rs122;
	xor.b16  	%rs124, %rs123, %rs117;
	ld.const.u8 	%rs125, [%rd117+8];
	mul.lo.s16 	%rs126, %rs119, %rs125;
	xor.b16  	%rs127, %rs126, %rs124;
	ld.const.u8 	%rs128, [%rd117+12];
	mul.lo.s16 	%rs129, %rs120, %rs128;
	xor.b16  	%rs130, %rs129, %rs127;
	ld.const.u8 	%rs131, [%rd117+16];
	mul.lo.s16 	%rs132, %rs121, %rs131;
	xor.b16  	%rs133, %rs132, %rs130;
	.pragma "used_bytes_mask 7";
	ld.shared.u32 	%r1084, [%r1077+656];
	bfe.u32 	%r1085, %r1084, 0, 8;
	cvt.u16.u32 	%rs134, %r1085;
	bfe.u32 	%r1086, %r1084, 8, 8;
	cvt.u16.u32 	%rs135, %r1086;
	bfe.u32 	%r1087, %r1084, 16, 8;
	cvt.u16.u32 	%rs136, %r1087;
	ld.const.u8 	%rs137, [%rd117+20];
	mul.lo.s16 	%rs138, %rs134, %rs137;
	xor.b16  	%rs139, %rs138, %rs133;
	ld.const.u8 	%rs140, [%rd117+24];
	mul.lo.s16 	%rs141, %rs135, %rs140;
	xor.b16  	%rs142, %rs141, %rs139;
	ld.const.u8 	%rs143, [%rd117+28];
	mul.lo.s16 	%rs144, %rs136, %rs143;
	xor.b16  	%rs336, %rs144, %rs142;
	add.s32 	%r2035, %r2035, 8;
	setp.ne.s32 	%p167, %r2035, %r184;
	mov.u32 	%r2037, %r184;
	@%p167 bra 	$L__BB1_187;
$L__BB1_188:
	setp.eq.s32 	%p168, %r181, 0;
	@%p168 bra 	$L__BB1_196;
	setp.lt.u32 	%p169, %r182, 3;
	@%p169 bra 	$L__BB1_191;
	add.s32 	%r1088, %r6, %r2037;
	ld.shared.u8 	%rs146, [%r1088+651];
	add.s32 	%r1089, %r2037, %r187;
	mul.wide.u32 	%rd118, %r1089, 4;
	add.s64 	%rd120, %rd135, %rd118;
	ld.const.u8 	%rs147, [%rd120];
	mul.lo.s16 	%rs148, %rs146, %rs147;
	ld.shared.u8 	%rs149, [%r1088+652];
	cvt.u64.u32 	%rd121, %r187;
	cvt.u64.u32 	%rd122, %r2037;
	add.s64 	%rd123, %rd122, %rd121;
	shl.b64 	%rd124, %rd123, 2;
	add.s64 	%rd125, %rd135, %rd124;
	ld.const.u8 	%rs150, [%rd125+4];
	mul.lo.s16 	%rs151, %rs149, %rs150;
	xor.b16  	%rs152, %rs148, %rs151;
	ld.shared.u8 	%rs153, [%r1088+653];
	ld.const.u8 	%rs154, [%rd125+8];
	mul.lo.s16 	%rs155, %rs153, %rs154;
	xor.b16  	%rs156, %rs152, %rs155;
	ld.shared.u8 	%rs157, [%r1088+654];
	ld.const.u8 	%rs158, [%rd125+12];
	mul.lo.s16 	%rs159, %rs157, %rs158;
	xor.b16  	%rs160, %rs156, %rs159;
	xor.b16  	%rs336, %rs160, %rs336;
	add.s32 	%r2037, %r2037, 4;
$L__BB1_191:
	setp.eq.s32 	%p170, %r183, 0;
	@%p170 bra 	$L__BB1_196;
	setp.eq.s32 	%p171, %r183, 1;
	@%p171 bra 	$L__BB1_194;
	add.s32 	%r1090, %r6, %r2037;
	ld.shared.u8 	%rs162, [%r1090+651];
	add.s32 	%r1091, %r2037, %r187;
	mul.wide.u32 	%rd126, %r1091, 4;
	add.s64 	%rd128, %rd135, %rd126;
	ld.const.u8 	%rs163, [%rd128];
	mul.lo.s16 	%rs164, %rs162, %rs163;
	ld.shared.u8 	%rs165, [%r1090+652];
	cvt.u64.u32 	%rd129, %r187;
	cvt.u64.u32 	%rd130, %r2037;
	add.s64 	%rd131, %rd130, %rd129;
	shl.b64 	%rd132, %rd131, 2;
	add.s64 	%rd133, %rd135, %rd132;
	ld.const.u8 	%rs166, [%rd133+4];
	mul.lo.s16 	%rs167, %rs165, %rs166;
	xor.b16  	%rs168, %rs164, %rs167;
	xor.b16  	%rs336, %rs168, %rs336;
	add.s32 	%r2037, %r2037, 2;
$L__BB1_194:
	setp.eq.s32 	%p172, %r185, 0;
	@%p172 bra 	$L__BB1_196;
	add.s32 	%r1092, %r6, %r2037;
	ld.shared.u8 	%rs169, [%r1092+651];
	add.s32 	%r1093, %r2037, %r187;
	mul.wide.u32 	%rd134, %r1093, 4;
	add.s64 	%rd136, %rd135, %rd134;
	ld.const.u8 	%rs170, [%rd136];
	mul.lo.s16 	%rs171, %rs169, %rs170;
	xor.b16  	%rs336, %rs171, %rs336;
$L__BB1_196:
	and.b16  	%rs172, %rs336, 255;
	setp.eq.s16 	%p173, %rs172, 1;
	@%p173 bra 	$L__BB1_361;
	add.s32 	%r2034, %r2034, 1;
	setp.eq.s32 	%p174, %r2034, %r180;
	@%p174 bra 	$L__BB1_198;
	bra.uni 	$L__BB1_185;
$L__BB1_198:
	setp.lt.s32 	%p175, %r659, 1;
	@%p175 bra 	$L__BB1_237;
	mov.b32 	%r1095, 1127219200;
	mov.b32 	%r1096, -2147483648;
	mov.b64 	%fd126, {%r1096, %r1095};
	mov.b32 	%r2039, 0;
	mov.f64 	%fd2489, %fd2466;
$L__BB1_200:
	add.s32 	%r197, %r6, %r2039;
	ld.shared.u8 	%rs173, [%r197+682];
	setp.ne.s16 	%p176, %rs173, 1;
	@%p176 bra 	$L__BB1_225;
	mad.lo.s32 	%r1097, %r2039, 7, %r197;
	ld.shared.f64 	%fd128, [%r1097+248];
	setp.gt.f64 	%p177, %fd128, 0d4049000000000000;
	mov.f64 	%fd2484, %fd128;
	@%p177 bra 	$L__BB1_213;
	setp.lt.f64 	%p178, %fd128, 0dC049000000000000;
	mov.f64 	%fd2484, 0d0000000000000000;
	@%p178 bra 	$L__BB1_213;
	fma.rn.f64 	%fd1069, %fd128, 0d3FF71547652B82FE, 0d4338000000000000;
	{
	.reg .b32 %temp; 
	mov.b64 	{%r198, %temp}, %fd1069;
	}
	mov.f64 	%fd1070, 0dC338000000000000;
	add.rn.f64 	%fd1071, %fd1069, %fd1070;
	fma.rn.f64 	%fd1072, %fd1071, 0dBFE62E42FEFA39EF, %fd128;
	fma.rn.f64 	%fd1073, %fd1071, 0dBC7ABC9E3B39803F, %fd1072;
	fma.rn.f64 	%fd1074, %fd1073, 0d3E5ADE1569CE2BDF, 0d3E928AF3FCA213EA;
	fma.rn.f64 	%fd1075, %fd1074, %fd1073, 0d3EC71DEE62401315;
	fma.rn.f64 	%fd1076, %fd1075, %fd1073, 0d3EFA01997C89EB71;
	fma.rn.f64 	%fd1077, %fd1076, %fd1073, 0d3F2A01A014761F65;
	fma.rn.f64 	%fd1078, %fd1077, %fd1073, 0d3F56C16C1852B7AF;
	fma.rn.f64 	%fd1079, %fd1078, %fd1073, 0d3F81111111122322;
	fma.rn.f64 	%fd1080, %fd1079, %fd1073, 0d3FA55555555502A1;
	fma.rn.f64 	%fd1081, %fd1080, %fd1073, 0d3FC5555555555511;
	fma.rn.f64 	%fd1082, %fd1081, %fd1073, 0d3FE000000000000B;
	fma.rn.f64 	%fd1083, %fd1082, %fd1073, 0d3FF0000000000000;
	fma.rn.f64 	%fd1084, %fd1083, %fd1073, 0d3FF0000000000000;
	{
	.reg .b32 %temp; 
	mov.b64 	{%r199, %temp}, %fd1084;
	}
	{
	.reg .b32 %temp; 
	mov.b64 	{%temp, %r200}, %fd1084;
	}
	shl.b32 	%r1098, %r198, 20;
	add.s32 	%r1099, %r1098, %r200;
	mov.b64 	%fd2481, {%r199, %r1099};
	{
	.reg .b32 %temp; 
	mov.b64 	{%temp, %r1100}, %fd128;
	}
	mov.b32 	%f46, %r1100;
	abs.f32 	%f8, %f46;
	setp.lt.f32 	%p179, %f8, 0f4086232B;
	@%p179 bra 	$L__BB1_206;
	setp.lt.f64 	%p180, %fd128, 0d0000000000000000;
	add.f64 	%fd1085, %fd128, 0d7FF0000000000000;
	selp.f64 	%fd2481, 0d0000000000000000, %fd1085, %p180;
	setp.geu.f32 	%p181, %f8, 0f40874800;
	@%p181 bra 	$L__BB1_206;
	shr.u32 	%r1101, %r198, 31;
	add.s32 	%r1102, %r198, %r1101;
	shr.s32 	%r1103, %r1102, 1;
	shl.b32 	%r1104, %r1103, 20;
	add.s32 	%r1105, %r200, %r1104;
	mov.b64 	%fd1086, {%r199, %r1105};
	sub.s32 	%r1106, %r198, %r1103;
	shl.b32 	%r1107, %r1106, 20;
	add.s32 	%r1108, %r1107, 1072693248;
	mov.b32 	%r1109, 0;
	mov.b64 	%fd1087, {%r1109, %r1108};
	mul.f64 	%fd2481, %fd1087, %fd1086;
$L__BB1_206:
	add.f64 	%fd2482, %fd2481, 0d3FF0000000000000;
	{
	.reg .b32 %temp; 
	mov.b64 	{%temp, %r2040}, %fd2482;
	}
	{
	.reg .b32 %temp; 
	mov.b64 	{%r2041, %temp}, %fd2482;
	}
	setp.gt.s32 	%p182, %r2040, 1048575;
	mov.b32 	%r2042, -1023;
	@%p182 bra 	$L__BB1_208;
	mul.f64 	%fd2482, %fd2482, 0d4350000000000000;
	{
	.reg .b32 %temp; 
	mov.b64 	{%temp, %r2040}, %fd2482;
	}
	{
	.reg .b32 %temp; 
	mov.b64 	{%r2041, %temp}, %fd2482;
	}
	mov.b32 	%r2042, -1077;
$L__BB1_208:
	add.s32 	%r1112, %r2040, -1;
	setp.gt.u32 	%p183, %r1112, 2146435070;
	@%p183 bra 	$L__BB1_212;
	shr.u32 	%r1115, %r2040, 20;
	add.s32 	%r2043, %r2042, %r1115;
	and.b32  	%r1116, %r2040, 1048575;
	or.b32  	%r1117, %r1116, 1072693248;
	mov.b64 	%fd2483, {%r2041, %r1117};
	setp.lt.u32 	%p185, %r1117, 1073127583;
	@%p185 bra 	$L__BB1_211;
	{
	.reg .b32 %temp; 
	mov.b64 	{%r1118, %temp}, %fd2483;
	}
	{
	.reg .b32 %temp; 
	mov.b64 	{%temp, %r1119}, %fd2483;
	}
	add.s32 	%r1120, %r1119, -1048576;
	mov.b64 	%fd2483, {%r1118, %r1120};
	add.s32 	%r2043, %r2043, 1;
$L__BB1_211:
	add.f64 	%fd1089, %fd2483, 0dBFF0000000000000;
	add.f64 	%fd1090, %fd2483, 0d3FF0000000000000;
	rcp.approx.ftz.f64 	%fd1091, %fd1090;
	neg.f64 	%fd1092, %fd1090;
	fma.rn.f64 	%fd1093, %fd1092, %fd1091, 0d3FF0000000000000;
	fma.rn.f64 	%fd1094, %fd1093, %fd1093, %fd1093;
	fma.rn.f64 	%fd1095, %fd1094, %fd1091, %fd1091;
	mul.f64 	%fd1096, %fd1089, %fd1095;
	fma.rn.f64 	%fd1097, %fd1089, %fd1095, %fd1096;
	mul.f64 	%fd1098, %fd1097, %fd1097;
	fma.rn.f64 	%fd1099, %fd1098, 0d3EB1380B3AE80F1E, 0d3ED0EE258B7A8B04;
	fma.rn.f64 	%fd1100, %fd1099, %fd1098, 0d3EF3B2669F02676F;
	fma.rn.f64 	%fd1101, %fd1100, %fd1098, 0d3F1745CBA9AB0956;
	fma.rn.f64 	%fd1102, %fd1101, %fd1098, 0d3F3C71C72D1B5154;
	fma.rn.f64 	%fd1103, %fd1102, %fd1098, 0d3F624924923BE72D;
	fma.rn.f64 	%fd1104, %fd1103, %fd1098, 0d3F8999999999A3C4;
	fma.rn.f64 	%fd1105, %fd1104, %fd1098, 0d3FB5555555555554;
	sub.f64 	%fd1106, %fd1089, %fd1097;
	add.f64 	%fd1107, %fd1106, %fd1106;
	neg.f64 	%fd1108, %fd1097;
	fma.rn.f64 	%fd1109, %fd1108, %fd1089, %fd1107;
	mul.f64 	%fd1110, %fd1095, %fd1109;
	mul.f64 	%fd1111, %fd1098, %fd1105;
	fma.rn.f64 	%fd1112, %fd1111, %fd1097, %fd1110;
	xor.b32  	%r1121, %r2043, -2147483648;
	mov.b32 	%r1122, 1127219200;
	mov.b64 	%fd1113, {%r1121, %r1122};
	sub.f64 	%fd1114, %fd1113, %fd126;
	fma.rn.f64 	%fd1115, %fd1114, 0d3FE62E42FEFA39EF, %fd1097;
	fma.rn.f64 	%fd1116, %fd1114, 0dBFE62E42FEFA39EF, %fd1115;
	sub.f64 	%fd1117, %fd1116, %fd1097;
	sub.f64 	%fd1118, %fd1112, %fd1117;
	fma.rn.f64 	%fd1119, %fd1114, 0d3C7ABC9E3B39803F, %fd1118;
	add.f64 	%fd2484, %fd1115, %fd1119;
	bra.uni 	$L__BB1_213;
$L__BB1_212:
	fma.rn.f64 	%fd1088, %fd2482, 0d7FF0000000000000, 0d7FF0000000000000;
	{
	.reg .b32 %temp; 
	mov.b64 	{%temp, %r1113}, %fd2482;
	}
	and.b32  	%r1114, %r1113, 2147483647;
	setp.eq.s32 	%p184, %r1114, 0;
	selp.f64 	%fd2484, 0dFFF0000000000000, %fd1088, %p184;
$L__BB1_213:
	setp.gt.f64 	%p186, %fd128, 0d4049000000000000;
	neg.f64 	%fd142, %fd128;
	setp.lt.f64 	%p187, %fd128, 0dC049000000000000;
	or.pred  	%p188, %p187, %p186;
	selp.f64 	%fd2488, %fd142, 0d0000000000000000, %p187;
	@%p188 bra 	$L__BB1_224;
	fma.rn.f64 	%fd1120, %fd142, 0d3FF71547652B82FE, 0d4338000000000000;
	{
	.reg .b32 %temp; 
	mov.b64 	{%r211, %temp}, %fd1120;
	}
	mov.f64 	%fd1121, 0dC338000000000000;
	add.rn.f64 	%fd1122, %fd1120, %fd1121;
	fma.rn.f64 	%fd1123, %fd1122, 0dBFE62E42FEFA39EF, %fd142;
	fma.rn.f64 	%fd1124, %fd1122, 0dBC7ABC9E3B39803F, %fd1123;
	fma.rn.f64 	%fd1125, %fd1124, 0d3E5ADE1569CE2BDF, 0d3E928AF3FCA213EA;
	fma.rn.f64 	%fd1126, %fd1125, %fd1124, 0d3EC71DEE62401315;
	fma.rn.f64 	%fd1127, %fd1126, %fd1124, 0d3EFA01997C89EB71;
	fma.rn.f64 	%fd1128, %fd1127, %fd1124, 0d3F2A01A014761F65;
	fma.rn.f64 	%fd1129, %fd1128, %fd1124, 0d3F56C16C1852B7AF;
	fma.rn.f64 	%fd1130, %fd1129, %fd1124, 0d3F81111111122322;
	fma.rn.f64 	%fd1131, %fd1130, %fd1124, 0d3FA55555555502A1;
	fma.rn.f64 	%fd1132, %fd1131, %fd1124, 0d3FC5555555555511;
	fma.rn.f64 	%fd1133, %fd1132, %fd1124, 0d3FE000000000000B;
	fma.rn.f64 	%fd1134, %fd1133, %fd1124, 0d3FF0000000000000;
	fma.rn.f64 	%fd1135, %fd1134, %fd1124, 0d3FF0000000000000;
	{
	.reg .b32 %temp; 
	mov.b64 	{%r212, %temp}, %fd1135;
	}
	{
	.reg .b32 %temp; 
	mov.b64 	{%temp, %r213}, %fd1135;
	}
	shl.b32 	%r1123, %r211, 20;
	add.s32 	%r1124, %r1123, %r213;
	mov.b64 	%fd2485, {%r212, %r1124};
	{
	.reg .b32 %temp; 
	mov.b64 	{%temp, %r1125}, %fd142;
	}
	mov.b32 	%f47, %r1125;
	abs.f32 	%f9, %f47;
	setp.lt.f32 	%p189, %f9, 0f4086232B;
	@%p189 bra 	$L__BB1_217;
	setp.gt.f64 	%p190, %fd128, 0d0000000000000000;
	mov.f64 	%fd1136, 0d7FF0000000000000;
	sub.f64 	%fd1137, %fd1136, %fd128;
	selp.f64 	%fd2485, 0d0000000000000000, %fd1137, %p190;
	setp.geu.f32 	%p191, %f9, 0f40874800;
	@%p191 bra 	$L__BB1_217;
	shr.u32 	%r1126, %r211, 31;
	add.s32 	%r1127, %r211, %r1126;
	shr.s32 	%r1128, %r1127, 1;
	shl.b32 	%r1129, %r1128, 20;
	add.s32 	%r1130, %r213, %r1129;
	mov.b64 	%fd1138, {%r212, %r1130};
	sub.s32 	%r1131, %r211, %r1128;
	shl.b32 	%r1132, %r1131, 20;
	add.s32 	%r1133, %r1132, 1072693248;
	mov.b32 	%r1134, 0;
	mov.b64 	%fd1139, {%r1134, %r1133};
	mul.f64 	%fd2485, %fd1139, %fd1138;
$L__BB1_217:
	add.f64 	%fd2486, %fd2485, 0d3FF0000000000000;
	{
	.reg .b32 %temp; 
	mov.b64 	{%temp, %r2044}, %fd2486;
	}
	{
	.reg .b32 %temp; 
	mov.b64 	{%r2045, %temp}, %fd2486;
	}
	setp.gt.s32 	%p192, %r2044, 1048575;
	mov.b32 	%r2046, -1023;
	@%p192 bra 	$L__BB1_219;
	mul.f64 	%fd2486, %fd2486, 0d4350000000000000;
	{
	.reg .b32 %temp; 
	mov.b64 	{%temp, %r2044}, %fd2486;
	}
	{
	.reg .b32 %temp; 
	mov.b64 	{%r2045, %temp}, %fd2486;
	}
	mov.b32 	%r2046, -1077;
$L__BB1_219:
	add.s32 	%r1137, %r2044, -1;
	setp.gt.u32 	%p193, %r1137, 2146435070;
	@%p193 bra 	$L__BB1_223;
	shr.u32 	%r1140, %r2044, 20;
	add.s32 	%r2047, %r2046, %r1140;
	and.b32  	%r1141, %r2044, 1048575;
	or.b32  	%r1142, %r1141, 1072693248;
	mov.b64 	%fd2487, {%r2045, %r1142};
	setp.lt.u32 	%p195, %r1142, 1073127583;
	@%p195 bra 	$L__BB1_222;
	{
	.reg .b32 %temp; 
	mov.b64 	{%r1143, %temp}, %fd2487;
	}
	{
	.reg .b32 %temp; 
	mov.b64 	{%temp, %r1144}, %fd2487;
	}
	add.s32 	%r1145, %r1144, -1048576;
	mov.b64 	%fd2487, {%r1143, %r1145};
	add.s32 	%r2047, %r2047, 1;
$L__BB1_222:
	add.f64 	%fd1141, %fd2487, 0dBFF0000000000000;
	add.f64 	%fd1142, %fd2487, 0d3FF0000000000000;
	rcp.approx.ftz.f64 	%fd1143, %fd1142;
	neg.f64 	%fd1144, %fd1142;
	fma.rn.f64 	%fd1145, %fd1144, %fd1143, 0d3FF0000000000000;
	fma.rn.f64 	%fd1146, %fd1145, %fd1145, %fd1145;
	fma.rn.f64 	%fd1147, %fd1146, %fd1143, %fd1143;
	mul.f64 	%fd1148, %fd1141, %fd1147;
	fma.rn.f64 	%fd1149, %fd1141, %fd1147, %fd1148;
	mul.f64 	%fd1150, %fd1149, %fd1149;
	fma.rn.f64 	%fd1151, %fd1150, 0d3EB1380B3AE80F1E, 0d3ED0EE258B7A8B04;
	fma.rn.f64 	%fd1152, %fd1151, %fd1150, 0d3EF3B2669F02676F;
	fma.rn.f64 	%fd1153, %fd1152, %fd1150, 0d3F1745CBA9AB0956;
	fma.rn.f64 	%fd1154, %fd1153, %fd1150, 0d3F3C71C72D1B5154;
	fma.rn.f64 	%fd1155, %fd1154, %fd1150, 0d3F624924923BE72D;
	fma.rn.f64 	%fd1156, %fd1155, %fd1150, 0d3F8999999999A3C4;
	fma.rn.f64 	%fd1157, %fd1156, %fd1150, 0d3FB5555555555554;
	sub.f64 	%fd1158, %fd1141, %fd1149;
	add.f64 	%fd1159, %fd1158, %fd1158;
	neg.f64 	%fd1160, %fd1149;
	fma.rn.f64 	%fd1161, %fd1160, %fd1141, %fd1159;
	mul.f64 	%fd1162, %fd1147, %fd1161;
	mul.f64 	%fd1163, %fd1150, %fd1157;
	fma.rn.f64 	%fd1164, %fd1163, %fd1149, %fd1162;
	xor.b32  	%r1146, %r2047, -2147483648;
	mov.b32 	%r1147, 1127219200;
	mov.b64 	%fd1165, {%r1146, %r1147};
	sub.f64 	%fd1166, %fd1165, %fd126;
	fma.rn.f64 	%fd1167, %fd1166, 0d3FE62E42FEFA39EF, %fd1149;
	fma.rn.f64 	%fd1168, %fd1166, 0dBFE62E42FEFA39EF, %fd1167;
	sub.f64 	%fd1169, %fd1168, %fd1149;
	sub.f64 	%fd1170, %fd1164, %fd1169;
	fma.rn.f64 	%fd1171, %fd1166, 0d3C7ABC9E3B39803F, %fd1170;
	add.f64 	%fd2488, %fd1167, %fd1171;
	bra.uni 	$L__BB1_224;
$L__BB1_223:
	fma.rn.f64 	%fd1140, %fd2486, 0d7FF0000000000000, 0d7FF0000000000000;
	{
	.reg .b32 %temp; 
	mov.b64 	{%temp, %r1138}, %fd2486;
	}
	and.b32  	%r1139, %r1138, 2147483647;
	setp.eq.s32 	%p194, %r1139, 0;
	selp.f64 	%fd2488, 0dFFF0000000000000, %fd1140, %p194;
$L__BB1_224:
	sub.f64 	%fd1172, %fd2484, %fd2488;
	add.f64 	%fd2489, %fd2489, %fd1172;
$L__BB1_225:
	add.s32 	%r2039, %r2039, 1;
	setp.ne.s32 	%p196, %r2039, %r659;
	@%p196 bra 	$L__BB1_200;
	st.shared.f64 	[%r6+1720], %fd2489;
	and.b32  	%r225, %r659, 7;
	setp.lt.u32 	%p197, %r74, 7;
	mov.b32 	%r2050, 0;
	@%p197 bra 	$L__BB1_229;
	and.b32  	%r2050, %r659, 2147483640;
	mov.b32 	%r2048, 0;
$L__BB1_228:
	.pragma "nounroll";
	add.s32 	%r1150, %r6, %r2048;
	ld.shared.u8 	%rs174, [%r1150+651];
	cvt.rn.f64.u16 	%fd1173, %rs174;
	mad.lo.s32 	%r1151, %r2048, 7, %r1150;
	st.shared.f64 	[%r1151+720], %fd1173;
	ld.shared.u32 	%r1152, [%r1150+652];
	bfe.u32 	%r1153, %r1152, 0, 8;
	cvt.u16.u32 	%rs175, %r1153;
	and.b16  	%rs176, %rs175, 255;
	bfe.u32 	%r1154, %r1152, 8, 8;
	cvt.u16.u32 	%rs177, %r1154;
	and.b16  	%rs178, %rs177, 255;
	bfe.u32 	%r1155, %r1152, 16, 8;
	cvt.u16.u32 	%rs179, %r1155;
	and.b16  	%rs180, %rs179, 255;
	bfe.u32 	%r1156, %r1152, 24, 8;
	cvt.u16.u32 	%rs181, %r1156;
	and.b16  	%rs182, %rs181, 255;
	cvt.rn.f64.u16 	%fd1174, %rs176;
	st.shared.f64 	[%r1151+728], %fd1174;
	cvt.rn.f64.u16 	%fd1175, %rs178;
	st.shared.f64 	[%r1151+736], %fd1175;
	cvt.rn.f64.u16 	%fd1176, %rs180;
	st.shared.f64 	[%r1151+744], %fd1176;
	cvt.rn.f64.u16 	%fd1177, %rs182;
	st.shared.f64 	[%r1151+752], %fd1177;
	.pragma "used_bytes_mask 7";
	ld.shared.u32 	%r1157, [%r1150+656];
	bfe.u32 	%r1158, %r1157, 0, 8;
	cvt.u16.u32 	%rs183, %r1158;
	and.b16  	%rs184, %rs183, 255;
	bfe.u32 	%r1159, %r1157, 8, 8;
	cvt.u16.u32 	%rs185, %r1159;
	and.b16  	%rs186, %rs185, 255;
	bfe.u32 	%r1160, %r1157, 16, 8;
	cvt.u16.u32 	%rs187, %r1160;
	and.b16  	%rs188, %rs187, 255;
	cvt.rn.f64.u16 	%fd1178, %rs184;
	st.shared.f64 	[%r1151+760], %fd1178;
	cvt.rn.f64.u16 	%fd1179, %rs186;
	st.shared.f64 	[%r1151+768], %fd1179;
	cvt.rn.f64.u16 	%fd1180, %rs188;
	st.shared.f64 	[%r1151+776], %fd1180;
	add.s32 	%r2048, %r2048, 8;
	setp.ne.s32 	%p198, %r2048, %r2050;
	@%p198 bra 	$L__BB1_228;
$L__BB1_229:
	setp.eq.s32 	%p199, %r225, 0;
	@%p199 bra 	$L__BB1_238;
	and.b32  	%r230, %r659, 3;
	setp.lt.u32 	%p200, %r225, 4;
	@%p200 bra 	$L__BB1_232;
	add.s32 	%r1161, %r6, %r2050;
	ld.shared.u8 	%rs189, [%r1161+651];
	cvt.rn.f64.u16 	%fd1181, %rs189;
	mad.lo.s32 	%r1162, %r2050, 7, %r1161;
	st.shared.f64 	[%r1162+720], %fd1181;
	ld.shared.u8 	%rs190, [%r1161+652];
	cvt.rn.f64.u16 	%fd1182, %rs190;
	st.shared.f64 	[%r1162+728], %fd1182;
	ld.shared.u8 	%rs191, [%r1161+653];
	cvt.rn.f64.u16 	%fd1183, %rs191;
	st.shared.f64 	[%r1162+736], %fd1183;
	ld.shared.u8 	%rs192, [%r1161+654];
	cvt.rn.f64.u16 	%fd1184, %rs192;
	st.shared.f64 	[%r1162+744], %fd1184;
	add.s32 	%r2050, %r2050, 4;
$L__BB1_232:
	setp.eq.s32 	%p201, %r230, 0;
	@%p201 bra 	$L__BB1_238;
	setp.eq.s32 	%p202, %r230, 1;
	@%p202 bra 	$L__BB1_235;
	add.s32 	%r1163, %r6, %r2050;
	ld.shared.u8 	%rs193, [%r1163+651];
	cvt.rn.f64.u16 	%fd1185, %rs193;
	mad.lo.s32 	%r1164, %r2050, 7, %r1163;
	st.shared.f64 	[%r1164+720], %fd1185;
	ld.shared.u8 	%rs194, [%r1163+652];
	cvt.rn.f64.u16 	%fd1186, %rs194;
	st.shared.f64 	[%r1164+728], %fd1186;
	add.s32 	%r2050, %r2050, 2;
$L__BB1_235:
	and.b32  	%r1165, %r659, 1;
	setp.eq.b32 	%p203, %r1165, 1;
	not.pred 	%p204, %p203;
	@%p204 bra 	$L__BB1_238;
	add.s32 	%r1166, %r6, %r2050;
	ld.shared.u8 	%rs195, [%r1166+651];
	cvt.rn.f64.u16 	%fd1187, %rs195;
	mad.lo.s32 	%r1167, %r2050, 7, %r1166;
	st.shared.f64 	[%r1167+720], %fd1187;
	bra.uni 	$L__BB1_238;
$L__BB1_237:
	st.shared.f64 	[%r6+1720], %fd2466;
$L__BB1_238:
	mov.b64 	%rd137, 4607182418800017408;
	st.shared.u64 	[%r6+1728], %rd137;
	ld.shared.u32 	%r235, [%r6+1872];
	setp.lt.s32 	%p205, %r235, 1;
	mov.f64 	%fd2496, 0d0000000000000000;
	@%p205 bra 	$L__BB1_254;
	setp.eq.s32 	%p206, %r235, 1;
	mov.f64 	%fd2496, 0d0000000000000000;
	mov.b32 	%r2053, 1720;
	@%p206 bra 	$L__BB1_249;
	and.b32  	%r236, %r235, 2147483646;
	mov.f64 	%fd2496, 0d0000000000000000;
	mov.b32 	%r2052, 0;
$L__BB1_241:
	shl.b32 	%r1170, %r2052, 5;
	add.s32 	%r238, %r6, %r1170;
	ld.shared.f64 	%fd160, [%r238+1720];
	neg.f64 	%fd1192, %fd160;
	fma.rn.f64 	%fd1193, %fd160, 0dBFF71547652B82FE, 0d4338000000000000;
	{
	.reg .b32 %temp; 
	mov.b64 	{%r239, %temp}, %fd1193;
	}
	mov.f64 	%fd1194, 0dC338000000000000;
	add.rn.f64 	%fd1195, %fd1193, %fd1194;
	fma.rn.f64 	%fd1196, %fd1195, 0dBFE62E42FEFA39EF, %fd1192;
	fma.rn.f64 	%fd1197, %fd1195, 0dBC7ABC9E3B39803F, %fd1196;
	fma.rn.f64 	%fd1198, %fd1197, 0d3E5ADE1569CE2BDF, 0d3E928AF3FCA213EA;
	fma.rn.f64 	%fd1199, %fd1198, %fd1197, 0d3EC71DEE62401315;
	fma.rn.f64 	%fd1200, %fd1199, %fd1197, 0d3EFA01997C89EB71;
	fma.rn.f64 	%fd1201, %fd1200, %fd1197, 0d3F2A01A014761F65;
	fma.rn.f64 	%fd1202, %fd1201, %fd1197, 0d3F56C16C1852B7AF;
	fma.rn.f64 	%fd1203, %fd1202, %fd1197, 0d3F81111111122322;
	fma.rn.f64 	%fd1204, %fd1203, %fd1197, 0d3FA55555555502A1;
	fma.rn.f64 	%fd1205, %fd1204, %fd1197, 0d3FC5555555555511;
	fma.rn.f64 	%fd1206, %fd1205, %fd1197, 0d3FE000000000000B;
	fma.rn.f64 	%fd1207, %fd1206, %fd1197, 0d3FF0000000000000;
	fma.rn.f64 	%fd1208, %fd1207, %fd1197, 0d3FF0000000000000;
	{
	.reg .b32 %temp; 
	mov.b64 	{%r240, %temp}, %fd1208;
	}
	{
	.reg .b32 %temp; 
	mov.b64 	{%temp, %r241}, %fd1208;
	}
	shl.b32 	%r1171, %r239, 20;
	add.s32 	%r1172, %r1171, %r241;
	mov.b64 	%fd2491, {%r240, %r1172};
	{
	.reg .b32 %temp; 
	mov.b64 	{%temp, %r1173}, %fd1192;
	}
	mov.b32 	%f48, %r1173;
	abs.f32 	%f10, %f48;
	setp.lt.f32 	%p207, %f10, 0f4086232B;
	@%p207 bra 	$L__BB1_244;
	setp.gt.f64 	%p208, %fd160, 0d0000000000000000;
	mov.f64 	%fd1209, 0d7FF0000000000000;
	sub.f64 	%fd1210, %fd1209, %fd160;
	selp.f64 	%fd2491, 0d0000000000000000, %fd1210, %p208;
	setp.geu.f32 	%p209, %f10, 0f40874800;
	@%p209 bra 	$L__BB1_244;
	shr.u32 	%r1174, %r239, 31;
	add.s32 	%r1175, %r239, %r1174;
	shr.s32 	%r1176, %r1175, 1;
	shl.b32 	%r1177, %r1176, 20;
	add.s32 	%r1178, %r241, %r1177;
	mov.b64 	%fd1211, {%r240, %r1178};
	sub.s32 	%r1179, %r239, %r1176;
	shl.b32 	%r1180, %r1179, 20;
	add.s32 	%r1181, %r1180, 1072693248;
	mov.b32 	%r1182, 0;
	mov.b64 	%fd1212, {%r1182, %r1181};
	mul.f64 	%fd2491, %fd1212, %fd1211;
$L__BB1_244:
	add.f64 	%fd165, %fd2496, %fd2491;
	ld.shared.f64 	%fd166, [%r238+1752];
	neg.f64 	%fd1213, %fd166;
	fma.rn.f64 	%fd1214, %fd166, 0dBFF71547652B82FE, 0d4338000000000000;
	{
	.reg .b32 %temp; 
	mov.b64 	{%r242, %temp}, %fd1214;
	}
	mov.f64 	%fd1215, 0dC338000000000000;
	add.rn.f64 	%fd1216, %fd1214, %fd1215;
	fma.rn.f64 	%fd1217, %fd1216, 0dBFE62E42FEFA39EF, %fd1213;
	fma.rn.f64 	%fd1218, %fd1216, 0dBC7ABC9E3B39803F, %fd1217;
	fma.rn.f64 	%fd1219, %fd1218, 0d3E5ADE1569CE2BDF, 0d3E928AF3FCA213EA;
	fma.rn.f64 	%fd1220, %fd1219, %fd1218, 0d3EC71DEE62401315;
	fma.rn.f64 	%fd1221, %fd1220, %fd1218, 0d3EFA01997C89EB71;
	fma.rn.f64 	%fd1222, %fd1221, %fd1218, 0d3F2A01A014761F65;
	fma.rn.f64 	%fd1223, %fd1222, %fd1218, 0d3F56C16C1852B7AF;
	fma.rn.f64 	%fd1224, %fd1223, %fd1218, 0d3F81111111122322;
	fma.rn.f64 	%fd1225, %fd1224, %fd1218, 0d3FA55555555502A1;
	fma.rn.f64 	%fd1226, %fd1225, %fd1218, 0d3FC5555555555511;
	fma.rn.f64 	%fd1227, %fd1226, %fd1218, 0d3FE000000000000B;
	fma.rn.f64 	%fd1228, %fd1227, %fd1218, 0d3FF0000000000000;
	fma.rn.f64 	%fd1229, %fd1228, %fd1218, 0d3FF0000000000000;
	{
	.reg .b32 %temp; 
	mov.b64 	{%r243, %temp}, %fd1229;
	}
	{
	.reg .b32 %temp; 
	mov.b64 	{%temp, %r244}, %fd1229;
	}
	shl.b32 	%r1183, %r242, 20;
	add.s32 	%r1184, %r1183, %r244;
	mov.b64 	%fd2492, {%r243, %r1184};
	{
	.reg .b32 %temp; 
	mov.b64 	{%temp, %r1185}, %fd1213;
	}
	mov.b32 	%f49, %r1185;
	abs.f32 	%f11, %f49;
	setp.lt.f32 	%p210, %f11, 0f4086232B;
	@%p210 bra 	$L__BB1_247;
	setp.gt.f64 	%p211, %fd166, 0d0000000000000000;
	mov.f64 	%fd1230, 0d7FF0000000000000;
	sub.f64 	%fd1231, %fd1230, %fd166;
	selp.f64 	%fd2492, 0d0000000000000000, %fd1231, %p211;
	setp.geu.f32 	%p212, %f11, 0f40874800;
	@%p212 bra 	$L__BB1_247;
	shr.u32 	%r1186, %r242, 31;
	add.s32 	%r1187, %r242, %r1186;
	shr.s32 	%r1188, %r1187, 1;
	shl.b32 	%r1189, %r1188, 20;
	add.s32 	%r1190, %r244, %r1189;
	mov.b64 	%fd1232, {%r243, %r1190};
	sub.s32 	%r1191, %r242, %r1188;
	shl.b32 	%r1192, %r1191, 20;
	add.s32 	%r1193, %r1192, 1072693248;
	mov.b32 	%r1194, 0;
	mov.b64 	%fd1233, {%r1194, %r1193};
	mul.f64 	%fd2492, %fd1233, %fd1232;
$L__BB1_247:
	add.f64 	%fd2496, %fd165, %fd2492;
	add.s32 	%r2052, %r2052, 2;
	setp.ne.s32 	%p213, %r2052, %r236;
	@%p213 bra 	$L__BB1_241;
	shl.b32 	%r1195, %r236, 5;
	add.s32 	%r2053, %r1195, 1720;
$L__BB1_249:
	and.b32  	%r1196, %r235, 1;
	setp.eq.b32 	%p214, %r1196, 1;
	not.pred 	%p215, %p214;
	@%p215 bra 	$L__BB1_254;
	add.s32 	%r1197, %r6, %r2053;
	ld.shared.f64 	%fd174, [%r1197];
	neg.f64 	%fd1234, %fd174;
	fma.rn.f64 	%fd1235, %fd174, 0dBFF71547652B82FE, 0d4338000000000000;
	{
	.reg .b32 %temp; 
	mov.b64 	{%r248, %temp}, %fd1235;
	}
	mov.f64 	%fd1236, 0dC338000000000000;
	add.rn.f64 	%fd1237, %fd1235, %fd1236;
	fma.rn.f64 	%fd1238, %fd1237, 0dBFE62E42FEFA39EF, %fd1234;
	fma.rn.f64 	%fd1239, %fd1237, 0dBC7ABC9E3B39803F, %fd1238;
	fma.rn.f64 	%fd1240, %fd1239, 0d3E5ADE1569CE2BDF, 0d3E928AF3FCA213EA;
	fma.rn.f64 	%fd1241, %fd1240, %fd1239, 0d3EC71DEE62401315;
	fma.rn.f64 	%fd1242, %fd1241, %fd1239, 0d3EFA01997C89EB71;
	fma.rn.f64 	%fd1243, %fd1242, %fd1239, 0d3F2A01A014761F65;
	fma.rn.f64 	%fd1244, %fd1243, %fd1239, 0d3F56C16C1852B7AF;
	fma.rn.f64 	%fd1245, %fd1244, %fd1239, 0d3F81111111122322;
	fma.rn.f64 	%fd1246, %fd1245, %fd1239, 0d3FA55555555502A1;
	fma.rn.f64 	%fd1247, %fd1246, %fd1239, 0d3FC5555555555511;
	fma.rn.f64 	%fd1248, %fd1247, %fd1239, 0d3FE000000000000B;
	fma.rn.f64 	%fd1249, %fd1248, %fd1239, 0d3FF0000000000000;
	fma.rn.f64 	%fd1250, %fd1249, %fd1239, 0d3FF0000000000000;
	{
	.reg .b32 %temp; 
	mov.b64 	{%r249, %temp}, %fd1250;
	}
	{
	.reg .b32 %temp; 
	mov.b64 	{%temp, %r250}, %fd1250;
	}
	shl.b32 	%r1198, %r248, 20;
	add.s32 	%r1199, %r1198, %r250;
	mov.b64 	%fd2495, {%r249, %r1199};
	{
	.reg .b32 %temp; 
	mov.b64 	{%temp, %r1200}, %fd1234;
	}
	mov.b32 	%f50, %r1200;
	abs.f32 	%f12, %f50;
	setp.lt.f32 	%p216, %f12, 0f4086232B;
	@%p216 bra 	$L__BB1_253;
	setp.gt.f64 	%p217, %fd174, 0d0000000000000000;
	mov.f64 	%fd1251, 0d7FF0000000000000;
	sub.f64 	%fd1252, %fd1251, %fd174;
	selp.f64 	%fd2495, 0d0000000000000000, %fd1252, %p217;
	setp.geu.f32 	%p218, %f12, 0f40874800;
	@%p218 bra 	$L__BB1_253;
	shr.u32 	%r1201, %r248, 31;
	add.s32 	%r1202, %r248, %r1201;
	shr.s32 	%r1203, %r1202, 1;
	shl.b32 	%r1204, %r1203, 20;
	add.s32 	%r1205, %r250, %r1204;
	mov.b64 	%fd1253, {%r249, %r1205};
	sub.s32 	%r1206, %r248, %r1203;
	shl.b32 	%r1207, %r1206, 20;
	add.s32 	%r1208, %r1207, 1072693248;
	mov.b32 	%r1209, 0;
	mov.b64 	%fd1254, {%r1209, %r1208};
	mul.f64 	%fd2495, %fd1254, %fd1253;
$L__BB1_253:
	add.f64 	%fd2496, %fd2496, %fd2495;
$L__BB1_254:
	not.b32 	%r1210, %r660;
	add.s32 	%r1211, %r659, %r1210;
	cvt.rn.f64.s32 	%fd1255, %r1211;
	neg.f64 	%fd1256, %fd1255;
	mov.f64 	%fd1257, 0d4000000000000000;
	{
	.reg .b32 %temp; 
	mov.b64 	{%temp, %r1212}, %fd1257;
	}
	{
	.reg .b32 %temp; 
	mov.b64 	{%temp, %r1213}, %fd1256;
	}
	shr.u32 	%r1214, %r1213, 20;
	and.b32  	%r1215, %r1214, 2047;
	add.s32 	%r1216, %r1215, -1012;
	mov.b64 	%rd138, %fd1256;
	shl.b64 	%rd139, %rd138, %r1216;
	setp.eq.s64 	%p219, %rd139, -9223372036854775808;
	{ // callseq 2, 0
	.param .b64 param0;
	st.param.f64 	[param0], %fd1256;
	.param .b64 retval0;
	call.uni (retval0), 
	__internal_accurate_pow, 
	(
	param0
	);
	ld.param.f64 	%fd1258, [retval0];
	} // callseq 2
	setp.lt.s32 	%p220, %r1212, 0;
	neg.f64 	%fd1260, %fd1258;
	selp.f64 	%fd1261, %fd1260, %fd1258, %p219;
	selp.f64 	%fd1262, %fd1261, %fd1258, %p220;
	cvt.rzi.f64.f64 	%fd1263, %fd1256;
	setp.neu.f64 	%p221, %fd1263, %fd1256;
	selp.f64 	%fd1264, 0dFFF8000000000000, %fd1262, %p221;
	selp.f64 	%fd1265, %fd1264, %fd1262, %p220;
	setp.eq.s32 	%p222, %r1211, 0;
	selp.f64 	%fd1266, 0d3FF0000000000000, %fd1265, %p222;
	mul.f64 	%fd1267, %fd2557, %fd1266;
	st.shared.f64 	[%r6+1888], %fd1267;
	add.f64 	%fd1268, %fd2496, %fd1267;
	setp.gt.f64 	%p223, %fd1268, 0d3E112E0BE826D695;
	div.rn.f64 	%fd1269, %fd2496, %fd1268;
	selp.f64 	%fd1270, %fd1269, 0d3FF0000000000000, %p223;
	st.shared.f64 	[%r6+1736], %fd1270;
	add.s32 	%r251, %r235, 1;
	st.shared.u32 	[%r6+1872], %r251;
	setp.leu.f64 	%p224, %fd1270, 0d3FEFF7CED916872B;
	setp.ne.s32 	%p225, %r251, 4;
	and.pred  	%p226, %p224, %p225;
	@%p226 bra 	$L__BB1_361;
	setp.eq.s32 	%p227, %r251, 0;
	@%p227 bra 	$L__BB1_288;
	setp.lt.s32 	%p228, %r235, 0;
	mov.f64 	%fd2503, 0d0000000000000000;
	@%p228 bra 	$L__BB1_272;
	setp.eq.s32 	%p229, %r235, 0;
	mov.f64 	%fd2503, 0d0000000000000000;
	mov.b32 	%r2055, 1;
	@%p229 bra 	$L__BB1_267;
	and.b32  	%r252, %r251, 2147483646;
	mov.f64 	%fd2503, 0d0000000000000000;
	mov.b32 	%r2054, 0;
$L__BB1_259:
	shl.b32 	%r1219, %r2054, 5;
	add.s32 	%r254, %r108, %r1219;
	ld.shared.f64 	%fd182, [%r254+8];
	neg.f64 	%fd1275, %fd182;
	fma.rn.f64 	%fd1276, %fd182, 0dBFF71547652B82FE, 0d4338000000000000;
	{
	.reg .b32 %temp; 
	mov.b64 	{%r255, %temp}, %fd1276;
	}
	mov.f64 	%fd1277, 0dC338000000000000;
	add.rn.f64 	%fd1278, %fd1276, %fd1277;
	fma.rn.f64 	%fd1279, %fd1278, 0dBFE62E42FEFA39EF, %fd1275;
	fma.rn.f64 	%fd1280, %fd1278, 0dBC7ABC9E3B39803F, %fd1279;
	fma.rn.f64 	%fd1281, %fd1280, 0d3E5ADE1569CE2BDF, 0d3E928AF3FCA213EA;
	fma.rn.f64 	%fd1282, %fd1281, %fd1280, 0d3EC71DEE62401315;
	fma.rn.f64 	%fd1283, %fd1282, %fd1280, 0d3EFA01997C89EB71;
	fma.rn.f64 	%fd1284, %fd1283, %fd1280, 0d3F2A01A014761F65;
	fma.rn.f64 	%fd1285, %fd1284, %fd1280, 0d3F56C16C1852B7AF;
	fma.rn.f64 	%fd1286, %fd1285, %fd1280, 0d3F81111111122322;
	fma.rn.f64 	%fd1287, %fd1286, %fd1280, 0d3FA55555555502A1;
	fma.rn.f64 	%fd1288, %fd1287, %fd1280, 0d3FC5555555555511;
	fma.rn.f64 	%fd1289, %fd1288, %fd1280, 0d3FE000000000000B;
	fma.rn.f64 	%fd1290, %fd1289, %fd1280, 0d3FF0000000000000;
	fma.rn.f64 	%fd1291, %fd1290, %fd1280, 0d3FF0000000000000;
	{
	.reg .b32 %temp; 
	mov.b64 	{%r256, %temp}, %fd1291;
	}
	{
	.reg .b32 %temp; 
	mov.b64 	{%temp, %r257}, %fd1291;
	}
	shl.b32 	%r1220, %r255, 20;
	add.s32 	%r1221, %r1220, %r257;
	mov.b64 	%fd2498, {%r256, %r1221};
	{
	.reg .b32 %temp; 
	mov.b64 	{%temp, %r1222}, %fd1275;
	}
	mov.b32 	%f51, %r1222;
	abs.f32 	%f13, %f51;
	setp.lt.f32 	%p230, %f13, 0f4086232B;
	@%p230 bra 	$L__BB1_262;
	setp.gt.f64 	%p231, %fd182, 0d0000000000000000;
	mov.f64 	%fd1292, 0d7FF0000000000000;
	sub.f64 	%fd1293, %fd1292, %fd182;
	selp.f64 	%fd2498, 0d0000000000000000, %fd1293, %p231;
	setp.geu.f32 	%p232, %f13, 0f40874800;
	@%p232 bra 	$L__BB1_262;
	shr.u32 	%r1223, %r255, 31;
	add.s32 	%r1224, %r255, %r1223;
	shr.s32 	%r1225, %r1224, 1;
	shl.b32 	%r1226, %r1225, 20;
	add.s32 	%r1227, %r257, %r1226;
	mov.b64 	%fd1294, {%r256, %r1227};
	sub.s32 	%r1228, %r255, %r1225;
	shl.b32 	%r1229, %r1228, 20;
	add.s32 	%r1230, %r1229, 1072693248;
	mov.b32 	%r1231, 0;
	mov.b64 	%fd1295, {%r1231, %r1230};
	mul.f64 	%fd2498, %fd1295, %fd1294;
$L__BB1_262:
	add.f64 	%fd187, %fd2503, %fd2498;
	ld.shared.f64 	%fd188, [%r254+40];
	neg.f64 	%fd1296, %fd188;
	fma.rn.f64 	%fd1297, %fd188, 0dBFF71547652B82FE, 0d4338000000000000;
	{
	.reg .b32 %temp; 
	mov.b64 	{%r258, %temp}, %fd1297;
	}
	mov.f64 	%fd1298, 0dC338000000000000;
	add.rn.f64 	%fd1299, %fd1297, %fd1298;
	fma.rn.f64 	%fd1300, %fd1299, 0dBFE62E42FEFA39EF, %fd1296;
	fma.rn.f64 	%fd1301, %fd1299, 0dBC7ABC9E3B39803F, %fd1300;
	fma.rn.f64 	%fd1302, %fd1301, 0d3E5ADE1569CE2BDF, 0d3E928AF3FCA213EA;
	fma.rn.f64 	%fd1303, %fd1302, %fd1301, 0d3EC71DEE62401315;
	fma.rn.f64 	%fd1304, %fd1303, %fd1301, 0d3EFA01997C89EB71;
	fma.rn.f64 	%fd1305, %fd1304, %fd1301, 0d3F2A01A014761F65;
	fma.rn.f64 	%fd1306, %fd1305, %fd1301, 0d3F56C16C1852B7AF;
	fma.rn.f64 	%fd1307, %fd1306, %fd1301, 0d3F81111111122322;
	fma.rn.f64 	%fd1308, %fd1307, %fd1301, 0d3FA55555555502A1;
	fma.rn.f64 	%fd1309, %fd1308, %fd1301, 0d3FC5555555555511;
	fma.rn.f64 	%fd1310, %fd1309, %fd1301, 0d3FE000000000000B;
	fma.rn.f64 	%fd1311, %fd1310, %fd1301, 0d3FF0000000000000;
	fma.rn.f64 	%fd1312, %fd1311, %fd1301, 0d3FF0000000000000;
	{
	.reg .b32 %temp; 
	mov.b64 	{%r259, %temp}, %fd1312;
	}
	{
	.reg .b32 %temp; 
	mov.b64 	{%temp, %r260}, %fd1312;
	}
	shl.b32 	%r1232, %r258, 20;
	add.s32 	%r1233, %r1232, %r260;
	mov.b64 	%fd2499, {%r259, %r1233};
	{
	.reg .b32 %temp; 
	mov.b64 	{%temp, %r1234}, %fd1296;
	}
	mov.b32 	%f52, %r1234;
	abs.f32 	%f14, %f52;
	setp.lt.f32 	%p233, %f14, 0f4086232B;
	@%p233 bra 	$L__BB1_265;
	setp.gt.f64 	%p234, %fd188, 0d0000000000000000;
	mov.f64 	%fd1313, 0d7FF0000000000000;
	sub.f64 	%fd1314, %fd1313, %fd188;
	selp.f64 	%fd2499, 0d0000000000000000, %fd1314, %p234;
	setp.geu.f32 	%p235, %f14, 0f40874800;
	@%p235 bra 	$L__BB1_265;
	shr.u32 	%r1235, %r258, 31;
	add.s32 	%r1236, %r258, %r1235;
	shr.s32 	%r1237, %r1236, 1;
	shl.b32 	%r1238, %r1237, 20;
	add.s32 	%r1239, %r260, %r1238;
	mov.b64 	%fd1315, {%r259, %r1239};
	sub.s32 	%r1240, %r258, %r1237;
	shl.b32 	%r1241, %r1240, 20;
	add.s32 	%r1242, %r1241, 1072693248;
	mov.b32 	%r1243, 0;
	mov.b64 	%fd1316, {%r1243, %r1242};
	mul.f64 	%fd2499, %fd1316, %fd1315;
$L__BB1_265:
	add.f64 	%fd2503, %fd187, %fd2499;
	add.s32 	%r2054, %r2054, 2;
	setp.ne.s32 	%p236, %r2054, %r252;
	@%p236 bra 	$L__BB1_259;
	shl.b32 	%r1244, %r252, 2;
	or.b32  	%r2055, %r1244, 1;
$L__BB1_267:
	and.b32  	%r1245, %r235, 1;
	setp.eq.b32 	%p237, %r1245, 1;
	@%p237 bra 	$L__BB1_272;
	shl.b32 	%r1246, %r2055, 3;
	add.s32 	%r1247, %r6, %r1246;
	ld.shared.f64 	%fd196, [%r1247+1712];
	neg.f64 	%fd1317, %fd196;
	fma.rn.f64 	%fd1318, %fd196, 0dBFF71547652B82FE, 0d4338000000000000;
	{
	.reg .b32 %temp; 
	mov.b64 	{%r264, %temp}, %fd1318;
	}
	mov.f64 	%fd1319, 0dC338000000000000;
	add.rn.f64 	%fd1320, %fd1318, %fd1319;
	fma.rn.f64 	%fd1321, %fd1320, 0dBFE62E42FEFA39EF, %fd1317;
	fma.rn.f64 	%fd1322, %fd1320, 0dBC7ABC9E3B39803F, %fd1321;
	fma.rn.f64 	%fd1323, %fd1322, 0d3E5ADE1569CE2BDF, 0d3E928AF3FCA213EA;
	fma.rn.f64 	%fd1324, %fd1323, %fd1322, 0d3EC71DEE62401315;
	fma.rn.f64 	%fd1325, %fd1324, %fd1322, 0d3EFA01997C89EB71;
	fma.rn.f64 	%fd1326, %fd1325, %fd1322, 0d3F2A01A014761F65;
	fma.rn.f64 	%fd1327, %fd1326, %fd1322, 0d3F56C16C1852B7AF;
	fma.rn.f64 	%fd1328, %fd1327, %fd1322, 0d3F81111111122322;
	fma.rn.f64 	%fd1329, %fd1328, %fd1322, 0d3FA55555555502A1;
	fma.rn.f64 	%fd1330, %fd1329, %fd1322, 0d3FC5555555555511;
	fma.rn.f64 	%fd1331, %fd1330, %fd1322, 0d3FE000000000000B;
	fma.rn.f64 	%fd1332, %fd1331, %fd1322, 0d3FF0000000000000;
	fma.rn.f64 	%fd1333, %fd1332, %fd1322, 0d3FF0000000000000;
	{
	.reg .b32 %temp; 
	mov.b64 	{%r265, %temp}, %fd1333;
	}
	{
	.reg .b32 %temp; 
	mov.b64 	{%temp, %r266}, %fd1333;
	}
	shl.b32 	%r1248, %r264, 20;
	add.s32 	%r1249, %r1248, %r266;
	mov.b64 	%fd2502, {%r265, %r1249};
	{
	.reg .b32 %temp; 
	mov.b64 	{%temp, %r1250}, %fd1317;
	}
	mov.b32 	%f53, %r1250;
	abs.f32 	%f15, %f53;
	setp.lt.f32 	%p238, %f15, 0f4086232B;
	@%p238 bra 	$L__BB1_271;
	setp.gt.f64 	%p239, %fd196, 0d0000000000000000;
	mov.f64 	%fd1334, 0d7FF0000000000000;
	sub.f64 	%fd1335, %fd1334, %fd196;
	selp.f64 	%fd2502, 0d0000000000000000, %fd1335, %p239;
	setp.geu.f32 	%p240, %f15, 0f40874800;
	@%p240 bra 	$L__BB1_271;
	shr.u32 	%r1251, %r264, 31;
	add.s32 	%r1252, %r264, %r1251;
	shr.s32 	%r1253, %r1252, 1;
	shl.b32 	%r1254, %r1253, 20;
	add.s32 	%r1255, %r266, %r1254;
	mov.b64 	%fd1336, {%r265, %r1255};
	sub.s32 	%r1256, %r264, %r1253;
	shl.b32 	%r1257, %r1256, 20;
	add.s32 	%r1258, %r1257, 1072693248;
	mov.b32 	%r1259, 0;
	mov.b64 	%fd1337, {%r1259, %r1258};
	mul.f64 	%fd2502, %fd1337, %fd1336;
$L__BB1_271:
	add.f64 	%fd2503, %fd2503, %fd2502;
$L__BB1_272:
	setp.lt.f64 	%p241, %fd2503, 0d39B4484BFEEBC2A0;
	@%p241 bra 	$L__BB1_288;
	setp.lt.s32 	%p242, %r235, 0;
	shl.b32 	%r1260, %r235, 5;
	add.s32 	%r1261, %r108, %r1260;
	ld.shared.f64 	%fd1338, [%r1261+24];
	div.rn.f64 	%fd203, %fd1338, %fd2503;
	@%p242 bra 	$L__BB1_288;
	setp.eq.s32 	%p243, %r235, 0;
	mov.b32 	%r2057, 0;
	@%p243 bra 	$L__BB1_283;
	and.b32  	%r2057, %r251, 2147483646;
	mov.b32 	%r2056, 0;
$L__BB1_276:
	shl.b32 	%r1264, %r2056, 5;
	add.s32 	%r269, %r108, %r1264;
	ld.shared.f64 	%fd204, [%r269+8];
	neg.f64 	%fd1339, %fd204;
	fma.rn.f64 	%fd1340, %fd204, 0dBFF71547652B82FE, 0d4338000000000000;
	{
	.reg .b32 %temp; 
	mov.b64 	{%r270, %temp}, %fd1340;
	}
	mov.f64 	%fd1341, 0dC338000000000000;
	add.rn.f64 	%fd1342, %fd1340, %fd1341;
	fma.rn.f64 	%fd1343, %fd1342, 0dBFE62E42FEFA39EF, %fd1339;
	fma.rn.f64 	%fd1344, %fd1342, 0dBC7ABC9E3B39803F, %fd1343;
	fma.rn.f64 	%fd1345, %fd1344, 0d3E5ADE1569CE2BDF, 0d3E928AF3FCA213EA;
	fma.rn.f64 	%fd1346, %fd1345, %fd1344, 0d3EC71DEE62401315;
	fma.rn.f64 	%fd1347, %fd1346, %fd1344, 0d3EFA01997C89EB71;
	fma.rn.f64 	%fd1348, %fd1347, %fd1344, 0d3F2A01A014761F65;
	fma.rn.f64 	%fd1349, %fd1348, %fd1344, 0d3F56C16C1852B7AF;
	fma.rn.f64 	%fd1350, %fd1349, %fd1344, 0d3F81111111122322;
	fma.rn.f64 	%fd1351, %fd1350, %fd1344, 0d3FA55555555502A1;
	fma.rn.f64 	%fd1352, %fd1351, %fd1344, 0d3FC5555555555511;
	fma.rn.f64 	%fd1353, %fd1352, %fd1344, 0d3FE000000000000B;
	fma.rn.f64 	%fd1354, %fd1353, %fd1344, 0d3FF0000000000000;
	fma.rn.f64 	%fd1355, %fd1354, %fd1344, 0d3FF0000000000000;
	{
	.reg .b32 %temp; 
	mov.b64 	{%r271, %temp}, %fd1355;
	}
	{
	.reg .b32 %temp; 
	mov.b64 	{%temp, %r272}, %fd1355;
	}
	shl.b32 	%r1265, %r270, 20;
	add.s32 	%r1266, %r1265, %r272;
	mov.b64 	%fd2504, {%r271, %r1266};
	{
	.reg .b32 %temp; 
	mov.b64 	{%temp, %r1267}, %fd1339;
	}
	mov.b32 	%f54, %r1267;
	abs.f32 	%f16, %f54;
	setp.lt.f32 	%p244, %f16, 0f4086232B;
	@%p244 bra 	$L__BB1_279;
	setp.gt.f64 	%p245, %fd204, 0d0000000000000000;
	mov.f64 	%fd1356, 0d7FF0000000000000;
	sub.f64 	%fd1357, %fd1356, %fd204;
	selp.f64 	%fd2504, 0d0000000000000000, %fd1357, %p245;
	setp.geu.f32 	%p246, %f16, 0f40874800;
	@%p246 bra 	$L__BB1_279;
	shr.u32 	%r1268, %r270, 31;
	add.s32 	%r1269, %r270, %r1268;
	shr.s32 	%r1270, %r1269, 1;
	shl.b32 	%r1271, %r1270, 20;
	add.s32 	%r1272, %r272, %r1271;
	mov.b64 	%fd1358, {%r271, %r1272};
	sub.s32 	%r1273, %r270, %r1270;
	shl.b32 	%r1274, %r1273, 20;
	add.s32 	%r1275, %r1274, 1072693248;
	mov.b32 	%r1276, 0;
	mov.b64 	%fd1359, {%r1276, %r1275};
	mul.f64 	%fd2504, %fd1359, %fd1358;
$L__BB1_279:
	mul.f64 	%fd1360, %fd203, %fd2504;
	shl.b32 	%r1277, %r2056, 3;
	add.s32 	%r273, %r6, %r1277;
	st.shared.f64 	[%r273+1840], %fd1360;
	ld.shared.f64 	%fd209, [%r269+40];
	neg.f64 	%fd1361, %fd209;
	fma.rn.f64 	%fd1362, %fd209, 0dBFF71547652B82FE, 0d4338000000000000;
	{
	.reg .b32 %temp; 
	mov.b64 	{%r274, %temp}, %fd1362;
	}
	mov.f64 	%fd1363, 0dC338000000000000;
	add.rn.f64 	%fd1364, %fd1362, %fd1363;
	fma.rn.f64 	%fd1365, %fd1364, 0dBFE62E42FEFA39EF, %fd1361;
	fma.rn.f64 	%fd1366, %fd1364, 0dBC7ABC9E3B39803F, %fd1365;
	fma.rn.f64 	%fd1367, %fd1366, 0d3E5ADE1569CE2BDF, 0d3E928AF3FCA213EA;
	fma.rn.f64 	%fd1368, %fd1367, %fd1366, 0d3EC71DEE62401315;
	fma.rn.f64 	%fd1369, %fd1368, %fd1366, 0d3EFA01997C89EB71;
	fma.rn.f64 	%fd1370, %fd1369, %fd1366, 0d3F2A01A014761F65;
	fma.rn.f64 	%fd1371, %fd1370, %fd1366, 0d3F56C16C1852B7AF;
	fma.rn.f64 	%fd1372, %fd1371, %fd1366, 0d3F81111111122322;
	fma.rn.f64 	%fd1373, %fd1372, %fd1366, 0d3FA55555555502A1;
	fma.rn.f64 	%fd1374, %fd1373, %fd1366, 0d3FC5555555555511;
	fma.rn.f64 	%fd1375, %fd1374, %fd1366, 0d3FE000000000000B;
	fma.rn.f64 	%fd1376, %fd1375, %fd1366, 0d3FF0000000000000;
	fma.rn.f64 	%fd1377, %fd1376, %fd1366, 0d3FF0000000000000;
	{
	.reg .b32 %temp; 
	mov.b64 	{%r275, %temp}, %fd1377;
	}
	{
	.reg .b32 %temp; 
	mov.b64 	{%temp, %r276}, %fd1377;
	}
	shl.b32 	%r1278, %r274, 20;
	add.s32 	%r1279, %r1278, %r276;
	mov.b64 	%fd2505, {%r275, %r1279};
	{
	.reg .b32 %temp; 
	mov.b64 	{%temp, %r1280}, %fd1361;
	}
	mov.b32 	%f55, %r1280;
	abs.f32 	%f17, %f55;
	setp.lt.f32 	%p247, %f17, 0f4086232B;
	@%p247 bra 	$L__BB1_282;
	setp.gt.f64 	%p248, %fd209, 0d0000000000000000;
	mov.f64 	%fd1378, 0d7FF0000000000000;
	sub.f64 	%fd1379, %fd1378, %fd209;
	selp.f64 	%fd2505, 0d0000000000000000, %fd1379, %p248;
	setp.geu.f32 	%p249, %f17, 0f40874800;
	@%p249 bra 	$L__BB1_282;
	shr.u32 	%r1281, %r274, 31;
	add.s32 	%r1282, %r274, %r1281;
	shr.s32 	%r1283, %r1282, 1;
	shl.b32 	%r1284, %r1283, 20;
	add.s32 	%r1285, %r276, %r1284;
	mov.b64 	%fd1380, {%r275, %r1285};
	sub.s32 	%r1286, %r274, %r1283;
	shl.b32 	%r1287, %r1286, 20;
	add.s32 	%r1288, %r1287, 1072693248;
	mov.b32 	%r1289, 0;
	mov.b64 	%fd1381, {%r1289, %r1288};
	mul.f64 	%fd2505, %fd1381, %fd1380;
$L__BB1_282:
	mul.f64 	%fd1382, %fd203, %fd2505;
	st.shared.f64 	[%r273+1848], %fd1382;
	add.s32 	%r2056, %r2056, 2;
	setp.ne.s32 	%p250, %r2056, %r2057;
	@%p250 bra 	$L__BB1_276;
$L__BB1_283:
	and.b32  	%r1290, %r235, 1;
	setp.eq.b32 	%p251, %r1290, 1;
	@%p251 bra 	$L__BB1_288;
	shl.b32 	%r1291, %r2057, 5;
	add.s32 	%r1292, %r108, %r1291;
	ld.shared.f64 	%fd214, [%r1292+8];
	neg.f64 	%fd1383, %fd214;
	fma.rn.f64 	%fd1384, %fd214, 0dBFF71547652B82FE, 0d4338000000000000;
	{
	.reg .b32 %temp; 
	mov.b64 	{%r279, %temp}, %fd1384;
	}
	mov.f64 	%fd1385, 0dC338000000000000;
	add.rn.f64 	%fd1386, %fd1384, %fd1385;
	fma.rn.f64 	%fd1387, %fd1386, 0dBFE62E42FEFA39EF, %fd1383;
	fma.rn.f64 	%fd1388, %fd1386, 0dBC7ABC9E3B39803F, %fd1387;
	fma.rn.f64 	%fd1389, %fd1388, 0d3E5ADE1569CE2BDF, 0d3E928AF3FCA213EA;
	fma.rn.f64 	%fd1390, %fd1389, %fd1388, 0d3EC71DEE62401315;
	fma.rn.f64 	%fd1391, %fd1390, %fd1388, 0d3EFA01997C89EB71;
	fma.rn.f64 	%fd1392, %fd1391, %fd1388, 0d3F2A01A014761F65;
	fma.rn.f64 	%fd1393, %fd1392, %fd1388, 0d3F56C16C1852B7AF;
	fma.rn.f64 	%fd1394, %fd1393, %fd1388, 0d3F81111111122322;
	fma.rn.f64 	%fd1395, %fd1394, %fd1388, 0d3FA55555555502A1;
	fma.rn.f64 	%fd1396, %fd1395, %fd1388, 0d3FC5555555555511;
	fma.rn.f64 	%fd1397, %fd1396, %fd1388, 0d3FE000000000000B;
	fma.rn.f64 	%fd1398, %fd1397, %fd1388, 0d3FF0000000000000;
	fma.rn.f64 	%fd1399, %fd1398, %fd1388, 0d3FF0000000000000;
	{
	.reg .b32 %temp; 
	mov.b64 	{%r280, %temp}, %fd1399;
	}
	{
	.reg .b32 %temp; 
	mov.b64 	{%temp, %r281}, %fd1399;
	}
	shl.b32 	%r1293, %r279, 20;
	add.s32 	%r1294, %r1293, %r281;
	mov.b64 	%fd2506, {%r280, %r1294};
	{
	.reg .b32 %temp; 
	mov.b64 	{%temp, %r1295}, %fd1383;
	}
	mov.b32 	%f56, %r1295;
	abs.f32 	%f18, %f56;
	setp.lt.f32 	%p252, %f18, 0f4086232B;
	@%p252 bra 	$L__BB1_287;
	setp.gt.f64 	%p253, %fd214, 0d0000000000000000;
	mov.f64 	%fd1400, 0d7FF0000000000000;
	sub.f64 	%fd1401, %fd1400, %fd214;
	selp.f64 	%fd2506, 0d0000000000000000, %fd1401, %p253;
	setp.geu.f32 	%p254, %f18, 0f40874800;
	@%p254 bra 	$L__BB1_287;
	shr.u32 	%r1296, %r279, 31;
	add.s32 	%r1297, %r279, %r1296;
	shr.s32 	%r1298, %r1297, 1;
	shl.b32 	%r1299, %r1298, 20;
	add.s32 	%r1300, %r281, %r1299;
	mov.b64 	%fd1402, {%r280, %r1300};
	sub.s32 	%r1301, %r279, %r1298;
	shl.b32 	%r1302, %r1301, 20;
	add.s32 	%r1303, %r1302, 1072693248;
	mov.b32 	%r1304, 0;
	mov.b64 	%fd1403, {%r1304, %r1303};
	mul.f64 	%fd2506, %fd1403, %fd1402;
$L__BB1_287:
	mul.f64 	%fd1404, %fd203, %fd2506;
	shl.b32 	%r1305, %r2057, 3;
	add.s32 	%r1306, %r6, %r1305;
	st.shared.f64 	[%r1306+1840], %fd1404;
$L__BB1_288:
	setp.lt.s32 	%p255, %r659, 1;
	@%p255 bra 	$L__BB1_729;
	ld.shared.u32 	%r282, [%r6+1872];
	mov.b32 	%r1308, 1127219200;
	mov.b32 	%r1309, -2147483648;
	mov.b64 	%fd219, {%r1309, %r1308};
	and.b32  	%r283, %r282, 7;
	and.b32  	%r284, %r282, 2147483640;
	and.b32  	%r285, %r282, 3;
	and.b32  	%r286, %r282, 1;
	mov.b32 	%r2058, 0;
$L__BB1_290:
	setp.lt.s32 	%p256, %r282, 1;
	mov.f64 	%fd2508, 0d0000000000000000;
	mov.f64 	%fd2507, %fd2508;
	@%p256 bra 	$L__BB1_346;
	setp.lt.s32 	%p257, %r282, 8;
	mov.f64 	%fd2507, 0d0000000000000000;
	mov.b32 	%r2061, 0;
	mov.f64 	%fd2508, %fd2507;
	@%p257 bra 	$L__BB1_318;
	mov.f64 	%fd2507, 0d0000000000000000;
	mov.b32 	%r2059, 0;
$L__BB1_293:
	.pragma "nounroll";
	mad.lo.s32 	%r1312, %r2059, %r659, %r2058;
	shl.b32 	%r1313, %r1312, 3;
	add.s32 	%r289, %r6, %r1313;
	ld.shared.f64 	%fd1409, [%r289+720];
	setp.neu.f64 	%p258, %fd1409, 0d3FF0000000000000;
	shl.b32 	%r1314, %r2059, 3;
	add.s32 	%r290, %r6, %r1314;
	@%p258 bra 	$L__BB1_295;
	ld.shared.f64 	%fd1411, [%r290+1840];
	add.f64 	%fd2507, %fd2507, %fd1411;
	bra.uni 	$L__BB1_296;
$L__BB1_295:
	ld.shared.f64 	%fd1410, [%r290+1840];
	add.f64 	%fd2508, %fd2508, %fd1410;
$L__BB1_296:
	shl.b32 	%r291, %r659, 3;
	add.s32 	%r292, %r289, %r291;
	ld.shared.f64 	%fd1412, [%r292+720];
	setp.eq.f64 	%p259, %fd1412, 0d3FF0000000000000;
	@%p259 bra 	$L__BB1_298;
	ld.shared.f64 	%fd1413, [%r290+1848];
	add.f64 	%fd2508, %fd2508, %fd1413;
	bra.uni 	$L__BB1_299;
$L__BB1_298:
	ld.shared.f64 	%fd1414, [%r290+1848];
	add.f64 	%fd2507, %fd2507, %fd1414;
$L__BB1_299:
	add.s32 	%r293, %r292, %r291;
	ld.shared.f64 	%fd1415, [%r293+720];
	setp.eq.f64 	%p260, %fd1415, 0d3FF0000000000000;
	@%p260 bra 	$L__BB1_301;
	ld.shared.f64 	%fd1416, [%r290+1856];
	add.f64 	%fd2508, %fd2508, %fd1416;
	bra.uni 	$L__BB1_302;
$L__BB1_301:
	ld.shared.f64 	%fd1417, [%r290+1856];
	add.f64 	%fd2507, %fd2507, %fd1417;
$L__BB1_302:
	add.s32 	%r294, %r293, %r291;
	ld.shared.f64 	%fd1418, [%r294+720];
	setp.eq.f64 	%p261, %fd1418, 0d3FF0000000000000;
	@%p261 bra 	$L__BB1_304;
	ld.shared.f64 	%fd1419, [%r290+1864];
	add.f64 	%fd2508, %fd2508, %fd1419;
	bra.uni 	$L__BB1_305;
$L__BB1_304:
	ld.shared.f64 	%fd1420, [%r290+1864];
	add.f64 	%fd2507, %fd2507, %fd1420;
$L__BB1_305:
	add.s32 	%r295, %r294, %r291;
	ld.shared.f64 	%fd1421, [%r295+720];
	setp.eq.f64 	%p262, %fd1421, 0d3FF0000000000000;
	@%p262 bra 	$L__BB1_307;
	ld.shared.f64 	%fd1422, [%r290+1872];
	add.f64 	%fd2508, %fd2508, %fd1422;
	bra.uni 	$L__BB1_308;
$L__BB1_307:
	ld.shared.f64 	%fd1423, [%r290+1872];
	add.f64 	%fd2507, %fd2507, %fd1423;
$L__BB1_308:
	add.s32 	%r296, %r295, %r291;
	ld.shared.f64 	%fd1424, [%r296+720];
	setp.eq.f64 	%p263, %fd1424, 0d3FF0000000000000;
	@%p263 bra 	$L__BB1_310;
	ld.shared.f64 	%fd1425, [%r290+1880];
	add.f64 	%fd2508, %fd2508, %fd1425;
	bra.uni 	$L__BB1_311;
$L__BB1_310:
	ld.shared.f64 	%fd1426, [%r290+1880];
	add.f64 	%fd2507, %fd2507, %fd1426;
$L__BB1_311:
	add.s32 	%r297, %r296, %r291;
	ld.shared.f64 	%fd1427, [%r297+720];
	setp.eq.f64 	%p264, %fd1427, 0d3FF0000000000000;
	@%p264 bra 	$L__BB1_313;
	ld.shared.f64 	%fd1428, [%r290+1888];
	add.f64 	%fd2508, %fd2508, %fd1428;
	bra.uni 	$L__BB1_314;
$L__BB1_313:
	ld.shared.f64 	%fd1429, [%r290+1888];
	add.f64 	%fd2507, %fd2507, %fd1429;
$L__BB1_314:
	add.s32 	%r1315, %r297, %r291;
	ld.shared.f64 	%fd1430, [%r1315+720];
	setp.eq.f64 	%p265, %fd1430, 0d3FF0000000000000;
	@%p265 bra 	$L__BB1_316;
	ld.shared.f64 	%fd1431, [%r290+1896];
	add.f64 	%fd2508, %fd2508, %fd1431;
	bra.uni 	$L__BB1_317;
$L__BB1_316:
	ld.shared.f64 	%fd1432, [%r290+1896];
	add.f64 	%fd2507, %fd2507, %fd1432;
$L__BB1_317:
	add.s32 	%r2059, %r2059, 8;
	setp.ne.s32 	%p266, %r2059, %r284;
	mov.u32 	%r2061, %r284;
	@%p266 bra 	$L__BB1_293;
$L__BB1_318:
	setp.eq.s32 	%p267, %r283, 0;
	@%p267 bra 	$L__BB1_346;
	setp.lt.u32 	%p268, %r283, 4;
	@%p268 bra 	$L__BB1_333;
	mad.lo.s32 	%r1316, %r2061, %r659, %r2058;
	shl.b32 	%r1317, %r1316, 3;
	add.s32 	%r300, %r6, %r1317;
	ld.shared.f64 	%fd1434, [%r300+720];
	setp.eq.f64 	%p269, %fd1434, 0d3FF0000000000000;
	shl.b32 	%r1318, %r2061, 3;
	add.s32 	%r301, %r6, %r1318;
	@%p269 bra 	$L__BB1_322;
	ld.shared.f64 	%fd1435, [%r301+1840];
	add.f64 	%fd2508, %fd2508, %fd1435;
	bra.uni 	$L__BB1_323;
$L__BB1_322:
	ld.shared.f64 	%fd1436, [%r301+1840];
	add.f64 	%fd2507, %fd2507, %fd1436;
$L__BB1_323:
	shl.b32 	%r302, %r659, 3;
	add.s32 	%r303, %r300, %r302;
	ld.shared.f64 	%fd1437, [%r303+720];
	setp.eq.f64 	%p270, %fd1437, 0d3FF0000000000000;
	@%p270 bra 	$L__BB1_325;
	ld.shared.f64 	%fd1438, [%r301+1848];
	add.f64 	%fd2508, %fd2508, %fd1438;
	bra.uni 	$L__BB1_326;
$L__BB1_325:
	ld.shared.f64 	%fd1439, [%r301+1848];
	add.f64 	%fd2507, %fd2507, %fd1439;
$L__BB1_326:
	add.s32 	%r304, %r303, %r302;
	ld.shared.f64 	%fd1440, [%r304+720];
	setp.eq.f64 	%p271, %fd1440, 0d3FF0000000000000;
	@%p271 bra 	$L__BB1_328;
	ld.shared.f64 	%fd1441, [%r301+1856];
	add.f64 	%fd2508, %fd2508, %fd1441;
	bra.uni 	$L__BB1_329;
$L__BB1_328:
	ld.shared.f64 	%fd1442, [%r301+1856];
	add.f64 	%fd2507, %fd2507, %fd1442;
$L__BB1_329:
	add.s32 	%r1319, %r304, %r302;
	ld.shared.f64 	%fd1443, [%r1319+720];
	setp.eq.f64 	%p272, %fd1443, 0d3FF0000000000000;
	@%p272 bra 	$L__BB1_331;
	ld.shared.f64 	%fd1444, [%r301+1864];
	add.f64 	%fd2508, %fd2508, %fd1444;
	bra.uni 	$L__BB1_332;
$L__BB1_331:
	ld.shared.f64 	%fd1445, [%r301+1864];
	add.f64 	%fd2507, %fd2507, %fd1445;
$L__BB1_332:
	add.s32 	%r2061, %r2061, 4;
$L__BB1_333:
	setp.eq.s32 	%p273, %r285, 0;
	@%p273 bra 	$L__BB1_346;
	setp.eq.s32 	%p274, %r285, 1;
	@%p274 bra 	$L__BB1_342;
	mad.lo.s32 	%r1320, %r2061, %r659, %r2058;
	shl.b32 	%r1321, %r1320, 3;
	add.s32 	%r307, %r6, %r1321;
	ld.shared.f64 	%fd1447, [%r307+720];
	setp.eq.f64 	%p275, %fd1447, 0d3FF0000000000000;
	shl.b32 	%r1322, %r2061, 3;
	add.s32 	%r308, %r6, %r1322;
	@%p275 bra 	$L__BB1_337;
	ld.shared.f64 	%fd1448, [%r308+1840];
	add.f64 	%fd2508, %fd2508, %fd1448;
	bra.uni 	$L__BB1_338;
$L__BB1_337:
	ld.shared.f64 	%fd1449, [%r308+1840];
	add.f64 	%fd2507, %fd2507, %fd1449;
$L__BB1_338:
	shl.b32 	%r1323, %r659, 3;
	add.s32 	%r1324, %r307, %r1323;
	ld.shared.f64 	%fd1450, [%r1324+720];
	setp.eq.f64 	%p276, %fd1450, 0d3FF0000000000000;
	@%p276 bra 	$L__BB1_340;
	ld.shared.f64 	%fd1451, [%r308+1848];
	add.f64 	%fd2508, %fd2508, %fd1451;
	bra.uni 	$L__BB1_341;
$L__BB1_340:
	ld.shared.f64 	%fd1452, [%r308+1848];
	add.f64 	%fd2507, %fd2507, %fd1452;
$L__BB1_341:
	add.s32 	%r2061, %r2061, 2;
$L__BB1_342:
	setp.eq.s32 	%p277, %r286, 0;
	@%p277 bra 	$L__BB1_346;
	mad.lo.s32 	%r1325, %r2061, %r659, %r2058;
	shl.b32 	%r1326, %r1325, 3;
	add.s32 	%r1327, %r6, %r1326;
	ld.shared.f64 	%fd1453, [%r1327+720];
	setp.eq.f64 	%p278, %fd1453, 0d3FF0000000000000;
	@%p278 bra 	$L__BB1_345;
	shl.b32 	%r1328, %r2061, 3;
	add.s32 	%r1329, %r6, %r1328;
	ld.shared.f64 	%fd1454, [%r1329+1840];
	add.f64 	%fd2508, %fd2508, %fd1454;
	bra.uni 	$L__BB1_346;
$L__BB1_345:
	shl.b32 	%r1330, %r2061, 3;
	add.s32 	%r1331, %r6, %r1330;
	ld.shared.f64 	%fd1455, [%r1331+1840];
	add.f64 	%fd2507, %fd2507, %fd1455;
$L__BB1_346:
	max.f64 	%fd2551, %fd2508, 0d39B4484BFEEBC2A0;
	{
	.reg .b32 %temp; 
	mov.b64 	{%temp, %r2063}, %fd2551;
	}
	{
	.reg .b32 %temp; 
	mov.b64 	{%r2064, %temp}, %fd2551;
	}
	setp.gt.s32 	%p279, %r2063, 1048575;
	mov.b32 	%r2065, -1023;
	@%p279 bra 	$L__BB1_348;
	mul.f64 	%fd2551, %fd2551, 0d4350000000000000;
	{
	.reg .b32 %temp; 
	mov.b64 	{%temp, %r2063}, %fd2551;
	}
	{
	.reg .b32 %temp; 
	mov.b64 	{%r2064, %temp}, %fd2551;
	}
	mov.b32 	%r2065, -1077;
$L__BB1_348:
	add.s32 	%r1334, %r2063, -1;
	setp.gt.u32 	%p280, %r1334, 2146435070;
	@%p280 bra 	$L__BB1_352;
	shr.u32 	%r1337, %r2063, 20;
	add.s32 	%r2066, %r2065, %r1337;
	and.b32  	%r1338, %r2063, 1048575;
	or.b32  	%r1339, %r1338, 1072693248;
	mov.b64 	%fd2552, {%r2064, %r1339};
	setp.lt.u32 	%p282, %r1339, 1073127583;
	@%p282 bra 	$L__BB1_351;
	{
	.reg .b32 %temp; 
	mov.b64 	{%r1340, %temp}, %fd2552;
	}
	{
	.reg .b32 %temp; 
	mov.b64 	{%temp, %r1341}, %fd2552;
	}
	add.s32 	%r1342, %r1341, -1048576;
	mov.b64 	%fd2552, {%r1340, %r1342};
	add.s32 	%r2066, %r2066, 1;
$L__BB1_351:
	add.f64 	%fd1457, %fd2552, 0dBFF0000000000000;
	add.f64 	%fd1458, %fd2552, 0d3FF0000000000000;
	rcp.approx.ftz.f64 	%fd1459, %fd1458;
	neg.f64 	%fd1460, %fd1458;
	fma.rn.f64 	%fd1461, %fd1460, %fd1459, 0d3FF0000000000000;
	fma.rn.f64 	%fd1462, %fd1461, %fd1461, %fd1461;
	fma.rn.f64 	%fd1463, %fd1462, %fd1459, %fd1459;
	mul.f64 	%fd1464, %fd1457, %fd1463;
	fma.rn.f64 	%fd1465, %fd1457, %fd1463, %fd1464;
	mul.f64 	%fd1466, %fd1465, %fd1465;
	fma.rn.f64 	%fd1467, %fd1466, 0d3EB1380B3AE80F1E, 0d3ED0EE258B7A8B04;
	fma.rn.f64 	%fd1468, %fd1467, %fd1466, 0d3EF3B2669F02676F;
	fma.rn.f64 	%fd1469, %fd1468, %fd1466, 0d3F1745CBA9AB0956;
	fma.rn.f64 	%fd1470, %fd1469, %fd1466, 0d3F3C71C72D1B5154;
	fma.rn.f64 	%fd1471, %fd1470, %fd1466, 0d3F624924923BE72D;
	fma.rn.f64 	%fd1472, %fd1471, %fd1466, 0d3F8999999999A3C4;
	fma.rn.f64 	%fd1473, %fd1472, %fd1466, 0d3FB5555555555554;
	sub.f64 	%fd1474, %fd1457, %fd1465;
	add.f64 	%fd1475, %fd1474, %fd1474;
	neg.f64 	%fd1476, %fd1465;
	fma.rn.f64 	%fd1477, %fd1476, %fd1457, %fd1475;
	mul.f64 	%fd1478, %fd1463, %fd1477;
	mul.f64 	%fd1479, %fd1466, %fd1473;
	fma.rn.f64 	%fd1480, %fd1479, %fd1465, %fd1478;
	xor.b32  	%r1343, %r2066, -2147483648;
	mov.b32 	%r1344, 1127219200;
	mov.b64 	%fd1481, {%r1343, %r1344};
	sub.f64 	%fd1482, %fd1481, %fd219;
	fma.rn.f64 	%fd1483, %fd1482, 0d3FE62E42FEFA39EF, %fd1465;
	fma.rn.f64 	%fd1484, %fd1482, 0dBFE62E42FEFA39EF, %fd1483;
	sub.f64 	%fd1485, %fd1484, %fd1465;
	sub.f64 	%fd1486, %fd1480, %fd1485;
	fma.rn.f64 	%fd1487, %fd1482, 0d3C7ABC9E3B39803F, %fd1486;
	add.f64 	%fd2553, %fd1483, %fd1487;
	bra.uni 	$L__BB1_353;
$L__BB1_352:
	fma.rn.f64 	%fd1456, %fd2551, 0d7FF0000000000000, 0d7FF0000000000000;
	{
	.reg .b32 %temp; 
	mov.b64 	{%temp, %r1335}, %fd2551;
	}
	and.b32  	%r1336, %r1335, 2147483647;
	setp.eq.s32 	%p281, %r1336, 0;
	selp.f64 	%fd2553, 0dFFF0000000000000, %fd1456, %p281;
$L__BB1_353:
	max.f64 	%fd2554, %fd2507, 0d39B4484BFEEBC2A0;
	{
	.reg .b32 %temp; 
	mov.b64 	{%temp, %r2067}, %fd2554;
	}
	{
	.reg .b32 %temp; 
	mov.b64 	{%r2068, %temp}, %fd2554;
	}
	setp.gt.s32 	%p283, %r2067, 1048575;
	mov.b32 	%r2069, -1023;
	@%p283 bra 	$L__BB1_355;
	mul.f64 	%fd2554, %fd2554, 0d4350000000000000;
	{
	.reg .b32 %temp; 
	mov.b64 	{%temp, %r2067}, %fd2554;
	}
	{
	.reg .b32 %temp; 
	mov.b64 	{%r2068, %temp}, %fd2554;
	}
	mov.b32 	%r2069, -1077;
$L__BB1_355:
	add.s32 	%r1347, %r2067, -1;
	setp.gt.u32 	%p284, %r1347, 2146435070;
	@%p284 bra 	$L__BB1_359;
	shr.u32 	%r1350, %r2067, 20;
	add.s32 	%r2070, %r2069, %r1350;
	and.b32  	%r1351, %r2067, 1048575;
	or.b32  	%r1352, %r1351, 1072693248;
	mov.b64 	%fd2555, {%r2068, %r1352};
	setp.lt.u32 	%p286, %r1352, 1073127583;
	@%p286 bra 	$L__BB1_358;
	{
	.reg .b32 %temp; 
	mov.b64 	{%r1353, %temp}, %fd2555;
	}
	{
	.reg .b32 %temp; 
	mov.b64 	{%temp, %r1354}, %fd2555;
	}
	add.s32 	%r1355, %r1354, -1048576;
	mov.b64 	%fd2555, {%r1353, %r1355};
	add.s32 	%r2070, %r2070, 1;
$L__BB1_358:
	add.f64 	%fd1489, %fd2555, 0dBFF0000000000000;
	add.f64 	%fd1490, %fd2555, 0d3FF0000000000000;
	rcp.approx.ftz.f64 	%fd1491, %fd1490;
	neg.f64 	%fd1492, %fd1490;
	fma.rn.f64 	%fd1493, %fd1492, %fd1491, 0d3FF0000000000000;
	fma.rn.f64 	%fd1494, %fd1493, %fd1493, %fd1493;
	fma.rn.f64 	%fd1495, %fd1494, %fd1491, %fd1491;
	mul.f64 	%fd1496, %fd1489, %fd1495;
	fma.rn.f64 	%fd1497, %fd1489, %fd1495, %fd1496;
	mul.f64 	%fd1498, %fd1497, %fd1497;
	fma.rn.f64 	%fd1499, %fd1498, 0d3EB1380B3AE80F1E, 0d3ED0EE258B7A8B04;
	fma.rn.f64 	%fd1500, %fd1499, %fd1498, 0d3EF3B2669F02676F;
	fma.rn.f64 	%fd1501, %fd1500, %fd1498, 0d3F1745CBA9AB0956;
	fma.rn.f64 	%fd1502, %fd1501, %fd1498, 0d3F3C71C72D1B5154;
	fma.rn.f64 	%fd1503, %fd1502, %fd1498, 0d3F624924923BE72D;
	fma.rn.f64 	%fd1504, %fd1503, %fd1498, 0d3F8999999999A3C4;
	fma.rn.f64 	%fd1505, %fd1504, %fd1498, 0d3FB5555555555554;
	sub.f64 	%fd1506, %fd1489, %fd1497;
	add.f64 	%fd1507, %fd1506, %fd1506;
	neg.f64 	%fd1508, %fd1497;
	fma.rn.f64 	%fd1509, %fd1508, %fd1489, %fd1507;
	mul.f64 	%fd1510, %fd1495, %fd1509;
	mul.f64 	%fd1511, %fd1498, %fd1505;
	fma.rn.f64 	%fd1512, %fd1511, %fd1497, %fd1510;
	xor.b32  	%r1356, %r2070, -2147483648;
	mov.b32 	%r1357, 1127219200;
	mov.b64 	%fd1513, {%r1356, %r1357};
	sub.f64 	%fd1514, %fd1513, %fd219;
	fma.rn.f64 	%fd1515, %fd1514, 0d3FE62E42FEFA39EF, %fd1497;
	fma.rn.f64 	%fd1516, %fd1514, 0dBFE62E42FEFA39EF, %fd1515;
	sub.f64 	%fd1517, %fd1516, %fd1497;
	sub.f64 	%fd1518, %fd1512, %fd1517;
	fma.rn.f64 	%fd1519, %fd1514, 0d3C7ABC9E3B39803F, %fd1518;
	add.f64 	%fd2556, %fd1515, %fd1519;
	bra.uni 	$L__BB1_360;
$L__BB1_359:
	fma.rn.f64 	%fd1488, %fd2554, 0d7FF0000000000000, 0d7FF0000000000000;
	{
	.reg .b32 %temp; 
	mov.b64 	{%temp, %r1348}, %fd2554;
	}
	and.b32  	%r1349, %r1348, 2147483647;
	setp.eq.s32 	%p285, %r1349, 0;
	selp.f64 	%fd2556, 0dFFF0000000000000, %fd1488, %p285;
$L__BB1_360:
	sub.f64 	%fd1520, %fd2553, %fd2556;
	mul.wide.u32 	%rd141, %r2058, 8;
	add.s64 	%rd142, %rd4, %rd141;
	st.local.f64 	[%rd142], %fd1520;
	add.s64 	%rd143, %rd3, %rd141;
	ld.local.f64 	%fd1521, [%rd143];
	sub.f64 	%fd1522, %fd1520, %fd1521;
	add.s64 	%rd144, %rd5, %rd141;
	st.local.f64 	[%rd144], %fd1522;
	add.s32 	%r2058, %r2058, 1;
	setp.eq.s32 	%p287, %r2058, %r659;
	@%p287 bra 	$L__BB1_716;
	bra.uni 	$L__BB1_290;
$L__BB1_361:
	setp.lt.s32 	%p288, %r659, 1;
	@%p288 bra 	$L__BB1_437;
	min.u32 	%r332, %r659, 4;
	mov.b32 	%r1359, 1127219200;
	mov.b32 	%r1360, -2147483648;
	mov.b64 	%fd312, {%r1360, %r1359};
	not.b32 	%r1361, %r660;
	add.s32 	%r333, %r659, %r1361;
	cvt.rn.f64.s32 	%fd1523, %r333;
	neg.f64 	%fd313, %fd1523;
	mov.f64 	%fd1524, 0d4000000000000000;
	{
	.reg .b32 %temp; 
	mov.b64 	{%temp, %r1362}, %fd1524;
	}
	{
	.reg .b32 %temp; 
	mov.b64 	{%temp, %r1363}, %fd313;
	}
	shr.u32 	%r1364, %r1363, 20;
	and.b32  	%r1365, %r1364, 2047;
	add.s32 	%r1366, %r1365, -1012;
	mov.b64 	%rd145, %fd313;
	shl.b64 	%rd146, %rd145, %r1366;
	setp.eq.s64 	%p289, %rd146, -9223372036854775808;
	setp.lt.s32 	%p290, %r1362, 0;
	and.pred  	%p1, %p290, %p289;
	cvt.rzi.f64.f64 	%fd1525, %fd313;
	setp.neu.f64 	%p291, %fd1525, %fd313;
	and.pred  	%p2, %p290, %p291;
	and.b32  	%r334, %r659, 7;
	and.b32  	%r335, %r659, 3;
	and.b32  	%r336, %r659, 2147483640;
	mov.b32 	%r2071, 1;
	mov.u64 	%rd168, d_H;
$L__BB1_363:
	mov.u32 	%r337, %r2071;
	ld.shared.u32 	%r1367, [%r6+1872];
	setp.gt.s32 	%p292, %r1367, 3;
	@%p292 bra 	$L__BB1_437;
	and.b32  	%r1368, %r337, 1;
	setp.ne.s32 	%p293, %r1368, %r60;
	@%p293 bra 	$L__BB1_436;
	setp.lt.u32 	%p294, %r74, 15;
	mov.b32 	%r2074, 0;
	@%p294 bra 	$L__BB1_368;
	mov.b32 	%r2072, 0;
$L__BB1_367:
	.pragma "nounroll";
	add.s32 	%r1371, %r6, %r2072;
	mov.b16 	%rs196, 0;
	st.shared.v2.u8 	[%r1371+682], {%rs196, %rs196};
	mov.b32 	%r1372, 0;
	st.shared.u32 	[%r1371+684], %r1372;
	st.shared.v2.b32 	[%r1371+688], {%r1372, %r1372};
	st.shared.v2.u8 	[%r1371+696], {%rs196, %rs196};
	add.s32 	%r2072, %r2072, 16;
	and.b32  	%r2074, %r659, 2147483632;
	setp.ne.s32 	%p295, %r2072, %r2074;
	@%p295 bra 	$L__BB1_367;
$L__BB1_368:
	and.b32  	%r342, %r659, 15;
	setp.eq.s32 	%p296, %r342, 0;
	@%p296 bra 	$L__BB1_378;
	add.s32 	%r1373, %r342, -1;
	setp.lt.u32 	%p297, %r1373, 7;
	@%p297 bra 	$L__BB1_371;
	add.s32 	%r1374, %r6, %r2074;
	mov.b16 	%rs197, 0;
	st.shared.u8 	[%r1374+682], %rs197;
	st.shared.u8 	[%r1374+683], %rs197;
	st.shared.u8 	[%r1374+684], %rs197;
	st.shared.u8 	[%r1374+685], %rs197;
	st.shared.u8 	[%r1374+686], %rs197;
	st.shared.u8 	[%r1374+687], %rs197;
	st.shared.u8 	[%r1374+688], %rs197;
	st.shared.u8 	[%r1374+689], %rs197;
	add.s32 	%r2074, %r2074, 8;
$L__BB1_371:
	setp.eq.s32 	%p298, %r334, 0;
	@%p298 bra 	$L__BB1_378;
	add.s32 	%r1375, %r334, -1;
	setp.lt.u32 	%p299, %r1375, 3;
	@%p299 bra 	$L__BB1_374;
	add.s32 	%r1376, %r6, %r2074;
	mov.b16 	%rs198, 0;
	st.shared.u8 	[%r1376+682], %rs198;
	st.shared.u8 	[%r1376+683], %rs198;
	st.shared.u8 	[%r1376+684], %rs198;
	st.shared.u8 	[%r1376+685], %rs198;
	add.s32 	%r2074, %r2074, 4;
$L__BB1_374:
	setp.eq.s32 	%p300, %r335, 0;
	@%p300 bra 	$L__BB1_378;
	setp.eq.s32 	%p301, %r335, 1;
	add.s32 	%r347, %r6, %r2074;
	mov.b16 	%rs199, 0;
	st.shared.u8 	[%r347+682], %rs199;
	@%p301 bra 	$L__BB1_378;
	setp.eq.s32 	%p302, %r335, 2;
	mov.b16 	%rs200, 0;
	st.shared.u8 	[%r347+683], %rs200;
	@%p302 bra 	$L__BB1_378;
	mov.b16 	%rs201, 0;
	st.shared.u8 	[%r347+684], %rs201;
$L__BB1_378:
	mov.b32 	%r2076, 0;
$L__BB1_379:
	add.s32 	%r1378, %r6, %r2076;
	mov.b16 	%rs202, 1;
	st.shared.u8 	[%r1378+682], %rs202;
	add.s32 	%r2076, %r2076, 1;
	setp.ne.s32 	%p303, %r2076, %r337;
	@%p303 bra 	$L__BB1_379;
	setp.lt.u32 	%p304, %r74, 7;
	mov.b32 	%r2079, 0;
	@%p304 bra 	$L__BB1_383;
	mov.b32 	%r2077, 0;
$L__BB1_382:
	.pragma "nounroll";
	shl.b32 	%r1381, %r2077, 2;
	add.s32 	%r1382, %r6, %r1381;
	ld.shared.u32 	%r1383, [%r1382+496];
	add.s32 	%r1384, %r6, %r1383;
	ld.shared.u8 	%rs203, [%r1384+620];
	mad.lo.s32 	%r1385, %r2077, -3, %r1382;
	ld.shared.u8 	%rs204, [%r1385+682];
	xor.b16  	%rs205, %rs204, %rs203;
	st.shared.u8 	[%r1384+651], %rs205;
	ld.shared.u32 	%r1386, [%r1382+500];
	add.s32 	%r1387, %r6, %r1386;
	ld.shared.u8 	%rs206, [%r1387+620];
	ld.shared.u8 	%rs207, [%r1385+683];
	xor.b16  	%rs208, %rs207, %rs206;
	st.shared.u8 	[%r1387+651], %rs208;
	ld.shared.u32 	%r1388, [%r1382+504];
	add.s32 	%r1389, %r6, %r1388;
	ld.shared.u8 	%rs209, [%r1389+620];
	ld.shared.u8 	%rs210, [%r1385+684];
	xor.b16  	%rs211, %rs210, %rs209;
	st.shared.u8 	[%r1389+651], %rs211;
	ld.shared.u32 	%r1390, [%r1382+508];
	add.s32 	%r1391, %r6, %r1390;
	ld.shared.u8 	%rs212, [%r1391+620];
	ld.shared.u8 	%rs213, [%r1385+685];
	xor.b16  	%rs214, %rs213, %rs212;
	st.shared.u8 	[%r1391+651], %rs214;
	ld.shared.u32 	%r1392, [%r1382+512];
	add.s32 	%r1393, %r6, %r1392;
	ld.shared.u8 	%rs215, [%r1393+620];
	ld.shared.u8 	%rs216, [%r1385+686];
	xor.b16  	%rs217, %rs216, %rs215;
	st.shared.u8 	[%r1393+651], %rs217;
	ld.shared.u32 	%r1394, [%r1382+516];
	add.s32 	%r1395, %r6, %r1394;
	ld.shared.u8 	%rs218, [%r1395+620];
	ld.shared.u8 	%rs219, [%r1385+687];
	xor.b16  	%rs220, %rs219, %rs218;
	st.shared.u8 	[%r1395+651], %rs220;
	ld.shared.u32 	%r1396, [%r1382+520];
	add.s32 	%r1397, %r6, %r1396;
	ld.shared.u8 	%rs221, [%r1397+620];
	ld.shared.u8 	%rs222, [%r1385+688];
	xor.b16  	%rs223, %rs222, %rs221;
	st.shared.u8 	[%r1397+651], %rs223;
	ld.shared.u32 	%r1398, [%r1382+524];
	add.s32 	%r1399, %r6, %r1398;
	ld.shared.u8 	%rs224, [%r1399+620];
	ld.shared.u8 	%rs225, [%r1385+689];
	xor.b16  	%rs226, %rs225, %rs224;
	st.shared.u8 	[%r1399+651], %rs226;
	add.s32 	%r2077, %r2077, 8;
	setp.ne.s32 	%p305, %r2077, %r336;
	mov.u32 	%r2079, %r336;
	@%p305 bra 	$L__BB1_382;
$L__BB1_383:
	setp.eq.s32 	%p306, %r334, 0;
	@%p306 bra 	$L__BB1_391;
	add.s32 	%r1400, %r334, -1;
	setp.lt.u32 	%p307, %r1400, 3;
	@%p307 bra 	$L__BB1_386;
	shl.b32 	%r1401, %r2079, 2;
	add.s32 	%r1402, %r6, %r1401;
	ld.shared.u32 	%r1403, [%r1402+496];
	add.s32 	%r1404, %r6, %r1403;
	ld.shared.u8 	%rs227, [%r1404+620];
	mad.lo.s32 	%r1405, %r2079, -3, %r1402;
	ld.shared.u8 	%rs228, [%r1405+682];
	xor.b16  	%rs229, %rs228, %rs227;
	st.shared.u8 	[%r1404+651], %rs229;
	ld.shared.u32 	%r1406, [%r1402+500];
	add.s32 	%r1407, %r6, %r1406;
	ld.shared.u8 	%rs230, [%r1407+620];
	ld.shared.u8 	%rs231, [%r1405+683];
	xor.b16  	%rs232, %rs231, %rs230;
	st.shared.u8 	[%r1407+651], %rs232;
	ld.shared.u32 	%r1408, [%r1402+504];
	add.s32 	%r1409, %r6, %r1408;
	ld.shared.u8 	%rs233, [%r1409+620];
	ld.shared.u8 	%rs234, [%r1405+684];
	xor.b16  	%rs235, %rs234, %rs233;
	st.shared.u8 	[%r1409+651], %rs235;
	ld.shared.u32 	%r1410, [%r1402+508];
	add.s32 	%r1411, %r6, %r1410;
	ld.shared.u8 	%rs236, [%r1411+620];
	ld.shared.u8 	%rs237, [%r1405+685];
	xor.b16  	%rs238, %rs237, %rs236;
	st.shared.u8 	[%r1411+651], %rs238;
	add.s32 	%r2079, %r2079, 4;
$L__BB1_386:
	setp.eq.s32 	%p308, %r335, 0;
	@%p308 bra 	$L__BB1_391;
	setp.eq.s32 	%p309, %r335, 1;
	@%p309 bra 	$L__BB1_389;
	shl.b32 	%r1412, %r2079, 2;
	add.s32 	%r1413, %r6, %r1412;
	ld.shared.u32 	%r1414, [%r1413+496];
	add.s32 	%r1415, %r6, %r1414;
	ld.shared.u8 	%rs239, [%r1415+620];
	mad.lo.s32 	%r1416, %r2079, -3, %r1413;
	ld.shared.u8 	%rs240, [%r1416+682];
	xor.b16  	%rs241, %rs240, %rs239;
	st.shared.u8 	[%r1415+651], %rs241;
	ld.shared.u32 	%r1417, [%r1413+500];
	add.s32 	%r1418, %r6, %r1417;
	ld.shared.u8 	%rs242, [%r1418+620];
	ld.shared.u8 	%rs243, [%r1416+683];
	xor.b16  	%rs244, %rs243, %rs242;
	st.shared.u8 	[%r1418+651], %rs244;
	add.s32 	%r2079, %r2079, 2;
$L__BB1_389:
	and.b32  	%r1419, %r659, 1;
	setp.eq.b32 	%p310, %r1419, 1;
	not.pred 	%p311, %p310;
	@%p311 bra 	$L__BB1_391;
	shl.b32 	%r1420, %r2079, 2;
	add.s32 	%r1421, %r6, %r1420;
	ld.shared.u32 	%r1422, [%r1421+496];
	add.s32 	%r1423, %r6, %r1422;
	ld.shared.u8 	%rs245, [%r1423+620];
	mad.lo.s32 	%r1424, %r2079, -3, %r1421;
	ld.shared.u8 	%rs246, [%r1424+682];
	xor.b16  	%rs247, %rs246, %rs245;
	st.shared.u8 	[%r1423+651], %rs247;
$L__BB1_391:
	ld.shared.f64 	%fd1526, [%r6+1880];
	add.f64 	%fd1527, %fd1526, 0d3FF0000000000000;
	st.shared.f64 	[%r6+1880], %fd1527;
	mov.b32 	%r2081, 0;
	mov.f64 	%fd2567, %fd2466;
$L__BB1_392:
	add.s32 	%r358, %r6, %r2081;
	ld.shared.u8 	%rs248, [%r358+682];
	setp.ne.s16 	%p312, %rs248, 1;
	@%p312 bra 	$L__BB1_417;
	mad.lo.s32 	%r1426, %r2081, 7, %r358;
	ld.shared.f64 	%fd316, [%r1426+248];
	setp.gt.f64 	%p313, %fd316, 0d4049000000000000;
	mov.f64 	%fd2562, %fd316;
	@%p313 bra 	$L__BB1_405;
	setp.lt.f64 	%p314, %fd316, 0dC049000000000000;
	mov.f64 	%fd2562, 0d0000000000000000;
	@%p314 bra 	$L__BB1_405;
	fma.rn.f64 	%fd1529, %fd316, 0d3FF71547652B82FE, 0d4338000000000000;
	{
	.reg .b32 %temp; 
	mov.b64 	{%r359, %temp}, %fd1529;
	}
	mov.f64 	%fd1530, 0dC338000000000000;
	add.rn.f64 	%fd1531, %fd1529, %fd1530;
	fma.rn.f64 	%fd1532, %fd1531, 0dBFE62E42FEFA39EF, %fd316;
	fma.rn.f64 	%fd1533, %fd1531, 0dBC7ABC9E3B39803F, %fd1532;
	fma.rn.f64 	%fd1534, %fd1533, 0d3E5ADE1569CE2BDF, 0d3E928AF3FCA213EA;
	fma.rn.f64 	%fd1535, %fd1534, %fd1533, 0d3EC71DEE62401315;
	fma.rn.f64 	%fd1536, %fd1535, %fd1533, 0d3EFA01997C89EB71;
	fma.rn.f64 	%fd1537, %fd1536, %fd1533, 0d3F2A01A014761F65;
	fma.rn.f64 	%fd1538, %fd1537, %fd1533, 0d3F56C16C1852B7AF;
	fma.rn.f64 	%fd1539, %fd1538, %fd1533, 0d3F81111111122322;
	fma.rn.f64 	%fd1540, %fd1539, %fd1533, 0d3FA55555555502A1;
	fma.rn.f64 	%fd1541, %fd1540, %fd1533, 0d3FC5555555555511;
	fma.rn.f64 	%fd1542, %fd1541, %fd1533, 0d3FE000000000000B;
	fma.rn.f64 	%fd1543, %fd1542, %fd1533, 0d3FF0000000000000;
	fma.rn.f64 	%fd1544, %fd1543, %fd1533, 0d3FF0000000000000;
	{
	.reg .b32 %temp; 
	mov.b64 	{%r360, %temp}, %fd1544;
	}
	{
	.reg .b32 %temp; 
	mov.b64 	{%temp, %r361}, %fd1544;
	}
	shl.b32 	%r1427, %r359, 20;
	add.s32 	%r1428, %r1427, %r361;
	mov.b64 	%fd2559, {%r360, %r1428};
	{
	.reg .b32 %temp; 
	mov.b64 	{%temp, %r1429}, %fd316;
	}
	mov.b32 	%f57, %r1429;
	abs.f32 	%f19, %f57;
	setp.lt.f32 	%p315, %f19, 0f4086232B;
	@%p315 bra 	$L__BB1_398;
	setp.lt.f64 	%p316, %fd316, 0d0000000000000000;
	add.f64 	%fd1545, %fd316, 0d7FF0000000000000;
	selp.f64 	%fd2559, 0d0000000000000000, %fd1545, %p316;
	setp.geu.f32 	%p317, %f19, 0f40874800;
	@%p317 bra 	$L__BB1_398;
	shr.u32 	%r1430, %r359, 31;
	add.s32 	%r1431, %r359, %r1430;
	shr.s32 	%r1432, %r1431, 1;
	shl.b32 	%r1433, %r1432, 20;
	add.s32 	%r1434, %r361, %r1433;
	mov.b64 	%fd1546, {%r360, %r1434};
	sub.s32 	%r1435, %r359, %r1432;
	shl.b32 	%r1436, %r1435, 20;
	add.s32 	%r1437, %r1436, 1072693248;
	mov.b32 	%r1438, 0;
	mov.b64 	%fd1547, {%r1438, %r1437};
	mul.f64 	%fd2559, %fd1547, %fd1546;
$L__BB1_398:
	add.f64 	%fd2560, %fd2559, 0d3FF0000000000000;
	{
	.reg .b32 %temp; 
	mov.b64 	{%temp, %r2082}, %fd2560;
	}
	{
	.reg .b32 %temp; 
	mov.b64 	{%r2083, %temp}, %fd2560;
	}
	setp.gt.s32 	%p318, %r2082, 1048575;
	mov.b32 	%r2084, -1023;
	@%p318 bra 	$L__BB1_400;
	mul.f64 	%fd2560, %fd2560, 0d4350000000000000;
	{
	.reg .b32 %temp; 
	mov.b64 	{%temp, %r2082}, %fd2560;
	}
	{
	.reg .b32 %temp; 
	mov.b64 	{%r2083, %temp}, %fd2560;
	}
	mov.b32 	%r2084, -1077;
$L__BB1_400:
	add.s32 	%r1441, %r2082, -1;
	setp.gt.u32 	%p319, %r1441, 2146435070;
	@%p319 bra 	$L__BB1_404;
	shr.u32 	%r1444, %r2082, 20;
	add.s32 	%r2085, %r2084, %r1444;
	and.b32  	%r1445, %r2082, 1048575;
	or.b32  	%r1446, %r1445, 1072693248;
	mov.b64 	%fd2561, {%r2083, %r1446};
	setp.lt.u32 	%p321, %r1446, 1073127583;
	@%p321 bra 	$L__BB1_403;
	{
	.reg .b32 %temp; 
	mov.b64 	{%r1447, %temp}, %fd2561;
	}
	{
	.reg .b32 %temp; 
	mov.b64 	{%temp, %r1448}, %fd2561;
	}
	add.s32 	%r1449, %r1448, -1048576;
	mov.b64 	%fd2561, {%r1447, %r1449};
	add.s32 	%r2085, %r2085, 1;
$L__BB1_403:
	add.f64 	%fd1549, %fd2561, 0dBFF0000000000000;
	add.f64 	%fd1550, %fd2561, 0d3FF0000000000000;
	rcp.approx.ftz.f64 	%fd1551, %fd1550;
	neg.f64 	%fd1552, %fd1550;
	fma.rn.f64 	%fd1553, %fd1552, %fd1551, 0d3FF0000000000000;
	fma.rn.f64 	%fd1554, %fd1553, %fd1553, %fd1553;
	fma.rn.f64 	%fd1555, %fd1554, %fd1551, %fd1551;
	mul.f64 	%fd1556, %fd1549, %fd1555;
	fma.rn.f64 	%fd1557, %fd1549, %fd1555, %fd1556;
	mul.f64 	%fd1558, %fd1557, %fd1557;
	fma.rn.f64 	%fd1559, %fd1558, 0d3EB1380B3AE80F1E, 0d3ED0EE258B7A8B04;
	fma.rn.f64 	%fd1560, %fd1559, %fd1558, 0d3EF3B2669F02676F;
	fma.rn.f64 	%fd1561, %fd1560, %fd1558, 0d3F1745CBA9AB0956;
	fma.rn.f64 	%fd1562, %fd1561, %fd1558, 0d3F3C71C72D1B5154;
	fma.rn.f64 	%fd1563, %fd1562, %fd1558, 0d3F624924923BE72D;
	fma.rn.f64 	%fd1564, %fd1563, %fd1558, 0d3F8999999999A3C4;
	fma.rn.f64 	%fd1565, %fd1564, %fd1558, 0d3FB5555555555554;
	sub.f64 	%fd1566, %fd1549, %fd1557;
	add.f64 	%fd1567, %fd1566, %fd1566;
	neg.f64 	%fd1568, %fd1557;
	fma.rn.f64 	%fd1569, %fd1568, %fd1549, %fd1567;
	mul.f64 	%fd1570, %fd1555, %fd1569;
	mul.f64 	%fd1571, %fd1558, %fd1565;
	fma.rn.f64 	%fd1572, %fd1571, %fd1557, %fd1570;
	xor.b32  	%r1450, %r2085, -2147483648;
	mov.b32 	%r1451, 1127219200;
	mov.b64 	%fd1573, {%r1450, %r1451};
	sub.f64 	%fd1574, %fd1573, %fd312;
	fma.rn.f64 	%fd1575, %fd1574, 0d3FE62E42FEFA39EF, %fd1557;
	fma.rn.f64 	%fd1576, %fd1574, 0dBFE62E42FEFA39EF, %fd1575;
	sub.f64 	%fd1577, %fd1576, %fd1557;
	sub.f64 	%fd1578, %fd1572, %fd1577;
	fma.rn.f64 	%fd1579, %fd1574, 0d3C7ABC9E3B39803F, %fd1578;
	add.f64 	%fd2562, %fd1575, %fd1579;
	bra.uni 	$L__BB1_405;
$L__BB1_404:
	fma.rn.f64 	%fd1548, %fd2560, 0d7FF0000000000000, 0d7FF0000000000000;
	{
	.reg .b32 %temp; 
	mov.b64 	{%temp, %r1442}, %fd2560;
	}
	and.b32  	%r1443, %r1442, 2147483647;
	setp.eq.s32 	%p320, %r1443, 0;
	selp.f64 	%fd2562, 0dFFF0000000000000, %fd1548, %p320;
$L__BB1_405:
	neg.f64 	%fd330, %fd316;
	setp.lt.f64 	%p323, %fd316, 0dC049000000000000;
	or.pred  	%p324, %p323, %p313;
	selp.f64 	%fd2566, %fd330, 0d0000000000000000, %p323;
	@%p324 bra 	$L__BB1_416;
	fma.rn.f64 	%fd1580, %fd330, 0d3FF71547652B82FE, 0d4338000000000000;
	{
	.reg .b32 %temp; 
	mov.b64 	{%r372, %temp}, %fd1580;
	}
	mov.f64 	%fd1581, 0dC338000000000000;
	add.rn.f64 	%fd1582, %fd1580, %fd1581;
	fma.rn.f64 	%fd1583, %fd1582, 0dBFE62E42FEFA39EF, %fd330;
	fma.rn.f64 	%fd1584, %fd1582, 0dBC7ABC9E3B39803F, %fd1583;
	fma.rn.f64 	%fd1585, %fd1584, 0d3E5ADE1569CE2BDF, 0d3E928AF3FCA213EA;
	fma.rn.f64 	%fd1586, %fd1585, %fd1584, 0d3EC71DEE62401315;
	fma.rn.f64 	%fd1587, %fd1586, %fd1584, 0d3EFA01997C89EB71;
	fma.rn.f64 	%fd1588, %fd1587, %fd1584, 0d3F2A01A014761F65;
	fma.rn.f64 	%fd1589, %fd1588, %fd1584, 0d3F56C16C1852B7AF;
	fma.rn.f64 	%fd1590, %fd1589, %fd1584, 0d3F81111111122322;
	fma.rn.f64 	%fd1591, %fd1590, %fd1584, 0d3FA55555555502A1;
	fma.rn.f64 	%fd1592, %fd1591, %fd1584, 0d3FC5555555555511;
	fma.rn.f64 	%fd1593, %fd1592, %fd1584, 0d3FE000000000000B;
	fma.rn.f64 	%fd1594, %fd1593, %fd1584, 0d3FF0000000000000;
	fma.rn.f64 	%fd1595, %fd1594, %fd1584, 0d3FF0000000000000;
	{
	.reg .b32 %temp; 
	mov.b64 	{%r373, %temp}, %fd1595;
	}
	{
	.reg .b32 %temp; 
	mov.b64 	{%temp, %r374}, %fd1595;
	}
	shl.b32 	%r1452, %r372, 20;
	add.s32 	%r1453, %r1452, %r374;
	mov.b64 	%fd2563, {%r373, %r1453};
	{
	.reg .b32 %temp; 
	mov.b64 	{%temp, %r1454}, %fd330;
	}
	mov.b32 	%f58, %r1454;
	abs.f32 	%f20, %f58;
	setp.lt.f32 	%p325, %f20, 0f4086232B;
	@%p325 bra 	$L__BB1_409;
	setp.gt.f64 	%p326, %fd316, 0d0000000000000000;
	mov.f64 	%fd1596, 0d7FF0000000000000;
	sub.f64 	%fd1597, %fd1596, %fd316;
	selp.f64 	%fd2563, 0d0000000000000000, %fd1597, %p326;
	setp.geu.f32 	%p327, %f20, 0f40874800;
	@%p327 bra 	$L__BB1_409;
	shr.u32 	%r1455, %r372, 31;
	add.s32 	%r1456, %r372, %r1455;
	shr.s32 	%r1457, %r1456, 1;
	shl.b32 	%r1458, %r1457, 20;
	add.s32 	%r1459, %r374, %r1458;
	mov.b64 	%fd1598, {%r373, %r1459};
	sub.s32 	%r1460, %r372, %r1457;
	shl.b32 	%r1461, %r1460, 20;
	add.s32 	%r1462, %r1461, 1072693248;
	mov.b32 	%r1463, 0;
	mov.b64 	%fd1599, {%r1463, %r1462};
	mul.f64 	%fd2563, %fd1599, %fd1598;
$L__BB1_409:
	add.f64 	%fd2564, %fd2563, 0d3FF0000000000000;
	{
	.reg .b32 %temp; 
	mov.b64 	{%temp, %r2086}, %fd2564;
	}
	{
	.reg .b32 %temp; 
	mov.b64 	{%r2087, %temp}, %fd2564;
	}
	setp.gt.s32 	%p328, %r2086, 1048575;
	mov.b32 	%r2088, -1023;
	@%p328 bra 	$L__BB1_411;
	mul.f64 	%fd2564, %fd2564, 0d4350000000000000;
	{
	.reg .b32 %temp; 
	mov.b64 	{%temp, %r2086}, %fd2564;
	}
	{
	.reg .b32 %temp; 
	mov.b64 	{%r2087, %temp}, %fd2564;
	}
	mov.b32 	%r2088, -1077;
$L__BB1_411:
	add.s32 	%r1466, %r2086, -1;
	setp.gt.u32 	%p329, %r1466, 2146435070;
	@%p329 bra 	$L__BB1_415;
	shr.u32 	%r1469, %r2086, 20;
	add.s32 	%r2089, %r2088, %r1469;
	and.b32  	%r1470, %r2086, 1048575;
	or.b32  	%r1471, %r1470, 1072693248;
	mov.b64 	%fd2565, {%r2087, %r1471};
	setp.lt.u32 	%p331, %r1471, 1073127583;
	@%p331 bra 	$L__BB1_414;
	{
	.reg .b32 %temp; 
	mov.b64 	{%r1472, %temp}, %fd2565;
	}
	{
	.reg .b32 %temp; 
	mov.b64 	{%temp, %r1473}, %fd2565;
	}
	add.s32 	%r1474, %r1473, -1048576;
	mov.b64 	%fd2565, {%r1472, %r1474};
	add.s32 	%r2089, %r2089, 1;
$L__BB1_414:
	add.f64 	%fd1601, %fd2565, 0dBFF0000000000000;
	add.f64 	%fd1602, %fd2565, 0d3FF0000000000000;
	rcp.approx.ftz.f64 	%fd1603, %fd1602;
	neg.f64 	%fd1604, %fd1602;
	fma.rn.f64 	%fd1605, %fd1604, %fd1603, 0d3FF0000000000000;
	fma.rn.f64 	%fd1606, %fd1605, %fd1605, %fd1605;
	fma.rn.f64 	%fd1607, %fd1606, %fd1603, %fd1603;
	mul.f64 	%fd1608, %fd1601, %fd1607;
	fma.rn.f64 	%fd1609, %fd1601, %fd1607, %fd1608;
	mul.f64 	%fd1610, %fd1609, %fd1609;
	fma.rn.f64 	%fd1611, %fd1610, 0d3EB1380B3AE80F1E, 0d3ED0EE258B7A8B04;
	fma.rn.f64 	%fd1612, %fd1611, %fd1610, 0d3EF3B2669F02676F;
	fma.rn.f64 	%fd1613, %fd1612, %fd1610, 0d3F1745CBA9AB0956;
	fma.rn.f64 	%fd1614, %fd1613, %fd1610, 0d3F3C71C72D1B5154;
	fma.rn.f64 	%fd1615, %fd1614, %fd1610, 0d3F624924923BE72D;
	fma.rn.f64 	%fd1616, %fd1615, %fd1610, 0d3F8999999999A3C4;
	fma.rn.f64 	%fd1617, %fd1616, %fd1610, 0d3FB5555555555554;
	sub.f64 	%fd1618, %fd1601, %fd1609;
	add.f64 	%fd1619, %fd1618, %fd1618;
	neg.f64 	%fd1620, %fd1609;
	fma.rn.f64 	%fd1621, %fd1620, %fd1601, %fd1619;
	mul.f64 	%fd1622, %fd1607, %fd1621;
	mul.f64 	%fd1623, %fd1610, %fd1617;
	fma.rn.f64 	%fd1624, %fd1623, %fd1609, %fd1622;
	xor.b32  	%r1475, %r2089, -2147483648;
	mov.b32 	%r1476, 1127219200;
	mov.b64 	%fd1625, {%r1475, %r1476};
	sub.f64 	%fd1626, %fd1625, %fd312;
	fma.rn.f64 	%fd1627, %fd1626, 0d3FE62E42FEFA39EF, %fd1609;
	fma.rn.f64 	%fd1628, %fd1626, 0dBFE62E42FEFA39EF, %fd1627;
	sub.f64 	%fd1629, %fd1628, %fd1609;
	sub.f64 	%fd1630, %fd1624, %fd1629;
	fma.rn.f64 	%fd1631, %fd1626, 0d3C7ABC9E3B39803F, %fd1630;
	add.f64 	%fd2566, %fd1627, %fd1631;
	bra.uni 	$L__BB1_416;
$L__BB1_415:
	fma.rn.f64 	%fd1600, %fd2564, 0d7FF0000000000000, 0d7FF0000000000000;
	{
	.reg .b32 %temp; 
	mov.b64 	{%temp, %r1467}, %fd2564;
	}
	and.b32  	%r1468, %r1467, 2147483647;
	setp.eq.s32 	%p330, %r1468, 0;
	selp.f64 	%fd2566, 0dFFF0000000000000, %fd1600, %p330;
$L__BB1_416:
	sub.f64 	%fd1632, %fd2562, %fd2566;
	add.f64 	%fd2567, %fd2567, %fd1632;
$L__BB1_417:
	add.s32 	%r2081, %r2081, 1;
	setp.ne.s32 	%p332, %r2081, %r659;
	@%p332 bra 	$L__BB1_392;
	neg.f64 	%fd1633, %fd2567;
	fma.rn.f64 	%fd1634, %fd2567, 0dBFF71547652B82FE, 0d4338000000000000;
	{
	.reg .b32 %temp; 
	mov.b64 	{%r386, %temp}, %fd1634;
	}
	mov.f64 	%fd1635, 0dC338000000000000;
	add.rn.f64 	%fd1636, %fd1634, %fd1635;
	fma.rn.f64 	%fd1637, %fd1636, 0dBFE62E42FEFA39EF, %fd1633;
	fma.rn.f64 	%fd1638, %fd1636, 0dBC7ABC9E3B39803F, %fd1637;
	fma.rn.f64 	%fd1639, %fd1638, 0d3E5ADE1569CE2BDF, 0d3E928AF3FCA213EA;
	fma.rn.f64 	%fd1640, %fd1639, %fd1638, 0d3EC71DEE62401315;
	fma.rn.f64 	%fd1641, %fd1640, %fd1638, 0d3EFA01997C89EB71;
	fma.rn.f64 	%fd1642, %fd1641, %fd1638, 0d3F2A01A014761F65;
	fma.rn.f64 	%fd1643, %fd1642, %fd1638, 0d3F56C16C1852B7AF;
	fma.rn.f64 	%fd1644, %fd1643, %fd1638, 0d3F81111111122322;
	fma.rn.f64 	%fd1645, %fd1644, %fd1638, 0d3FA55555555502A1;
	fma.rn.f64 	%fd1646, %fd1645, %fd1638, 0d3FC5555555555511;
	fma.rn.f64 	%fd1647, %fd1646, %fd1638, 0d3FE000000000000B;
	fma.rn.f64 	%fd1648, %fd1647, %fd1638, 0d3FF0000000000000;
	fma.rn.f64 	%fd1649, %fd1648, %fd1638, 0d3FF0000000000000;
	{
	.reg .b32 %temp; 
	mov.b64 	{%r387, %temp}, %fd1649;
	}
	{
	.reg .b32 %temp; 
	mov.b64 	{%temp, %r388}, %fd1649;
	}
	shl.b32 	%r1477, %r386, 20;
	add.s32 	%r1478, %r1477, %r388;
	mov.b64 	%fd2568, {%r387, %r1478};
	{
	.reg .b32 %temp; 
	mov.b64 	{%temp, %r1479}, %fd1633;
	}
	mov.b32 	%f59, %r1479;
	abs.f32 	%f21, %f59;
	setp.lt.f32 	%p333, %f21, 0f4086232B;
	@%p333 bra 	$L__BB1_421;
	setp.gt.f64 	%p334, %fd2567, 0d0000000000000000;
	mov.f64 	%fd1650, 0d7FF0000000000000;
	sub.f64 	%fd1651, %fd1650, %fd2567;
	selp.f64 	%fd2568, 0d0000000000000000, %fd1651, %p334;
	setp.geu.f32 	%p335, %f21, 0f40874800;
	@%p335 bra 	$L__BB1_421;
	shr.u32 	%r1480, %r386, 31;
	add.s32 	%r1481, %r386, %r1480;
	shr.s32 	%r1482, %r1481, 1;
	shl.b32 	%r1483, %r1482, 20;
	add.s32 	%r1484, %r388, %r1483;
	mov.b64 	%fd1652, {%r387, %r1484};
	sub.s32 	%r1485, %r386, %r1482;
	shl.b32 	%r1486, %r1485, 20;
	add.s32 	%r1487, %r1486, 1072693248;
	mov.b32 	%r1488, 0;
	mov.b64 	%fd1653, {%r1488, %r1487};
	mul.f64 	%fd2568, %fd1653, %fd1652;
$L__BB1_421:
	setp.lt.s32 	%p336, %r180, 1;
	sub.f64 	%fd2557, %fd2557, %fd2568;
	@%p336 bra 	$L__BB1_451;
	mov.b32 	%r2090, 0;
	bra.uni 	$L__BB1_424;
$L__BB1_423:
	add.s32 	%r2090, %r2090, 1;
	setp.eq.s32 	%p346, %r2090, %r180;
	@%p346 bra 	$L__BB1_451;
$L__BB1_424:
	setp.lt.u32 	%p337, %r74, 7;
	mul.lo.s32 	%r391, %r2090, %r659;
	mov.b16 	%rs344, 0;
	mov.b32 	%r2093, 0;
	@%p337 bra 	$L__BB1_427;
	mov.b16 	%rs344, 0;
	mov.b32 	%r2091, 0;
$L__BB1_426:
	.pragma "nounroll";
	add.s32 	%r1492, %r6, %r2091;
	ld.shared.u8 	%rs252, [%r1492+651];
	add.s32 	%r1493, %r2091, %r391;
	mul.wide.u32 	%rd148, %r1493, 4;
	add.s64 	%rd150, %rd168, %rd148;
	ld.const.u8 	%rs253, [%rd150];
	mul.lo.s16 	%rs254, %rs252, %rs253;
	xor.b16  	%rs255, %rs254, %rs344;
	ld.shared.u32 	%r1494, [%r1492+652];
	bfe.u32 	%r1495, %r1494, 0, 8;
	cvt.u16.u32 	%rs256, %r1495;
	bfe.u32 	%r1496, %r1494, 8, 8;
	cvt.u16.u32 	%rs257, %r1496;
	bfe.u32 	%r1497, %r1494, 16, 8;
	cvt.u16.u32 	%rs258, %r1497;
	bfe.u32 	%r1498, %r1494, 24, 8;
	cvt.u16.u32 	%rs259, %r1498;
	ld.const.u8 	%rs260, [%rd150+4];
	mul.lo.s16 	%rs261, %rs256, %rs260;
	xor.b16  	%rs262, %rs261, %rs255;
	ld.const.u8 	%rs263, [%rd150+8];
	mul.lo.s16 	%rs264, %rs257, %rs263;
	xor.b16  	%rs265, %rs264, %rs262;
	ld.const.u8 	%rs266, [%rd150+12];
	mul.lo.s16 	%rs267, %rs258, %rs266;
	xor.b16  	%rs268, %rs267, %rs265;
	ld.const.u8 	%rs269, [%rd150+16];
	mul.lo.s16 	%rs270, %rs259, %rs269;
	xor.b16  	%rs271, %rs270, %rs268;
	.pragma "used_bytes_mask 7";
	ld.shared.u32 	%r1499, [%r1492+656];
	bfe.u32 	%r1500, %r1499, 0, 8;
	cvt.u16.u32 	%rs272, %r1500;
	bfe.u32 	%r1501, %r1499, 8, 8;
	cvt.u16.u32 	%rs273, %r1501;
	bfe.u32 	%r1502, %r1499, 16, 8;
	cvt.u16.u32 	%rs274, %r1502;
	ld.const.u8 	%rs275, [%rd150+20];
	mul.lo.s16 	%rs276, %rs272, %rs275;
	xor.b16  	%rs277, %rs276, %rs271;
	ld.const.u8 	%rs278, [%rd150+24];
	mul.lo.s16 	%rs279, %rs273, %rs278;
	xor.b16  	%rs280, %rs279, %rs277;
	ld.const.u8 	%rs281, [%rd150+28];
	mul.lo.s16 	%rs282, %rs274, %rs281;
	xor.b16  	%rs344, %rs282, %rs280;
	add.s32 	%r2091, %r2091, 8;
	setp.ne.s32 	%p338, %r2091, %r336;
	mov.u32 	%r2093, %r336;
	@%p338 bra 	$L__BB1_426;
$L__BB1_427:
	setp.eq.s32 	%p339, %r334, 0;
	@%p339 bra 	$L__BB1_435;
	add.s32 	%r1503, %r334, -1;
	setp.lt.u32 	%p340, %r1503, 3;
	@%p340 bra 	$L__BB1_430;
	add.s32 	%r1504, %r6, %r2093;
	ld.shared.u8 	%rs284, [%r1504+651];
	add.s32 	%r1505, %r2093, %r391;
	mul.wide.u32 	%rd151, %r1505, 4;
	add.s64 	%rd153, %rd168, %rd151;
	ld.const.u8 	%rs285, [%rd153];
	mul.lo.s16 	%rs286, %rs284, %rs285;
	ld.shared.u8 	%rs287, [%r1504+652];
	cvt.u64.u32 	%rd154, %r391;
	cvt.u64.u32 	%rd155, %r2093;
	add.s64 	%rd156, %rd155, %rd154;
	shl.b64 	%rd157, %rd156, 2;
	add.s64 	%rd158, %rd168, %rd157;
	ld.const.u8 	%rs288, [%rd158+4];
	mul.lo.s16 	%rs289, %rs287, %rs288;
	xor.b16  	%rs290, %rs286, %rs289;
	ld.shared.u8 	%rs291, [%r1504+653];
	ld.const.u8 	%rs292, [%rd158+8];
	mul.lo.s16 	%rs293, %rs291, %rs292;
	xor.b16  	%rs294, %rs290, %rs293;
	ld.shared.u8 	%rs295, [%r1504+654];
	ld.const.u8 	%rs296, [%rd158+12];
	mul.lo.s16 	%rs297, %rs295, %rs296;
	xor.b16  	%rs298, %rs294, %rs297;
	xor.b16  	%rs344, %rs298, %rs344;
	add.s32 	%r2093, %r2093, 4;
$L__BB1_430:
	setp.eq.s32 	%p341, %r335, 0;
	@%p341 bra 	$L__BB1_435;
	setp.eq.s32 	%p342, %r335, 1;
	@%p342 bra 	$L__BB1_433;
	add.s32 	%r1506, %r6, %r2093;
	ld.shared.u8 	%rs300, [%r1506+651];
	add.s32 	%r1507, %r2093, %r391;
	mul.wide.u32 	%rd159, %r1507, 4;
	add.s64 	%rd161, %rd168, %rd159;
	ld.const.u8 	%rs301, [%rd161];
	mul.lo.s16 	%rs302, %rs300, %rs301;
	ld.shared.u8 	%rs303, [%r1506+652];
	cvt.u64.u32 	%rd162, %r391;
	cvt.u64.u32 	%rd163, %r2093;
	add.s64 	%rd164, %rd163, %rd162;
	shl.b64 	%rd165, %rd164, 2;
	add.s64 	%rd166, %rd168, %rd165;
	ld.const.u8 	%rs304, [%rd166+4];
	mul.lo.s16 	%rs305, %rs303, %rs304;
	xor.b16  	%rs306, %rs302, %rs305;
	xor.b16  	%rs344, %rs306, %rs344;
	add.s32 	%r2093, %r2093, 2;
$L__BB1_433:
	and.b32  	%r1508, %r659, 1;
	setp.eq.b32 	%p343, %r1508, 1;
	not.pred 	%p344, %p343;
	@%p344 bra 	$L__BB1_435;
	add.s32 	%r1509, %r6, %r2093;
	ld.shared.u8 	%rs307, [%r1509+651];
	add.s32 	%r1510, %r2093, %r391;
	mul.wide.u32 	%rd167, %r1510, 4;
	add.s64 	%rd169, %rd168, %rd167;
	ld.const.u8 	%rs308, [%rd169];
	mul.lo.s16 	%rs309, %rs307, %rs308;
	xor.b16  	%rs344, %rs309, %rs344;
$L__BB1_435:
	and.b16  	%rs310, %rs344, 255;
	setp.eq.s16 	%p345, %rs310, 1;
	@%p345 bra 	$L__BB1_436;
	bra.uni 	$L__BB1_423;
$L__BB1_436:
	add.s32 	%r2071, %r337, 1;
	setp.ne.s32 	%p455, %r337, %r332;
	@%p455 bra 	$L__BB1_363;
$L__BB1_437:
	ld.shared.u32 	%r534, [%r6+1872];
	setp.ne.s32 	%p456, %r534, 0;
	@%p456 bra 	$L__BB1_611;
	setp.lt.s32 	%p519, %r659, 1;
	@%p519 bra 	$L__BB1_729;
	and.b32  	%r535, %r659, 15;
	setp.lt.u32 	%p520, %r74, 15;
	mov.b32 	%r2148, 0;
	@%p520 bra 	$L__BB1_442;
	and.b32  	%r2148, %r659, 2147483632;
	neg.s32 	%r2127, %r2148;
	add.s64 	%rd274, %rd3, 64;
	add.s64 	%rd273, %rd4, 64;
	add.s64 	%rd272, %rd5, 64;
$L__BB1_441:
	.pragma "nounroll";
	ld.local.f64 	%fd2355, [%rd274+-64];
	st.local.f64 	[%rd273+-64], %fd2355;
	mov.b64 	%rd178, 0;
	st.local.u64 	[%rd272+-64], %rd178;
	ld.local.f64 	%fd2356, [%rd274+-56];
	st.local.f64 	[%rd273+-56], %fd2356;
	st.local.u64 	[%rd272+-56], %rd178;
	ld.local.f64 	%fd2357, [%rd274+-48];
	st.local.f64 	[%rd273+-48], %fd2357;
	st.local.u64 	[%rd272+-48], %rd178;
	ld.local.f64 	%fd2358, [%rd274+-40];
	st.local.f64 	[%rd273+-40], %fd2358;
	st.local.u64 	[%rd272+-40], %rd178;
	ld.local.f64 	%fd2359, [%rd274+-32];
	st.local.f64 	[%rd273+-32], %fd2359;
	st.local.u64 	[%rd272+-32], %rd178;
	ld.local.f64 	%fd2360, [%rd274+-24];
	st.local.f64 	[%rd273+-24], %fd2360;
	st.local.u64 	[%rd272+-24], %rd178;
	ld.local.f64 	%fd2361, [%rd274+-16];
	st.local.f64 	[%rd273+-16], %fd2361;
	st.local.u64 	[%rd272+-16], %rd178;
	ld.local.f64 	%fd2362, [%rd274+-8];
	st.local.f64 	[%rd273+-8], %fd2362;
	st.local.u64 	[%rd272+-8], %rd178;
	ld.local.f64 	%fd2363, [%rd274];
	st.local.f64 	[%rd273], %fd2363;
	st.local.u64 	[%rd272], %rd178;
	ld.local.f64 	%fd2364, [%rd274+8];
	st.local.f64 	[%rd273+8], %fd2364;
	st.local.u64 	[%rd272+8], %rd178;
	ld.local.f64 	%fd2365, [%rd274+16];
	st.local.f64 	[%rd273+16], %fd2365;
	st.local.u64 	[%rd272+16], %rd178;
	ld.local.f64 	%fd2366, [%rd274+24];
	st.local.f64 	[%rd273+24], %fd2366;
	st.local.u64 	[%rd272+24], %rd178;
	ld.local.f64 	%fd2367, [%rd274+32];
	st.local.f64 	[%rd273+32], %fd2367;
	st.local.u64 	[%rd272+32], %rd178;
	ld.local.f64 	%fd2368, [%rd274+40];
	st.local.f64 	[%rd273+40], %fd2368;
	st.local.u64 	[%rd272+40], %rd178;
	ld.local.f64 	%fd2369, [%rd274+48];
	st.local.f64 	[%rd273+48], %fd2369;
	st.local.u64 	[%rd272+48], %rd178;
	ld.local.f64 	%fd2370, [%rd274+56];
	st.local.f64 	[%rd273+56], %fd2370;
	st.local.u64 	[%rd272+56], %rd178;
	add.s32 	%r2127, %r2127, 16;
	add.s64 	%rd274, %rd274, 128;
	add.s64 	%rd273, %rd273, 128;
	add.s64 	%rd272, %rd272, 128;
	setp.eq.s32 	%p521, %r2127, 0;
	@%p521 bra 	$L__BB1_442;
	bra.uni 	$L__BB1_441;
$L__BB1_442:
	setp.eq.s32 	%p522, %r535, 0;
	@%p522 bra 	$L__BB1_716;
	and.b32  	%r627, %r659, 7;
	setp.lt.u32 	%p523, %r535, 8;
	@%p523 bra 	$L__BB1_445;
	mul.wide.u32 	%rd179, %r2148, 8;
	add.s64 	%rd180, %rd3, %rd179;
	ld.local.f64 	%fd2371, [%rd180];
	add.s64 	%rd181, %rd4, %rd179;
	st.local.f64 	[%rd181], %fd2371;
	add.s64 	%rd182, %rd5, %rd179;
	mov.b64 	%rd183, 0;
	st.local.u64 	[%rd182], %rd183;
	ld.local.f64 	%fd2372, [%rd180+8];
	st.local.f64 	[%rd181+8], %fd2372;
	st.local.u64 	[%rd182+8], %rd183;
	ld.local.f64 	%fd2373, [%rd180+16];
	st.local.f64 	[%rd181+16], %fd2373;
	st.local.u64 	[%rd182+16], %rd183;
	ld.local.f64 	%fd2374, [%rd180+24];
	st.local.f64 	[%rd181+24], %fd2374;
	st.local.u64 	[%rd182+24], %rd183;
	ld.local.f64 	%fd2375, [%rd180+32];
	st.local.f64 	[%rd181+32], %fd2375;
	st.local.u64 	[%rd182+32], %rd183;
	ld.local.f64 	%fd2376, [%rd180+40];
	st.local.f64 	[%rd181+40], %fd2376;
	st.local.u64 	[%rd182+40], %rd183;
	ld.local.f64 	%fd2377, [%rd180+48];
	st.local.f64 	[%rd181+48], %fd2377;
	st.local.u64 	[%rd182+48], %rd183;
	ld.local.f64 	%fd2378, [%rd180+56];
	st.local.f64 	[%rd181+56], %fd2378;
	st.local.u64 	[%rd182+56], %rd183;
	add.s32 	%r2148, %r2148, 8;
$L__BB1_445:
	setp.eq.s32 	%p524, %r627, 0;
	@%p524 bra 	$L__BB1_716;
	and.b32  	%r630, %r659, 3;
	setp.lt.u32 	%p525, %r627, 4;
	@%p525 bra 	$L__BB1_448;
	mul.wide.u32 	%rd184, %r2148, 8;
	add.s64 	%rd185, %rd3, %rd184;
	ld.local.f64 	%fd2379, [%rd185];
	add.s64 	%rd186, %rd4, %rd184;
	st.local.f64 	[%rd186], %fd2379;
	add.s64 	%rd187, %rd5, %rd184;
	mov.b64 	%rd188, 0;
	st.local.u64 	[%rd187], %rd188;
	ld.local.f64 	%fd2380, [%rd185+8];
	st.local.f64 	[%rd186+8], %fd2380;
	st.local.u64 	[%rd187+8], %rd188;
	ld.local.f64 	%fd2381, [%rd185+16];
	st.local.f64 	[%rd186+16], %fd2381;
	st.local.u64 	[%rd187+16], %rd188;
	ld.local.f64 	%fd2382, [%rd185+24];
	st.local.f64 	[%rd186+24], %fd2382;
	st.local.u64 	[%rd187+24], %rd188;
	add.s32 	%r2148, %r2148, 4;
$L__BB1_448:
	setp.eq.s32 	%p526, %r630, 0;
	@%p526 bra 	$L__BB1_716;
	mul.wide.u32 	%rd189, %r2148, 8;
	add.s64 	%rd277, %rd5, %rd189;
	add.s64 	%rd276, %rd4, %rd189;
	add.s64 	%rd275, %rd3, %rd189;
	neg.s32 	%r2150, %r630;
$L__BB1_450:
	.pragma "nounroll";
	ld.local.f64 	%fd2383, [%rd275];
	st.local.f64 	[%rd276], %fd2383;
	mov.b64 	%rd190, 0;
	st.local.u64 	[%rd277], %rd190;
	add.s64 	%rd277, %rd277, 8;
	add.s64 	%rd276, %rd276, 8;
	add.s64 	%rd275, %rd275, 8;
	add.s32 	%r2150, %r2150, 1;
	setp.ne.s32 	%p527, %r2150, 0;
	@%p527 bra 	$L__BB1_450;
	bra.uni 	$L__BB1_716;
$L__BB1_451:
	cvt.rn.f64.u32 	%fd1654, %r337;
	ld.shared.u32 	%r1512, [%r6+1872];
	shl.b32 	%r1513, %r1512, 5;
	add.s32 	%r1514, %r6, %r1513;
	st.shared.f64 	[%r1514+1712], %fd1654;
	mov.b32 	%r2095, 0;
	mov.f64 	%fd2578, %fd2466;
$L__BB1_452:
	add.s32 	%r400, %r6, %r2095;
	ld.shared.u8 	%rs311, [%r400+682];
	setp.ne.s16 	%p347, %rs311, 1;
	@%p347 bra 	$L__BB1_477;
	mad.lo.s32 	%r1515, %r2095, 7, %r400;
	ld.shared.f64 	%fd353, [%r1515+248];
	setp.gt.f64 	%p348, %fd353, 0d4049000000000000;
	mov.f64 	%fd2573, %fd353;
	@%p348 bra 	$L__BB1_465;
	setp.lt.f64 	%p349, %fd353, 0dC049000000000000;
	mov.f64 	%fd2573, 0d0000000000000000;
	@%p349 bra 	$L__BB1_465;
	fma.rn.f64 	%fd1656, %fd353, 0d3FF71547652B82FE, 0d4338000000000000;
	{
	.reg .b32 %temp; 
	mov.b64 	{%r401, %temp}, %fd1656;
	}
	mov.f64 	%fd1657, 0dC338000000000000;
	add.rn.f64 	%fd1658, %fd1656, %fd1657;
	fma.rn.f64 	%fd1659, %fd1658, 0dBFE62E42FEFA39EF, %fd353;
	fma.rn.f64 	%fd1660, %fd1658, 0dBC7ABC9E3B39803F, %fd1659;
	fma.rn.f64 	%fd1661, %fd1660, 0d3E5ADE1569CE2BDF, 0d3E928AF3FCA213EA;
	fma.rn.f64 	%fd1662, %fd1661, %fd1660, 0d3EC71DEE62401315;
	fma.rn.f64 	%fd1663, %fd1662, %fd1660, 0d3EFA01997C89EB71;
	fma.rn.f64 	%fd1664, %fd1663, %fd1660, 0d3F2A01A014761F65;
	fma.rn.f64 	%fd1665, %fd1664, %fd1660, 0d3F56C16C1852B7AF;
	fma.rn.f64 	%fd1666, %fd1665, %fd1660, 0d3F81111111122322;
	fma.rn.f64 	%fd1667, %fd1666, %fd1660, 0d3FA55555555502A1;
	fma.rn.f64 	%fd1668, %fd1667, %fd1660, 0d3FC5555555555511;
	fma.rn.f64 	%fd1669, %fd1668, %fd1660, 0d3FE000000000000B;
	fma.rn.f64 	%fd1670, %fd1669, %fd1660, 0d3FF0000000000000;
	fma.rn.f64 	%fd1671, %fd1670, %fd1660, 0d3FF0000000000000;
	{
	.reg .b32 %temp; 
	mov.b64 	{%r402, %temp}, %fd1671;
	}
	{
	.reg .b32 %temp; 
	mov.b64 	{%temp, %r403}, %fd1671;
	}
	shl.b32 	%r1516, %r401, 20;
	add.s32 	%r1517, %r1516, %r403;
	mov.b64 	%fd2570, {%r402, %r1517};
	{
	.reg .b32 %temp; 
	mov.b64 	{%temp, %r1518}, %fd353;
	}
	mov.b32 	%f60, %r1518;
	abs.f32 	%f22, %f60;
	setp.lt.f32 	%p350, %f22, 0f4086232B;
	@%p350 bra 	$L__BB1_458;
	setp.lt.f64 	%p351, %fd353, 0d0000000000000000;
	add.f64 	%fd1672, %fd353, 0d7FF0000000000000;
	selp.f64 	%fd2570, 0d0000000000000000, %fd1672, %p351;
	setp.geu.f32 	%p352, %f22, 0f40874800;
	@%p352 bra 	$L__BB1_458;
	shr.u32 	%r1519, %r401, 31;
	add.s32 	%r1520, %r401, %r1519;
	shr.s32 	%r1521, %r1520, 1;
	shl.b32 	%r1522, %r1521, 20;
	add.s32 	%r1523, %r403, %r1522;
	mov.b64 	%fd1673, {%r402, %r1523};
	sub.s32 	%r1524, %r401, %r1521;
	shl.b32 	%r1525, %r1524, 20;
	add.s32 	%r1526, %r1525, 1072693248;
	mov.b32 	%r1527, 0;
	mov.b64 	%fd1674, {%r1527, %r1526};
	mul.f64 	%fd2570, %fd1674, %fd1673;
$L__BB1_458:
	add.f64 	%fd2571, %fd2570, 0d3FF0000000000000;
	{
	.reg .b32 %temp; 
	mov.b64 	{%temp, %r2096}, %fd2571;
	}
	{
	.reg .b32 %temp; 
	mov.b64 	{%r2097, %temp}, %fd2571;
	}
	setp.gt.s32 	%p353, %r2096, 1048575;
	mov.b32 	%r2098, -1023;
	@%p353 bra 	$L__BB1_460;
	mul.f64 	%fd2571, %fd2571, 0d4350000000000000;
	{
	.reg .b32 %temp; 
	mov.b64 	{%temp, %r2096}, %fd2571;
	}
	{
	.reg .b32 %temp; 
	mov.b64 	{%r2097, %temp}, %fd2571;
	}
	mov.b32 	%r2098, -1077;
$L__BB1_460:
	add.s32 	%r1530, %r2096, -1;
	setp.gt.u32 	%p354, %r1530, 2146435070;
	@%p354 bra 	$L__BB1_464;
	shr.u32 	%r1533, %r2096, 20;
	add.s32 	%r2099, %r2098, %r1533;
	and.b32  	%r1534, %r2096, 1048575;
	or.b32  	%r1535, %r1534, 1072693248;
	mov.b64 	%fd2572, {%r2097, %r1535};
	setp.lt.u32 	%p356, %r1535, 1073127583;
	@%p356 bra 	$L__BB1_463;
	{
	.reg .b32 %temp; 
	mov.b64 	{%r1536, %temp}, %fd2572;
	}
	{
	.reg .b32 %temp; 
	mov.b64 	{%temp, %r1537}, %fd2572;
	}
	add.s32 	%r1538, %r1537, -1048576;
	mov.b64 	%fd2572, {%r1536, %r1538};
	add.s32 	%r2099, %r2099, 1;
$L__BB1_463:
	add.f64 	%fd1676, %fd2572, 0dBFF0000000000000;
	add.f64 	%fd1677, %fd2572, 0d3FF0000000000000;
	rcp.approx.ftz.f64 	%fd1678, %fd1677;
	neg.f64 	%fd1679, %fd1677;
	fma.rn.f64 	%fd1680, %fd1679, %fd1678, 0d3FF0000000000000;
	fma.rn.f64 	%fd1681, %fd1680, %fd1680, %fd1680;
	fma.rn.f64 	%fd1682, %fd1681, %fd1678, %fd1678;
	mul.f64 	%fd1683, %fd1676, %fd1682;
	fma.rn.f64 	%fd1684, %fd1676, %fd1682, %fd1683;
	mul.f64 	%fd1685, %fd1684, %fd1684;
	fma.rn.f64 	%fd1686, %fd1685, 0d3EB1380B3AE80F1E, 0d3ED0EE258B7A8B04;
	fma.rn.f64 	%fd1687, %fd1686, %fd1685, 0d3EF3B2669F02676F;
	fma.rn.f64 	%fd1688, %fd1687, %fd1685, 0d3F1745CBA9AB0956;
	fma.rn.f64 	%fd1689, %fd1688, %fd1685, 0d3F3C71C72D1B5154;
	fma.rn.f64 	%fd1690, %fd1689, %fd1685, 0d3F624924923BE72D;
	fma.rn.f64 	%fd1691, %fd1690, %fd1685, 0d3F8999999999A3C4;
	fma.rn.f64 	%fd1692, %fd1691, %fd1685, 0d3FB5555555555554;
	sub.f64 	%fd1693, %fd1676, %fd1684;
	add.f64 	%fd1694, %fd1693, %fd1693;
	neg.f64 	%fd1695, %fd1684;
	fma.rn.f64 	%fd1696, %fd1695, %fd1676, %fd1694;
	mul.f64 	%fd1697, %fd1682, %fd1696;
	mul.f64 	%fd1698, %fd1685, %fd1692;
	fma.rn.f64 	%fd1699, %fd1698, %fd1684, %fd1697;
	xor.b32  	%r1539, %r2099, -2147483648;
	mov.b32 	%r1540, 1127219200;
	mov.b64 	%fd1700, {%r1539, %r1540};
	sub.f64 	%fd1701, %fd1700, %fd312;
	fma.rn.f64 	%fd1702, %fd1701, 0d3FE62E42FEFA39EF, %fd1684;
	fma.rn.f64 	%fd1703, %fd1701, 0dBFE62E42FEFA39EF, %fd1702;
	sub.f64 	%fd1704, %fd1703, %fd1684;
	sub.f64 	%fd1705, %fd1699, %fd1704;
	fma.rn.f64 	%fd1706, %fd1701, 0d3C7ABC9E3B39803F, %fd1705;
	add.f64 	%fd2573, %fd1702, %fd1706;
	bra.uni 	$L__BB1_465;
$L__BB1_464:
	fma.rn.f64 	%fd1675, %fd2571, 0d7FF0000000000000, 0d7FF0000000000000;
	{
	.reg .b32 %temp; 
	mov.b64 	{%temp, %r1531}, %fd2571;
	}
	and.b32  	%r1532, %r1531, 2147483647;
	setp.eq.s32 	%p355, %r1532, 0;
	selp.f64 	%fd2573, 0dFFF0000000000000, %fd1675, %p355;
$L__BB1_465:
	neg.f64 	%fd367, %fd353;
	setp.lt.f64 	%p358, %fd353, 0dC049000000000000;
	or.pred  	%p359, %p358, %p348;
	selp.f64 	%fd2577, %fd367, 0d0000000000000000, %p358;
	@%p359 bra 	$L__BB1_476;
	fma.rn.f64 	%fd1707, %fd367, 0d3FF71547652B82FE, 0d4338000000000000;
	{
	.reg .b32 %temp; 
	mov.b64 	{%r414, %temp}, %fd1707;
	}
	mov.f64 	%fd1708, 0dC338000000000000;
	add.rn.f64 	%fd1709, %fd1707, %fd1708;
	fma.rn.f64 	%fd1710, %fd1709, 0dBFE62E42FEFA39EF, %fd367;
	fma.rn.f64 	%fd1711, %fd1709, 0dBC7ABC9E3B39803F, %fd1710;
	fma.rn.f64 	%fd1712, %fd1711, 0d3E5ADE1569CE2BDF, 0d3E928AF3FCA213EA;
	fma.rn.f64 	%fd1713, %fd1712, %fd1711, 0d3EC71DEE62401315;
	fma.rn.f64 	%fd1714, %fd1713, %fd1711, 0d3EFA01997C89EB71;
	fma.rn.f64 	%fd1715, %fd1714, %fd1711, 0d3F2A01A014761F65;
	fma.rn.f64 	%fd1716, %fd1715, %fd1711, 0d3F56C16C1852B7AF;
	fma.rn.f64 	%fd1717, %fd1716, %fd1711, 0d3F81111111122322;
	fma.rn.f64 	%fd1718, %fd1717, %fd1711, 0d3FA55555555502A1;
	fma.rn.f64 	%fd1719, %fd1718, %fd1711, 0d3FC5555555555511;
	fma.rn.f64 	%fd1720, %fd1719, %fd1711, 0d3FE000000000000B;
	fma.rn.f64 	%fd1721, %fd1720, %fd1711, 0d3FF0000000000000;
	fma.rn.f64 	%fd1722, %fd1721, %fd1711, 0d3FF0000000000000;
	{
	.reg .b32 %temp; 
	mov.b64 	{%r415, %temp}, %fd1722;
	}
	{
	.reg .b32 %temp; 
	mov.b64 	{%temp, %r416}, %fd1722;
	}
	shl.b32 	%r1541, %r414, 20;
	add.s32 	%r1542, %r1541, %r416;
	mov.b64 	%fd2574, {%r415, %r1542};
	{
	.reg .b32 %temp; 
	mov.b64 	{%temp, %r1543}, %fd367;
	}
	mov.b32 	%f61, %r1543;
	abs.f32 	%f23, %f61;
	setp.lt.f32 	%p360, %f23, 0f4086232B;
	@%p360 bra 	$L__BB1_469;
	setp.gt.f64 	%p361, %fd353, 0d0000000000000000;
	mov.f64 	%fd1723, 0d7FF0000000000000;
	sub.f64 	%fd1724, %fd1723, %fd353;
	selp.f64 	%fd2574, 0d0000000000000000, %fd1724, %p361;
	setp.geu.f32 	%p362, %f23, 0f40874800;
	@%p362 bra 	$L__BB1_469;
	shr.u32 	%r1544, %r414, 31;
	add.s32 	%r1545, %r414, %r1544;
	shr.s32 	%r1546, %r1545, 1;
	shl.b32 	%r1547, %r1546, 20;
	add.s32 	%r1548, %r416, %r1547;
	mov.b64 	%fd1725, {%r415, %r1548};
	sub.s32 	%r1549, %r414, %r1546;
	shl.b32 	%r1550, %r1549, 20;
	add.s32 	%r1551, %r1550, 1072693248;
	mov.b32 	%r1552, 0;
	mov.b64 	%fd1726, {%r1552, %r1551};
	mul.f64 	%fd2574, %fd1726, %fd1725;
$L__BB1_469:
	add.f64 	%fd2575, %fd2574, 0d3FF0000000000000;
	{
	.reg .b32 %temp; 
	mov.b64 	{%temp, %r2100}, %fd2575;
	}
	{
	.reg .b32 %temp; 
	mov.b64 	{%r2101, %temp}, %fd2575;
	}
	setp.gt.s32 	%p363, %r2100, 1048575;
	mov.b32 	%r2102, -1023;
	@%p363 bra 	$L__BB1_471;
	mul.f64 	%fd2575, %fd2575, 0d4350000000000000;
	{
	.reg .b32 %temp; 
	mov.b64 	{%temp, %r2100}, %fd2575;
	}
	{
	.reg .b32 %temp; 
	mov.b64 	{%r2101, %temp}, %fd2575;
	}
	mov.b32 	%r2102, -1077;
$L__BB1_471:
	add.s32 	%r1555, %r2100, -1;
	setp.gt.u32 	%p364, %r1555, 2146435070;
	@%p364 bra 	$L__BB1_475;
	shr.u32 	%r1558, %r2100, 20;
	add.s32 	%r2103, %r2102, %r1558;
	and.b32  	%r1559, %r2100, 1048575;
	or.b32  	%r1560, %r1559, 1072693248;
	mov.b64 	%fd2576, {%r2101, %r1560};
	setp.lt.u32 	%p366, %r1560, 1073127583;
	@%p366 bra 	$L__BB1_474;
	{
	.reg .b32 %temp; 
	mov.b64 	{%r1561, %temp}, %fd2576;
	}
	{
	.reg .b32 %temp; 
	mov.b64 	{%temp, %r1562}, %fd2576;
	}
	add.s32 	%r1563, %r1562, -1048576;
	mov.b64 	%fd2576, {%r1561, %r1563};
	add.s32 	%r2103, %r2103, 1;
$L__BB1_474:
	add.f64 	%fd1728, %fd2576, 0dBFF0000000000000;
	add.f64 	%fd1729, %fd2576, 0d3FF0000000000000;
	rcp.approx.ftz.f64 	%fd1730, %fd1729;
	neg.f64 	%fd1731, %fd1729;
	fma.rn.f64 	%fd1732, %fd1731, %fd1730, 0d3FF0000000000000;
	fma.rn.f64 	%fd1733, %fd1732, %fd1732, %fd1732;
	fma.rn.f64 	%fd1734, %fd1733, %fd1730, %fd1730;
	mul.f64 	%fd1735, %fd1728, %fd1734;
	fma.rn.f64 	%fd1736, %fd1728, %fd1734, %fd1735;
	mul.f64 	%fd1737, %fd1736, %fd1736;
	fma.rn.f64 	%fd1738, %fd1737, 0d3EB1380B3AE80F1E, 0d3ED0EE258B7A8B04;
	fma.rn.f64 	%fd1739, %fd1738, %fd1737, 0d3EF3B2669F02676F;
	fma.rn.f64 	%fd1740, %fd1739, %fd1737, 0d3F1745CBA9AB0956;
	fma.rn.f64 	%fd1741, %fd1740, %fd1737, 0d3F3C71C72D1B5154;
	fma.rn.f64 	%fd1742, %fd1741, %fd1737, 0d3F624924923BE72D;
	fma.rn.f64 	%fd1743, %fd1742, %fd1737, 0d3F8999999999A3C4;
	fma.rn.f64 	%fd1744, %fd1743, %fd1737, 0d3FB5555555555554;
	sub.f64 	%fd1745, %fd1728, %fd1736;
	add.f64 	%fd1746, %fd1745, %fd1745;
	neg.f64 	%fd1747, %fd1736;
	fma.rn.f64 	%fd1748, %fd1747, %fd1728, %fd1746;
	mul.f64 	%fd1749, %fd1734, %fd1748;
	mul.f64 	%fd1750, %fd1737, %fd1744;
	fma.rn.f64 	%fd1751, %fd1750, %fd1736, %fd1749;
	xor.b32  	%r1564, %r2103, -2147483648;
	mov.b32 	%r1565, 1127219200;
	mov.b64 	%fd1752, {%r1564, %r1565};
	sub.f64 	%fd1753, %fd1752, %fd312;
	fma.rn.f64 	%fd1754, %fd1753, 0d3FE62E42FEFA39EF, %fd1736;
	fma.rn.f64 	%fd1755, %fd1753, 0dBFE62E42FEFA39EF, %fd1754;
	sub.f64 	%fd1756, %fd1755, %fd1736;
	sub.f64 	%fd1757, %fd1751, %fd1756;
	fma.rn.f64 	%fd1758, %fd1753, 0d3C7ABC9E3B39803F, %fd1757;
	add.f64 	%fd2577, %fd1754, %fd1758;
	bra.uni 	$L__BB1_476;
$L__BB1_475:
	fma.rn.f64 	%fd1727, %fd2575, 0d7FF0000000000000, 0d7FF0000000000000;
	{
	.reg .b32 %temp; 
	mov.b64 	{%temp, %r1556}, %fd2575;
	}
	and.b32  	%r1557, %r1556, 2147483647;
	setp.eq.s32 	%p365, %r1557, 0;
	selp.f64 	%fd2577, 0dFFF0000000000000, %fd1727, %p365;
$L__BB1_476:
	sub.f64 	%fd1759, %fd2573, %fd2577;
	add.f64 	%fd2578, %fd2578, %fd1759;
$L__BB1_477:
	add.s32 	%r2095, %r2095, 1;
	setp.ne.s32 	%p367, %r2095, %r659;
	@%p367 bra 	$L__BB1_452;
	setp.lt.u32 	%p368, %r74, 7;
	ld.shared.u32 	%r1567, [%r6+1872];
	shl.b32 	%r1568, %r1567, 5;
	add.s32 	%r1569, %r6, %r1568;
	st.shared.f64 	[%r1569+1720], %fd2578;
	mov.b32 	%r2106, 0;
	@%p368 bra 	$L__BB1_481;
	mov.b32 	%r2104, 0;
$L__BB1_480:
	.pragma "nounroll";
	add.s32 	%r1571, %r6, %r2104;
	ld.shared.u8 	%rs312, [%r1571+651];
	cvt.rn.f64.u16 	%fd1760, %rs312;
	ld.shared.u32 	%r1572, [%r6+1872];
	mad.lo.s32 	%r1573, %r1572, %r659, %r2104;
	shl.b32 	%r1574, %r1573, 3;
	add.s32 	%r1575, %r6, %r1574;
	st.shared.f64 	[%r1575+720], %fd1760;
	ld.shared.u8 	%rs313, [%r1571+652];
	cvt.rn.f64.u16 	%fd1761, %rs313;
	ld.shared.u32 	%r1576, [%r6+1872];
	mad.lo.s32 	%r1577, %r1576, %r659, %r2104;
	add.s32 	%r1578, %r6, 720;
	shl.b32 	%r1579, %r1577, 3;
	add.s32 	%r1580, %r1578, %r1579;
	st.shared.f64 	[%r1580+8], %fd1761;
	ld.shared.u8 	%rs314, [%r1571+653];
	cvt.rn.f64.u16 	%fd1762, %rs314;
	ld.shared.u32 	%r1581, [%r6+1872];
	mad.lo.s32 	%r1582, %r1581, %r659, %r2104;
	shl.b32 	%r1583, %r1582, 3;
	add.s32 	%r1584, %r1578, %r1583;
	st.shared.f64 	[%r1584+16], %fd1762;
	ld.shared.u8 	%rs315, [%r1571+654];
	cvt.rn.f64.u16 	%fd1763, %rs315;
	ld.shared.u32 	%r1585, [%r6+1872];
	mad.lo.s32 	%r1586, %r1585, %r659, %r2104;
	shl.b32 	%r1587, %r1586, 3;
	add.s32 	%r1588, %r1578, %r1587;
	st.shared.f64 	[%r1588+24], %fd1763;
	ld.shared.u8 	%rs316, [%r1571+655];
	cvt.rn.f64.u16 	%fd1764, %rs316;
	ld.shared.u32 	%r1589, [%r6+1872];
	mad.lo.s32 	%r1590, %r1589, %r659, %r2104;
	shl.b32 	%r1591, %r1590, 3;
	add.s32 	%r1592, %r1578, %r1591;
	st.shared.f64 	[%r1592+32], %fd1764;
	ld.shared.u8 	%rs317, [%r1571+656];
	cvt.rn.f64.u16 	%fd1765, %rs317;
	ld.shared.u32 	%r1593, [%r6+1872];
	mad.lo.s32 	%r1594, %r1593, %r659, %r2104;
	shl.b32 	%r1595, %r1594, 3;
	add.s32 	%r1596, %r1578, %r1595;
	st.shared.f64 	[%r1596+40], %fd1765;
	ld.shared.u8 	%rs318, [%r1571+657];
	cvt.rn.f64.u16 	%fd1766, %rs318;
	ld.shared.u32 	%r1597, [%r6+1872];
	mad.lo.s32 	%r1598, %r1597, %r659, %r2104;
	shl.b32 	%r1599, %r1598, 3;
	add.s32 	%r1600, %r1578, %r1599;
	st.shared.f64 	[%r1600+48], %fd1766;
	ld.shared.u8 	%rs319, [%r1571+658];
	cvt.rn.f64.u16 	%fd1767, %rs319;
	ld.shared.u32 	%r1601, [%r6+1872];
	mad.lo.s32 	%r1602, %r1601, %r659, %r2104;
	shl.b32 	%r1603, %r1602, 3;
	add.s32 	%r1604, %r1578, %r1603;
	st.shared.f64 	[%r1604+56], %fd1767;
	add.s32 	%r2104, %r2104, 8;
	setp.ne.s32 	%p369, %r2104, %r336;
	mov.u32 	%r2106, %r336;
	@%p369 bra 	$L__BB1_480;
$L__BB1_481:
	setp.eq.s32 	%p370, %r334, 0;
	@%p370 bra 	$L__BB1_489;
	add.s32 	%r1605, %r334, -1;
	setp.lt.u32 	%p371, %r1605, 3;
	@%p371 bra 	$L__BB1_484;
	add.s32 	%r1606, %r6, %r2106;
	ld.shared.u8 	%rs320, [%r1606+651];
	cvt.rn.f64.u16 	%fd1768, %rs320;
	ld.shared.u32 	%r1607, [%r6+1872];
	mad.lo.s32 	%r1608, %r1607, %r659, %r2106;
	shl.b32 	%r1609, %r1608, 3;
	add.s32 	%r1610, %r6, %r1609;
	st.shared.f64 	[%r1610+720], %fd1768;
	ld.shared.u8 	%rs321, [%r1606+652];
	cvt.rn.f64.u16 	%fd1769, %rs321;
	ld.shared.u32 	%r1611, [%r6+1872];
	mad.lo.s32 	%r1612, %r1611, %r659, %r2106;
	add.s32 	%r1613, %r6, 720;
	shl.b32 	%r1614, %r1612, 3;
	add.s32 	%r1615, %r1613, %r1614;
	st.shared.f64 	[%r1615+8], %fd1769;
	ld.shared.u8 	%rs322, [%r1606+653];
	cvt.rn.f64.u16 	%fd1770, %rs322;
	ld.shared.u32 	%r1616, [%r6+1872];
	mad.lo.s32 	%r1617, %r1616, %r659, %r2106;
	shl.b32 	%r1618, %r1617, 3;
	add.s32 	%r1619, %r1613, %r1618;
	st.shared.f64 	[%r1619+16], %fd1770;
	ld.shared.u8 	%rs323, [%r1606+654];
	cvt.rn.f64.u16 	%fd1771, %rs323;
	ld.shared.u32 	%r1620, [%r6+1872];
	mad.lo.s32 	%r1621, %r1620, %r659, %r2106;
	shl.b32 	%r1622, %r1621, 3;
	add.s32 	%r1623, %r1613, %r1622;
	st.shared.f64 	[%r1623+24], %fd1771;
	add.s32 	%r2106, %r2106, 4;
$L__BB1_484:
	setp.eq.s32 	%p372, %r335, 0;
	@%p372 bra 	$L__BB1_489;
	setp.eq.s32 	%p373, %r335, 1;
	@%p373 bra 	$L__BB1_487;
	add.s32 	%r1624, %r6, %r2106;
	ld.shared.u8 	%rs324, [%r1624+651];
	cvt.rn.f64.u16 	%fd1772, %rs324;
	ld.shared.u32 	%r1625, [%r6+1872];
	mad.lo.s32 	%r1626, %r1625, %r659, %r2106;
	shl.b32 	%r1627, %r1626, 3;
	add.s32 	%r1628, %r6, %r1627;
	st.shared.f64 	[%r1628+720], %fd1772;
	ld.shared.u8 	%rs325, [%r1624+652];
	cvt.rn.f64.u16 	%fd1773, %rs325;
	ld.shared.u32 	%r1629, [%r6+1872];
	mad.lo.s32 	%r1630, %r1629, %r659, %r2106;
	shl.b32 	%r1631, %r1630, 3;
	add.s32 	%r1632, %r6, %r1631;
	st.shared.f64 	[%r1632+728], %fd1773;
	add.s32 	%r2106, %r2106, 2;
$L__BB1_487:
	and.b32  	%r1633, %r659, 1;
	setp.eq.b32 	%p374, %r1633, 1;
	not.pred 	%p375, %p374;
	@%p375 bra 	$L__BB1_489;
	add.s32 	%r1634, %r6, %r2106;
	ld.shared.u8 	%rs326, [%r1634+651];
	cvt.rn.f64.u16 	%fd1774, %rs326;
	ld.shared.u32 	%r1635, [%r6+1872];
	mad.lo.s32 	%r1636, %r1635, %r659, %r2106;
	shl.b32 	%r1637, %r1636, 3;
	add.s32 	%r1638, %r6, %r1637;
	st.shared.f64 	[%r1638+720], %fd1774;
$L__BB1_489:
	ld.shared.f64 	%fd1776, [%r6+1880];
	ld.shared.u32 	%r435, [%r6+1872];
	shl.b32 	%r1639, %r435, 5;
	add.s32 	%r436, %r6, %r1639;
	st.shared.f64 	[%r436+1728], %fd1776;
	setp.lt.s32 	%p376, %r435, 1;
	mov.f64 	%fd2585, 0d0000000000000000;
	@%p376 bra 	$L__BB1_505;
	setp.eq.s32 	%p377, %r435, 1;
	mov.f64 	%fd2585, 0d0000000000000000;
	mov.b32 	%r2109, 1720;
	@%p377 bra 	$L__BB1_500;
	mov.f64 	%fd2585, 0d0000000000000000;
	mov.b32 	%r2108, 0;
$L__BB1_492:
	shl.b32 	%r1642, %r2108, 5;
	add.s32 	%r438, %r6, %r1642;
	ld.shared.f64 	%fd385, [%r438+1720];
	neg.f64 	%fd1780, %fd385;
	fma.rn.f64 	%fd1781, %fd385, 0dBFF71547652B82FE, 0d4338000000000000;
	{
	.reg .b32 %temp; 
	mov.b64 	{%r439, %temp}, %fd1781;
	}
	mov.f64 	%fd1782, 0dC338000000000000;
	add.rn.f64 	%fd1783, %fd1781, %fd1782;
	fma.rn.f64 	%fd1784, %fd1783, 0dBFE62E42FEFA39EF, %fd1780;
	fma.rn.f64 	%fd1785, %fd1783, 0dBC7ABC9E3B39803F, %fd1784;
	fma.rn.f64 	%fd1786, %fd1785, 0d3E5ADE1569CE2BDF, 0d3E928AF3FCA213EA;
	fma.rn.f64 	%fd1787, %fd1786, %fd1785, 0d3EC71DEE62401315;
	fma.rn.f64 	%fd1788, %fd1787, %fd1785, 0d3EFA01997C89EB71;
	fma.rn.f64 	%fd1789, %fd1788, %fd1785, 0d3F2A01A014761F65;
	fma.rn.f64 	%fd1790, %fd1789, %fd1785, 0d3F56C16C1852B7AF;
	fma.rn.f64 	%fd1791, %fd1790, %fd1785, 0d3F81111111122322;
	fma.rn.f64 	%fd1792, %fd1791, %fd1785, 0d3FA55555555502A1;
	fma.rn.f64 	%fd1793, %fd1792, %fd1785, 0d3FC5555555555511;
	fma.rn.f64 	%fd1794, %fd1793, %fd1785, 0d3FE000000000000B;
	fma.rn.f64 	%fd1795, %fd1794, %fd1785, 0d3FF0000000000000;
	fma.rn.f64 	%fd1796, %fd1795, %fd1785, 0d3FF0000000000000;
	{
	.reg .b32 %temp; 
	mov.b64 	{%r440, %temp}, %fd1796;
	}
	{
	.reg .b32 %temp; 
	mov.b64 	{%temp, %r441}, %fd1796;
	}
	shl.b32 	%r1643, %r439, 20;
	add.s32 	%r1644, %r1643, %r441;
	mov.b64 	%fd2580, {%r440, %r1644};
	{
	.reg .b32 %temp; 
	mov.b64 	{%temp, %r1645}, %fd1780;
	}
	mov.b32 	%f62, %r1645;
	abs.f32 	%f24, %f62;
	setp.lt.f32 	%p378, %f24, 0f4086232B;
	@%p378 bra 	$L__BB1_495;
	setp.gt.f64 	%p379, %fd385, 0d0000000000000000;
	mov.f64 	%fd1797, 0d7FF0000000000000;
	sub.f64 	%fd1798, %fd1797, %fd385;
	selp.f64 	%fd2580, 0d0000000000000000, %fd1798, %p379;
	setp.geu.f32 	%p380, %f24, 0f40874800;
	@%p380 bra 	$L__BB1_495;
	shr.u32 	%r1646, %r439, 31;
	add.s32 	%r1647, %r439, %r1646;
	shr.s32 	%r1648, %r1647, 1;
	shl.b32 	%r1649, %r1648, 20;
	add.s32 	%r1650, %r441, %r1649;
	mov.b64 	%fd1799, {%r440, %r1650};
	sub.s32 	%r1651, %r439, %r1648;
	shl.b32 	%r1652, %r1651, 20;
	add.s32 	%r1653, %r1652, 1072693248;
	mov.b32 	%r1654, 0;
	mov.b64 	%fd1800, {%r1654, %r1653};
	mul.f64 	%fd2580, %fd1800, %fd1799;
$L__BB1_495:
	add.f64 	%fd390, %fd2585, %fd2580;
	ld.shared.f64 	%fd391, [%r438+1752];
	neg.f64 	%fd1801, %fd391;
	fma.rn.f64 	%fd1802, %fd391, 0dBFF71547652B82FE, 0d4338000000000000;
	{
	.reg .b32 %temp; 
	mov.b64 	{%r442, %temp}, %fd1802;
	}
	mov.f64 	%fd1803, 0dC338000000000000;
	add.rn.f64 	%fd1804, %fd1802, %fd1803;
	fma.rn.f64 	%fd1805, %fd1804, 0dBFE62E42FEFA39EF, %fd1801;
	fma.rn.f64 	%fd1806, %fd1804, 0dBC7ABC9E3B39803F, %fd1805;
	fma.rn.f64 	%fd1807, %fd1806, 0d3E5ADE1569CE2BDF, 0d3E928AF3FCA213EA;
	fma.rn.f64 	%fd1808, %fd1807, %fd1806, 0d3EC71DEE62401315;
	fma.rn.f64 	%fd1809, %fd1808, %fd1806, 0d3EFA01997C89EB71;
	fma.rn.f64 	%fd1810, %fd1809, %fd1806, 0d3F2A01A014761F65;
	fma.rn.f64 	%fd1811, %fd1810, %fd1806, 0d3F56C16C1852B7AF;
	fma.rn.f64 	%fd1812, %fd1811, %fd1806, 0d3F81111111122322;
	fma.rn.f64 	%fd1813, %fd1812, %fd1806, 0d3FA55555555502A1;
	fma.rn.f64 	%fd1814, %fd1813, %fd1806, 0d3FC5555555555511;
	fma.rn.f64 	%fd1815, %fd1814, %fd1806, 0d3FE000000000000B;
	fma.rn.f64 	%fd1816, %fd1815, %fd1806, 0d3FF0000000000000;
	fma.rn.f64 	%fd1817, %fd1816, %fd1806, 0d3FF0000000000000;
	{
	.reg .b32 %temp; 
	mov.b64 	{%r443, %temp}, %fd1817;
	}
	{
	.reg .b32 %temp; 
	mov.b64 	{%temp, %r444}, %fd1817;
	}
	shl.b32 	%r1655, %r442, 20;
	add.s32 	%r1656, %r1655, %r444;
	mov.b64 	%fd2581, {%r443, %r1656};
	{
	.reg .b32 %temp; 
	mov.b64 	{%temp, %r1657}, %fd1801;
	}
	mov.b32 	%f63, %r1657;
	abs.f32 	%f25, %f63;
	setp.lt.f32 	%p381, %f25, 0f4086232B;
	@%p381 bra 	$L__BB1_498;
	setp.gt.f64 	%p382, %fd391, 0d0000000000000000;
	mov.f64 	%fd1818, 0d7FF0000000000000;
	sub.f64 	%fd1819, %fd1818, %fd391;
	selp.f64 	%fd2581, 0d0000000000000000, %fd1819, %p382;
	setp.geu.f32 	%p383, %f25, 0f40874800;
	@%p383 bra 	$L__BB1_498;
	shr.u32 	%r1658, %r442, 31;
	add.s32 	%r1659, %r442, %r1658;
	shr.s32 	%r1660, %r1659, 1;
	shl.b32 	%r1661, %r1660, 20;
	add.s32 	%r1662, %r444, %r1661;
	mov.b64 	%fd1820, {%r443, %r1662};
	sub.s32 	%r1663, %r442, %r1660;
	shl.b32 	%r1664, %r1663, 20;
	add.s32 	%r1665, %r1664, 1072693248;
	mov.b32 	%r1666, 0;
	mov.b64 	%fd1821, {%r1666, %r1665};
	mul.f64 	%fd2581, %fd1821, %fd1820;
$L__BB1_498:
	add.f64 	%fd2585, %fd390, %fd2581;
	add.s32 	%r2108, %r2108, 2;
	and.b32  	%r1667, %r435, 2147483646;
	setp.ne.s32 	%p384, %r2108, %r1667;
	@%p384 bra 	$L__BB1_492;
	shl.b32 	%r1668, %r435, 5;
	and.b32  	%r1669, %r1668, -64;
	add.s32 	%r2109, %r1669, 1720;
$L__BB1_500:
	and.b32  	%r1670, %r435, 1;
	setp.eq.b32 	%p385, %r1670, 1;
	not.pred 	%p386, %p385;
	@%p386 bra 	$L__BB1_505;
	add.s32 	%r1671, %r6, %r2109;
	ld.shared.f64 	%fd399, [%r1671];
	neg.f64 	%fd1822, %fd399;
	fma.rn.f64 	%fd1823, %fd399, 0dBFF71547652B82FE, 0d4338000000000000;
	{
	.reg .b32 %temp; 
	mov.b64 	{%r448, %temp}, %fd1823;
	}
	mov.f64 	%fd1824, 0dC338000000000000;
	add.rn.f64 	%fd1825, %fd1823, %fd1824;
	fma.rn.f64 	%fd1826, %fd1825, 0dBFE62E42FEFA39EF, %fd1822;
	fma.rn.f64 	%fd1827, %fd1825, 0dBC7ABC9E3B39803F, %fd1826;
	fma.rn.f64 	%fd1828, %fd1827, 0d3E5ADE1569CE2BDF, 0d3E928AF3FCA213EA;
	fma.rn.f64 	%fd1829, %fd1828, %fd1827, 0d3EC71DEE62401315;
	fma.rn.f64 	%fd1830, %fd1829, %fd1827, 0d3EFA01997C89EB71;
	fma.rn.f64 	%fd1831, %fd1830, %fd1827, 0d3F2A01A014761F65;
	fma.rn.f64 	%fd1832, %fd1831, %fd1827, 0d3F56C16C1852B7AF;
	fma.rn.f64 	%fd1833, %fd1832, %fd1827, 0d3F81111111122322;
	fma.rn.f64 	%fd1834, %fd1833, %fd1827, 0d3FA55555555502A1;
	fma.rn.f64 	%fd1835, %fd1834, %fd1827, 0d3FC5555555555511;
	fma.rn.f64 	%fd1836, %fd1835, %fd1827, 0d3FE000000000000B;
	fma.rn.f64 	%fd1837, %fd1836, %fd1827, 0d3FF0000000000000;
	fma.rn.f64 	%fd1838, %fd1837, %fd1827, 0d3FF0000000000000;
	{
	.reg .b32 %temp; 
	mov.b64 	{%r449, %temp}, %fd1838;
	}
	{
	.reg .b32 %temp; 
	mov.b64 	{%temp, %r450}, %fd1838;
	}
	shl.b32 	%r1672, %r448, 20;
	add.s32 	%r1673, %r1672, %r450;
	mov.b64 	%fd2584, {%r449, %r1673};
	{
	.reg .b32 %temp; 
	mov.b64 	{%temp, %r1674}, %fd1822;
	}
	mov.b32 	%f64, %r1674;
	abs.f32 	%f26, %f64;
	setp.lt.f32 	%p387, %f26, 0f4086232B;
	@%p387 bra 	$L__BB1_504;
	setp.gt.f64 	%p388, %fd399, 0d0000000000000000;
	mov.f64 	%fd1839, 0d7FF0000000000000;
	sub.f64 	%fd1840, %fd1839, %fd399;
	selp.f64 	%fd2584, 0d0000000000000000, %fd1840, %p388;
	setp.geu.f32 	%p389, %f26, 0f40874800;
	@%p389 bra 	$L__BB1_504;
	shr.u32 	%r1675, %r448, 31;
	add.s32 	%r1676, %r448, %r1675;
	shr.s32 	%r1677, %r1676, 1;
	shl.b32 	%r1678, %r1677, 20;
	add.s32 	%r1679, %r450, %r1678;
	mov.b64 	%fd1841, {%r449, %r1679};
	sub.s32 	%r1680, %r448, %r1677;
	shl.b32 	%r1681, %r1680, 20;
	add.s32 	%r1682, %r1681, 1072693248;
	mov.b32 	%r1683, 0;
	mov.b64 	%fd1842, {%r1683, %r1682};
	mul.f64 	%fd2584, %fd1842, %fd1841;
$L__BB1_504:
	add.f64 	%fd2585, %fd2585, %fd2584;
$L__BB1_505:
	setp.eq.s32 	%p390, %r333, 0;
	{ // callseq 3, 0
	.param .b64 param0;
	st.param.f64 	[param0], %fd313;
	.param .b64 retval0;
	call.uni (retval0), 
	__internal_accurate_pow, 
	(
	param0
	);
	ld.param.f64 	%fd1843, [retval0];
	} // callseq 3
	neg.f64 	%fd1845, %fd1843;
	selp.f64 	%fd1846, %fd1845, %fd1843, %p1;
	selp.f64 	%fd1847, 0dFFF8000000000000, %fd1846, %p2;
	selp.f64 	%fd1848, 0d3FF0000000000000, %fd1847, %p390;
	mul.f64 	%fd1849, %fd2557, %fd1848;
	st.shared.f64 	[%r6+1888], %fd1849;
	add.f64 	%fd1850, %fd2585, %fd1849;
	setp.gt.f64 	%p391, %fd1850, 0d3E112E0BE826D695;
	div.rn.f64 	%fd1851, %fd2585, %fd1850;
	selp.f64 	%fd406, %fd1851, 0d3FF0000000000000, %p391;
	st.shared.f64 	[%r436+1736], %fd406;
	add.s32 	%r451, %r435, 1;
	st.shared.u32 	[%r6+1872], %r451;
	setp.leu.f64 	%p392, %fd406, 0d3FEFF7CED916872B;
	setp.ne.s32 	%p393, %r451, 4;
	and.pred  	%p394, %p392, %p393;
	@%p394 bra 	$L__BB1_436;
	setp.eq.s32 	%p395, %r451, 0;
	@%p395 bra 	$L__BB1_539;
	setp.lt.s32 	%p396, %r435, 0;
	mov.f64 	%fd2592, 0d0000000000000000;
	@%p396 bra 	$L__BB1_523;
	setp.eq.s32 	%p397, %r435, 0;
	mov.f64 	%fd2592, 0d0000000000000000;
	mov.b32 	%r2111, 1;
	@%p397 bra 	$L__BB1_518;
	and.b32  	%r452, %r451, 2147483646;
	mov.f64 	%fd2592, 0d0000000000000000;
	mov.b32 	%r2110, 0;
$L__BB1_510:
	shl.b32 	%r1686, %r2110, 5;
	add.s32 	%r454, %r108, %r1686;
	ld.shared.f64 	%fd408, [%r454+8];
	neg.f64 	%fd1856, %fd408;
	fma.rn.f64 	%fd1857, %fd408, 0dBFF71547652B82FE, 0d4338000000000000;
	{
	.reg .b32 %temp; 
	mov.b64 	{%r455, %temp}, %fd1857;
	}
	mov.f64 	%fd1858, 0dC338000000000000;
	add.rn.f64 	%fd1859, %fd1857, %fd1858;
	fma.rn.f64 	%fd1860, %fd1859, 0dBFE62E42FEFA39EF, %fd1856;
	fma.rn.f64 	%fd1861, %fd1859, 0dBC7ABC9E3B39803F, %fd1860;
	fma.rn.f64 	%fd1862, %fd1861, 0d3E5ADE1569CE2BDF, 0d3E928AF3FCA213EA;
	fma.rn.f64 	%fd1863, %fd1862, %fd1861, 0d3EC71DEE62401315;
	fma.rn.f64 	%fd1864, %fd1863, %fd1861, 0d3EFA01997C89EB71;
	fma.rn.f64 	%fd1865, %fd1864, %fd1861, 0d3F2A01A014761F65;
	fma.rn.f64 	%fd1866, %fd1865, %fd1861, 0d3F56C16C1852B7AF;
	fma.rn.f64 	%fd1867, %fd1866, %fd1861, 0d3F81111111122322;
	fma.rn.f64 	%fd1868, %fd1867, %fd1861, 0d3FA55555555502A1;
	fma.rn.f64 	%fd1869, %fd1868, %fd1861, 0d3FC5555555555511;
	fma.rn.f64 	%fd1870, %fd1869, %fd1861, 0d3FE000000000000B;
	fma.rn.f64 	%fd1871, %fd1870, %fd1861, 0d3FF0000000000000;
	fma.rn.f64 	%fd1872, %fd1871, %fd1861, 0d3FF0000000000000;
	{
	.reg .b32 %temp; 
	mov.b64 	{%r456, %temp}, %fd1872;
	}
	{
	.reg .b32 %temp; 
	mov.b64 	{%temp, %r457}, %fd1872;
	}
	shl.b32 	%r1687, %r455, 20;
	add.s32 	%r1688, %r1687, %r457;
	mov.b64 	%fd2587, {%r456, %r1688};
	{
	.reg .b32 %temp; 
	mov.b64 	{%temp, %r1689}, %fd1856;
	}
	mov.b32 	%f65, %r1689;
	abs.f32 	%f27, %f65;
	setp.lt.f32 	%p398, %f27, 0f4086232B;
	@%p398 bra 	$L__BB1_513;
	setp.gt.f64 	%p399, %fd408, 0d0000000000000000;
	mov.f64 	%fd1873, 0d7FF0000000000000;
	sub.f64 	%fd1874, %fd1873, %fd408;
	selp.f64 	%fd2587, 0d0000000000000000, %fd1874, %p399;
	setp.geu.f32 	%p400, %f27, 0f40874800;
	@%p400 bra 	$L__BB1_513;
	shr.u32 	%r1690, %r455, 31;
	add.s32 	%r1691, %r455, %r1690;
	shr.s32 	%r1692, %r1691, 1;
	shl.b32 	%r1693, %r1692, 20;
	add.s32 	%r1694, %r457, %r1693;
	mov.b64 	%fd1875, {%r456, %r1694};
	sub.s32 	%r1695, %r455, %r1692;
	shl.b32 	%r1696, %r1695, 20;
	add.s32 	%r1697, %r1696, 1072693248;
	mov.b32 	%r1698, 0;
	mov.b64 	%fd1876, {%r1698, %r1697};
	mul.f64 	%fd2587, %fd1876, %fd1875;
$L__BB1_513:
	add.f64 	%fd413, %fd2592, %fd2587;
	ld.shared.f64 	%fd414, [%r454+40];
	neg.f64 	%fd1877, %fd414;
	fma.rn.f64 	%fd1878, %fd414, 0dBFF71547652B82FE, 0d4338000000000000;
	{
	.reg .b32 %temp; 
	mov.b64 	{%r458, %temp}, %fd1878;
	}
	mov.f64 	%fd1879, 0dC338000000000000;
	add.rn.f64 	%fd1880, %fd1878, %fd1879;
	fma.rn.f64 	%fd1881, %fd1880, 0dBFE62E42FEFA39EF, %fd1877;
	fma.rn.f64 	%fd1882, %fd1880, 0dBC7ABC9E3B39803F, %fd1881;
	fma.rn.f64 	%fd1883, %fd1882, 0d3E5ADE1569CE2BDF, 0d3E928AF3FCA213EA;
	fma.rn.f64 	%fd1884, %fd1883, %fd1882, 0d3EC71DEE62401315;
	fma.rn.f64 	%fd1885, %fd1884, %fd1882, 0d3EFA01997C89EB71;
	fma.rn.f64 	%fd1886, %fd1885, %fd1882, 0d3F2A01A014761F65;
	fma.rn.f64 	%fd1887, %fd1886, %fd1882, 0d3F56C16C1852B7AF;
	fma.rn.f64 	%fd1888, %fd1887, %fd1882, 0d3F81111111122322;
	fma.rn.f64 	%fd1889, %fd1888, %fd1882, 0d3FA55555555502A1;
	fma.rn.f64 	%fd1890, %fd1889, %fd1882, 0d3FC5555555555511;
	fma.rn.f64 	%fd1891, %fd1890, %fd1882, 0d3FE000000000000B;
	fma.rn.f64 	%fd1892, %fd1891, %fd1882, 0d3FF0000000000000;
	fma.rn.f64 	%fd1893, %fd1892, %fd1882, 0d3FF0000000000000;
	{
	.reg .b32 %temp; 
	mov.b64 	{%r459, %temp}, %fd1893;
	}
	{
	.reg .b32 %temp; 
	mov.b64 	{%temp, %r460}, %fd1893;
	}
	shl.b32 	%r1699, %r458, 20;
	add.s32 	%r1700, %r1699, %r460;
	mov.b64 	%fd2588, {%r459, %r1700};
	{
	.reg .b32 %temp; 
	mov.b64 	{%temp, %r1701}, %fd1877;
	}
	mov.b32 	%f66, %r1701;
	abs.f32 	%f28, %f66;
	setp.lt.f32 	%p401, %f28, 0f4086232B;
	@%p401 bra 	$L__BB1_516;
	setp.gt.f64 	%p402, %fd414, 0d0000000000000000;
	mov.f64 	%fd1894, 0d7FF0000000000000;
	sub.f64 	%fd1895, %fd1894, %fd414;
	selp.f64 	%fd2588, 0d0000000000000000, %fd1895, %p402;
	setp.geu.f32 	%p403, %f28, 0f40874800;
	@%p403 bra 	$L__BB1_516;
	shr.u32 	%r1702, %r458, 31;
	add.s32 	%r1703, %r458, %r1702;
	shr.s32 	%r1704, %r1703, 1;
	shl.b32 	%r1705, %r1704, 20;
	add.s32 	%r1706, %r460, %r1705;
	mov.b64 	%fd1896, {%r459, %r1706};
	sub.s32 	%r1707, %r458, %r1704;
	shl.b32 	%r1708, %r1707, 20;
	add.s32 	%r1709, %r1708, 1072693248;
	mov.b32 	%r1710, 0;
	mov.b64 	%fd1897, {%r1710, %r1709};
	mul.f64 	%fd2588, %fd1897, %fd1896;
$L__BB1_516:
	add.f64 	%fd2592, %fd413, %fd2588;
	add.s32 	%r2110, %r2110, 2;
	setp.ne.s32 	%p404, %r2110, %r452;
	@%p404 bra 	$L__BB1_510;
	shl.b32 	%r1711, %r452, 2;
	or.b32  	%r2111, %r1711, 1;
$L__BB1_518:
	and.b32  	%r1712, %r435, 1;
	setp.eq.b32 	%p405, %r1712, 1;
	@%p405 bra 	$L__BB1_523;
	shl.b32 	%r1713, %r2111, 3;
	add.s32 	%r1714, %r6, %r1713;
	ld.shared.f64 	%fd422, [%r1714+1712];
	neg.f64 	%fd1898, %fd422;
	fma.rn.f64 	%fd1899, %fd422, 0dBFF71547652B82FE, 0d4338000000000000;
	{
	.reg .b32 %temp; 
	mov.b64 	{%r464, %temp}, %fd1899;
	}
	mov.f64 	%fd1900, 0dC338000000000000;
	add.rn.f64 	%fd1901, %fd1899, %fd1900;
	fma.rn.f64 	%fd1902, %fd1901, 0dBFE62E42FEFA39EF, %fd1898;
	fma.rn.f64 	%fd1903, %fd1901, 0dBC7ABC9E3B39803F, %fd1902;
	fma.rn.f64 	%fd1904, %fd1903, 0d3E5ADE1569CE2BDF, 0d3E928AF3FCA213EA;
	fma.rn.f64 	%fd1905, %fd1904, %fd1903, 0d3EC71DEE62401315;
	fma.rn.f64 	%fd1906, %fd1905, %fd1903, 0d3EFA01997C89EB71;
	fma.rn.f64 	%fd1907, %fd1906, %fd1903, 0d3F2A01A014761F65;
	fma.rn.f64 	%fd1908, %fd1907, %fd1903, 0d3F56C16C1852B7AF;
	fma.rn.f64 	%fd1909, %fd1908, %fd1903, 0d3F81111111122322;
	fma.rn.f64 	%fd1910, %fd1909, %fd1903, 0d3FA55555555502A1;
	fma.rn.f64 	%fd1911, %fd1910, %fd1903, 0d3FC5555555555511;
	fma.rn.f64 	%fd1912, %fd1911, %fd1903, 0d3FE000000000000B;
	fma.rn.f64 	%fd1913, %fd1912, %fd1903, 0d3FF0000000000000;
	fma.rn.f64 	%fd1914, %fd1913, %fd1903, 0d3FF0000000000000;
	{
	.reg .b32 %temp; 
	mov.b64 	{%r465, %temp}, %fd1914;
	}
	{
	.reg .b32 %temp; 
	mov.b64 	{%temp, %r466}, %fd1914;
	}
	shl.b32 	%r1715, %r464, 20;
	add.s32 	%r1716, %r1715, %r466;
	mov.b64 	%fd2591, {%r465, %r1716};
	{
	.reg .b32 %temp; 
	mov.b64 	{%temp, %r1717}, %fd1898;
	}
	mov.b32 	%f67, %r1717;
	abs.f32 	%f29, %f67;
	setp.lt.f32 	%p406, %f29, 0f4086232B;
	@%p406 bra 	$L__BB1_522;
	setp.gt.f64 	%p407, %fd422, 0d0000000000000000;
	mov.f64 	%fd1915, 0d7FF0000000000000;
	sub.f64 	%fd1916, %fd1915, %fd422;
	selp.f64 	%fd2591, 0d0000000000000000, %fd1916, %p407;
	setp.geu.f32 	%p408, %f29, 0f40874800;
	@%p408 bra 	$L__BB1_522;
	shr.u32 	%r1718, %r464, 31;
	add.s32 	%r1719, %r464, %r1718;
	shr.s32 	%r1720, %r1719, 1;
	shl.b32 	%r1721, %r1720, 20;
	add.s32 	%r1722, %r466, %r1721;
	mov.b64 	%fd1917, {%r465, %r1722};
	sub.s32 	%r1723, %r464, %r1720;
	shl.b32 	%r1724, %r1723, 20;
	add.s32 	%r1725, %r1724, 1072693248;
	mov.b32 	%r1726, 0;
	mov.b64 	%fd1918, {%r1726, %r1725};
	mul.f64 	%fd2591, %fd1918, %fd1917;
$L__BB1_522:
	add.f64 	%fd2592, %fd2592, %fd2591;
$L__BB1_523:
	setp.lt.f64 	%p409, %fd2592, 0d39B4484BFEEBC2A0;
	@%p409 bra 	$L__BB1_539;
	setp.lt.s32 	%p410, %r435, 0;
	div.rn.f64 	%fd429, %fd406, %fd2592;
	@%p410 bra 	$L__BB1_539;
	setp.eq.s32 	%p411, %r435, 0;
	mov.b32 	%r2113, 0;
	@%p411 bra 	$L__BB1_534;
	and.b32  	%r2113, %r451, 2147483646;
	mov.b32 	%r2112, 0;
$L__BB1_527:
	shl.b32 	%r1729, %r2112, 5;
	add.s32 	%r469, %r108, %r1729;
	ld.shared.f64 	%fd430, [%r469+8];
	neg.f64 	%fd1919, %fd430;
	fma.rn.f64 	%fd1920, %fd430, 0dBFF71547652B82FE, 0d4338000000000000;
	{
	.reg .b32 %temp; 
	mov.b64 	{%r470, %temp}, %fd1920;
	}
	mov.f64 	%fd1921, 0dC338000000000000;
	add.rn.f64 	%fd1922, %fd1920, %fd1921;
	fma.rn.f64 	%fd1923, %fd1922, 0dBFE62E42FEFA39EF, %fd1919;
	fma.rn.f64 	%fd1924, %fd1922, 0dBC7ABC9E3B39803F, %fd1923;
	fma.rn.f64 	%fd1925, %fd1924, 0d3E5ADE1569CE2BDF, 0d3E928AF3FCA213EA;
	fma.rn.f64 	%fd1926, %fd1925, %fd1924, 0d3EC71DEE62401315;
	fma.rn.f64 	%fd1927, %fd1926, %fd1924, 0d3EFA01997C89EB71;
	fma.rn.f64 	%fd1928, %fd1927, %fd1924, 0d3F2A01A014761F65;
	fma.rn.f64 	%fd1929, %fd1928, %fd1924, 0d3F56C16C1852B7AF;
	fma.rn.f64 	%fd1930, %fd1929, %fd1924, 0d3F81111111122322;
	fma.rn.f64 	%fd1931, %fd1930, %fd1924, 0d3FA55555555502A1;
	fma.rn.f64 	%fd1932, %fd1931, %fd1924, 0d3FC5555555555511;
	fma.rn.f64 	%fd1933, %fd1932, %fd1924, 0d3FE000000000000B;
	fma.rn.f64 	%fd1934, %fd1933, %fd1924, 0d3FF0000000000000;
	fma.rn.f64 	%fd1935, %fd1934, %fd1924, 0d3FF0000000000000;
	{
	.reg .b32 %temp; 
	mov.b64 	{%r471, %temp}, %fd1935;
	}
	{
	.reg .b32 %temp; 
	mov.b64 	{%temp, %r472}, %fd1935;
	}
	shl.b32 	%r1730, %r470, 20;
	add.s32 	%r1731, %r1730, %r472;
	mov.b64 	%fd2593, {%r471, %r1731};
	{
	.reg .b32 %temp; 
	mov.b64 	{%temp, %r1732}, %fd1919;
	}
	mov.b32 	%f68, %r1732;
	abs.f32 	%f30, %f68;
	setp.lt.f32 	%p412, %f30, 0f4086232B;
	@%p412 bra 	$L__BB1_530;
	setp.gt.f64 	%p413, %fd430, 0d0000000000000000;
	mov.f64 	%fd1936, 0d7FF0000000000000;
	sub.f64 	%fd1937, %fd1936, %fd430;
	selp.f64 	%fd2593, 0d0000000000000000, %fd1937, %p413;
	setp.geu.f32 	%p414, %f30, 0f40874800;
	@%p414 bra 	$L__BB1_530;
	shr.u32 	%r1733, %r470, 31;
	add.s32 	%r1734, %r470, %r1733;
	shr.s32 	%r1735, %r1734, 1;
	shl.b32 	%r1736, %r1735, 20;
	add.s32 	%r1737, %r472, %r1736;
	mov.b64 	%fd1938, {%r471, %r1737};
	sub.s32 	%r1738, %r470, %r1735;
	shl.b32 	%r1739, %r1738, 20;
	add.s32 	%r1740, %r1739, 1072693248;
	mov.b32 	%r1741, 0;
	mov.b64 	%fd1939, {%r1741, %r1740};
	mul.f64 	%fd2593, %fd1939, %fd1938;
$L__BB1_530:
	mul.f64 	%fd1940, %fd429, %fd2593;
	shl.b32 	%r1742, %r2112, 3;
	add.s32 	%r473, %r6, %r1742;
	st.shared.f64 	[%r473+1840], %fd1940;
	ld.shared.f64 	%fd435, [%r469+40];
	neg.f64 	%fd1941, %fd435;
	fma.rn.f64 	%fd1942, %fd435, 0dBFF71547652B82FE, 0d4338000000000000;
	{
	.reg .b32 %temp; 
	mov.b64 	{%r474, %temp}, %fd1942;
	}
	mov.f64 	%fd1943, 0dC338000000000000;
	add.rn.f64 	%fd1944, %fd1942, %fd1943;
	fma.rn.f64 	%fd1945, %fd1944, 0dBFE62E42FEFA39EF, %fd1941;
	fma.rn.f64 	%fd1946, %fd1944, 0dBC7ABC9E3B39803F, %fd1945;
	fma.rn.f64 	%fd1947, %fd1946, 0d3E5ADE1569CE2BDF, 0d3E928AF3FCA213EA;
	fma.rn.f64 	%fd1948, %fd1947, %fd1946, 0d3EC71DEE62401315;
	fma.rn.f64 	%fd1949, %fd1948, %fd1946, 0d3EFA01997C89EB71;
	fma.rn.f64 	%fd1950, %fd1949, %fd1946, 0d3F2A01A014761F65;
	fma.rn.f64 	%fd1951, %fd1950, %fd1946, 0d3F56C16C1852B7AF;
	fma.rn.f64 	%fd1952, %fd1951, %fd1946, 0d3F81111111122322;
	fma.rn.f64 	%fd1953, %fd1952, %fd1946, 0d3FA55555555502A1;
	fma.rn.f64 	%fd1954, %fd1953, %fd1946, 0d3FC5555555555511;
	fma.rn.f64 	%fd1955, %fd1954, %fd1946, 0d3FE000000000000B;
	fma.rn.f64 	%fd1956, %fd1955, %fd1946, 0d3FF0000000000000;
	fma.rn.f64 	%fd1957, %fd1956, %fd1946, 0d3FF0000000000000;
	{
	.reg .b32 %temp; 
	mov.b64 	{%r475, %temp}, %fd1957;
	}
	{
	.reg .b32 %temp; 
	mov.b64 	{%temp, %r476}, %fd1957;
	}
	shl.b32 	%r1743, %r474, 20;
	add.s32 	%r1744, %r1743, %r476;
	mov.b64 	%fd2594, {%r475, %r1744};
	{
	.reg .b32 %temp; 
	mov.b64 	{%temp, %r1745}, %fd1941;
	}
	mov.b32 	%f69, %r1745;
	abs.f32 	%f31, %f69;
	setp.lt.f32 	%p415, %f31, 0f4086232B;
	@%p415 bra 	$L__BB1_533;
	setp.gt.f64 	%p416, %fd435, 0d0000000000000000;
	mov.f64 	%fd1958, 0d7FF0000000000000;
	sub.f64 	%fd1959, %fd1958, %fd435;
	selp.f64 	%fd2594, 0d0000000000000000, %fd1959, %p416;
	setp.geu.f32 	%p417, %f31, 0f40874800;
	@%p417 bra 	$L__BB1_533;
	shr.u32 	%r1746, %r474, 31;
	add.s32 	%r1747, %r474, %r1746;
	shr.s32 	%r1748, %r1747, 1;
	shl.b32 	%r1749, %r1748, 20;
	add.s32 	%r1750, %r476, %r1749;
	mov.b64 	%fd1960, {%r475, %r1750};
	sub.s32 	%r1751, %r474, %r1748;
	shl.b32 	%r1752, %r1751, 20;
	add.s32 	%r1753, %r1752, 1072693248;
	mov.b32 	%r1754, 0;
	mov.b64 	%fd1961, {%r1754, %r1753};
	mul.f64 	%fd2594, %fd1961, %fd1960;
$L__BB1_533:
	mul.f64 	%fd1962, %fd429, %fd2594;
	st.shared.f64 	[%r473+1848], %fd1962;
	add.s32 	%r2112, %r2112, 2;
	setp.ne.s32 	%p418, %r2112, %r2113;
	@%p418 bra 	$L__BB1_527;
$L__BB1_534:
	and.b32  	%r1755, %r435, 1;
	setp.eq.b32 	%p419, %r1755, 1;
	@%p419 bra 	$L__BB1_539;
	shl.b32 	%r1756, %r2113, 5;
	add.s32 	%r1757, %r108, %r1756;
	ld.shared.f64 	%fd440, [%r1757+8];
	neg.f64 	%fd1963, %fd440;
	fma.rn.f64 	%fd1964, %fd440, 0dBFF71547652B82FE, 0d4338000000000000;
	{
	.reg .b32 %temp; 
	mov.b64 	{%r479, %temp}, %fd1964;
	}
	mov.f64 	%fd1965, 0dC338000000000000;
	add.rn.f64 	%fd1966, %fd1964, %fd1965;
	fma.rn.f64 	%fd1967, %fd1966, 0dBFE62E42FEFA39EF, %fd1963;
	fma.rn.f64 	%fd1968, %fd1966, 0dBC7ABC9E3B39803F, %fd1967;
	fma.rn.f64 	%fd1969, %fd1968, 0d3E5ADE1569CE2BDF, 0d3E928AF3FCA213EA;
	fma.rn.f64 	%fd1970, %fd1969, %fd1968, 0d3EC71DEE62401315;
	fma.rn.f64 	%fd1971, %fd1970, %fd1968, 0d3EFA01997C89EB71;
	fma.rn.f64 	%fd1972, %fd1971, %fd1968, 0d3F2A01A014761F65;
	fma.rn.f64 	%fd1973, %fd1972, %fd1968, 0d3F56C16C1852B7AF;
	fma.rn.f64 	%fd1974, %fd1973, %fd1968, 0d3F81111111122322;
	fma.rn.f64 	%fd1975, %fd1974, %fd1968, 0d3FA55555555502A1;
	fma.rn.f64 	%fd1976, %fd1975, %fd1968, 0d3FC5555555555511;
	fma.rn.f64 	%fd1977, %fd1976, %fd1968, 0d3FE000000000000B;
	fma.rn.f64 	%fd1978, %fd1977, %fd1968, 0d3FF0000000000000;
	fma.rn.f64 	%fd1979, %fd1978, %fd1968, 0d3FF0000000000000;
	{
	.reg .b32 %temp; 
	mov.b64 	{%r480, %temp}, %fd1979;
	}
	{
	.reg .b32 %temp; 
	mov.b64 	{%temp, %r481}, %fd1979;
	}
	shl.b32 	%r1758, %r479, 20;
	add.s32 	%r1759, %r1758, %r481;
	mov.b64 	%fd2595, {%r480, %r1759};
	{
	.reg .b32 %temp; 
	mov.b64 	{%temp, %r1760}, %fd1963;
	}
	mov.b32 	%f70, %r1760;
	abs.f32 	%f32, %f70;
	setp.lt.f32 	%p420, %f32, 0f4086232B;
	@%p420 bra 	$L__BB1_538;
	setp.gt.f64 	%p421, %fd440, 0d0000000000000000;
	mov.f64 	%fd1980, 0d7FF0000000000000;
	sub.f64 	%fd1981, %fd1980, %fd440;
	selp.f64 	%fd2595, 0d0000000000000000, %fd1981, %p421;
	setp.geu.f32 	%p422, %f32, 0f40874800;
	@%p422 bra 	$L__BB1_538;
	shr.u32 	%r1761, %r479, 31;
	add.s32 	%r1762, %r479, %r1761;
	shr.s32 	%r1763, %r1762, 1;
	shl.b32 	%r1764, %r1763, 20;
	add.s32 	%r1765, %r481, %r1764;
	mov.b64 	%fd1982, {%r480, %r1765};
	sub.s32 	%r1766, %r479, %r1763;
	shl.b32 	%r1767, %r1766, 20;
	add.s32 	%r1768, %r1767, 1072693248;
	mov.b32 	%r1769, 0;
	mov.b64 	%fd1983, {%r1769, %r1768};
	mul.f64 	%fd2595, %fd1983, %fd1982;
$L__BB1_538:
	mul.f64 	%fd1984, %fd429, %fd2595;
	shl.b32 	%r1770, %r2113, 3;
	add.s32 	%r1771, %r6, %r1770;
	st.shared.f64 	[%r1771+1840], %fd1984;
$L__BB1_539:
	ld.shared.u32 	%r482, [%r6+1872];
	max.s32 	%r483, %r659, 1;
	and.b32  	%r484, %r482, 7;
	and.b32  	%r485, %r482, 2147483640;
	and.b32  	%r486, %r482, 3;
	and.b32  	%r487, %r482, 1;
	mov.b32 	%r2114, 0;
$L__BB1_540:
	setp.lt.s32 	%p423, %r482, 1;
	mov.f64 	%fd2597, 0d0000000000000000;
	mov.f64 	%fd2596, %fd2597;
	@%p423 bra 	$L__BB1_596;
	setp.lt.s32 	%p424, %r482, 8;
	mov.f64 	%fd2596, 0d0000000000000000;
	mov.b32 	%r2117, 0;
	mov.f64 	%fd2597, %fd2596;
	@%p424 bra 	$L__BB1_568;
	mov.f64 	%fd2596, 0d0000000000000000;
	mov.b32 	%r2115, 0;
$L__BB1_543:
	.pragma "nounroll";
	mad.lo.s32 	%r1775, %r2115, %r659, %r2114;
	shl.b32 	%r1776, %r1775, 3;
	add.s32 	%r490, %r6, %r1776;
	ld.shared.f64 	%fd1989, [%r490+720];
	setp.neu.f64 	%p425, %fd1989, 0d3FF0000000000000;
	shl.b32 	%r1777, %r2115, 3;
	add.s32 	%r491, %r6, %r1777;
	@%p425 bra 	$L__BB1_545;
	ld.shared.f64 	%fd1991, [%r491+1840];
	add.f64 	%fd2596, %fd2596, %fd1991;
	bra.uni 	$L__BB1_546;
$L__BB1_545:
	ld.shared.f64 	%fd1990, [%r491+1840];
	add.f64 	%fd2597, %fd2597, %fd1990;
$L__BB1_546:
	shl.b32 	%r492, %r659, 3;
	add.s32 	%r493, %r490, %r492;
	ld.shared.f64 	%fd1992, [%r493+720];
	setp.eq.f64 	%p426, %fd1992, 0d3FF0000000000000;
	@%p426 bra 	$L__BB1_548;
	ld.shared.f64 	%fd1993, [%r491+1848];
	add.f64 	%fd2597, %fd2597, %fd1993;
	bra.uni 	$L__BB1_549;
$L__BB1_548:
	ld.shared.f64 	%fd1994, [%r491+1848];
	add.f64 	%fd2596, %fd2596, %fd1994;
$L__BB1_549:
	add.s32 	%r494, %r493, %r492;
	ld.shared.f64 	%fd1995, [%r494+720];
	setp.eq.f64 	%p427, %fd1995, 0d3FF0000000000000;
	@%p427 bra 	$L__BB1_551;
	ld.shared.f64 	%fd1996, [%r491+1856];
	add.f64 	%fd2597, %fd2597, %fd1996;
	bra.uni 	$L__BB1_552;
$L__BB1_551:
	ld.shared.f64 	%fd1997, [%r491+1856];
	add.f64 	%fd2596, %fd2596, %fd1997;
$L__BB1_552:
	add.s32 	%r495, %r494, %r492;
	ld.shared.f64 	%fd1998, [%r495+720];
	setp.eq.f64 	%p428, %fd1998, 0d3FF0000000000000;
	@%p428 bra 	$L__BB1_554;
	ld.shared.f64 	%fd1999, [%r491+1864];
	add.f64 	%fd2597, %fd2597, %fd1999;
	bra.uni 	$L__BB1_555;
$L__BB1_554:
	ld.shared.f64 	%fd2000, [%r491+1864];
	add.f64 	%fd2596, %fd2596, %fd2000;
$L__BB1_555:
	add.s32 	%r496, %r495, %r492;
	ld.shared.f64 	%fd2001, [%r496+720];
	setp.eq.f64 	%p429, %fd2001, 0d3FF0000000000000;
	@%p429 bra 	$L__BB1_557;
	ld.shared.f64 	%fd2002, [%r491+1872];
	add.f64 	%fd2597, %fd2597, %fd2002;
	bra.uni 	$L__BB1_558;
$L__BB1_557:
	ld.shared.f64 	%fd2003, [%r491+1872];
	add.f64 	%fd2596, %fd2596, %fd2003;
$L__BB1_558:
	add.s32 	%r497, %r496, %r492;
	ld.shared.f64 	%fd2004, [%r497+720];
	setp.eq.f64 	%p430, %fd2004, 0d3FF0000000000000;
	@%p430 bra 	$L__BB1_560;
	ld.shared.f64 	%fd2005, [%r491+1880];
	add.f64 	%fd2597, %fd2597, %fd2005;
	bra.uni 	$L__BB1_561;
$L__BB1_560:
	ld.shared.f64 	%fd2006, [%r491+1880];
	add.f64 	%fd2596, %fd2596, %fd2006;
$L__BB1_561:
	add.s32 	%r498, %r497, %r492;
	ld.shared.f64 	%fd2007, [%r498+720];
	setp.eq.f64 	%p431, %fd2007, 0d3FF0000000000000;
	@%p431 bra 	$L__BB1_563;
	ld.shared.f64 	%fd2008, [%r491+1888];
	add.f64 	%fd2597, %fd2597, %fd2008;
	bra.uni 	$L__BB1_564;
$L__BB1_563:
	ld.shared.f64 	%fd2009, [%r491+1888];
	add.f64 	%fd2596, %fd2596, %fd2009;
$L__BB1_564:
	add.s32 	%r1778, %r498, %r492;
	ld.shared.f64 	%fd2010, [%r1778+720];
	setp.eq.f64 	%p432, %fd2010, 0d3FF0000000000000;
	@%p432 bra 	$L__BB1_566;
	ld.shared.f64 	%fd2011, [%r491+1896];
	add.f64 	%fd2597, %fd2597, %fd2011;
	bra.uni 	$L__BB1_567;
$L__BB1_566:
	ld.shared.f64 	%fd2012, [%r491+1896];
	add.f64 	%fd2596, %fd2596, %fd2012;
$L__BB1_567:
	add.s32 	%r2115, %r2115, 8;
	setp.ne.s32 	%p433, %r2115, %r485;
	mov.u32 	%r2117, %r485;
	@%p433 bra 	$L__BB1_543;
$L__BB1_568:
	setp.eq.s32 	%p434, %r484, 0;
	@%p434 bra 	$L__BB1_596;
	setp.lt.u32 	%p435, %r484, 4;
	@%p435 bra 	$L__BB1_583;
	mad.lo.s32 	%r1779, %r2117, %r659, %r2114;
	shl.b32 	%r1780, %r1779, 3;
	add.s32 	%r501, %r6, %r1780;
	ld.shared.f64 	%fd2014, [%r501+720];
	setp.eq.f64 	%p436, %fd2014, 0d3FF0000000000000;
	shl.b32 	%r1781, %r2117, 3;
	add.s32 	%r502, %r6, %r1781;
	@%p436 bra 	$L__BB1_572;
	ld.shared.f64 	%fd2015, [%r502+1840];
	add.f64 	%fd2597, %fd2597, %fd2015;
	bra.uni 	$L__BB1_573;
$L__BB1_572:
	ld.shared.f64 	%fd2016, [%r502+1840];
	add.f64 	%fd2596, %fd2596, %fd2016;
$L__BB1_573:
	shl.b32 	%r503, %r659, 3;
	add.s32 	%r504, %r501, %r503;
	ld.shared.f64 	%fd2017, [%r504+720];
	setp.eq.f64 	%p437, %fd2017, 0d3FF0000000000000;
	@%p437 bra 	$L__BB1_575;
	ld.shared.f64 	%fd2018, [%r502+1848];
	add.f64 	%fd2597, %fd2597, %fd2018;
	bra.uni 	$L__BB1_576;
$L__BB1_575:
	ld.shared.f64 	%fd2019, [%r502+1848];
	add.f64 	%fd2596, %fd2596, %fd2019;
$L__BB1_576:
	add.s32 	%r505, %r504, %r503;
	ld.shared.f64 	%fd2020, [%r505+720];
	setp.eq.f64 	%p438, %fd2020, 0d3FF0000000000000;
	@%p438 bra 	$L__BB1_578;
	ld.shared.f64 	%fd2021, [%r502+1856];
	add.f64 	%fd2597, %fd2597, %fd2021;
	bra.uni 	$L__BB1_579;
$L__BB1_578:
	ld.shared.f64 	%fd2022, [%r502+1856];
	add.f64 	%fd2596, %fd2596, %fd2022;
$L__BB1_579:
	add.s32 	%r1782, %r505, %r503;
	ld.shared.f64 	%fd2023, [%r1782+720];
	setp.eq.f64 	%p439, %fd2023, 0d3FF0000000000000;
	@%p439 bra 	$L__BB1_581;
	ld.shared.f64 	%fd2024, [%r502+1864];
	add.f64 	%fd2597, %fd2597, %fd2024;
	bra.uni 	$L__BB1_582;
$L__BB1_581:
	ld.shared.f64 	%fd2025, [%r502+1864];
	add.f64 	%fd2596, %fd2596, %fd2025;
$L__BB1_582:
	add.s32 	%r2117, %r2117, 4;
$L__BB1_583:
	setp.eq.s32 	%p440, %r486, 0;
	@%p440 bra 	$L__BB1_596;
	setp.eq.s32 	%p441, %r486, 1;
	@%p441 bra 	$L__BB1_592;
	mad.lo.s32 	%r1783, %r2117, %r659, %r2114;
	shl.b32 	%r1784, %r1783, 3;
	add.s32 	%r508, %r6, %r1784;
	ld.shared.f64 	%fd2027, [%r508+720];
	setp.eq.f64 	%p442, %fd2027, 0d3FF0000000000000;
	shl.b32 	%r1785, %r2117, 3;
	add.s32 	%r509, %r6, %r1785;
	@%p442 bra 	$L__BB1_587;
	ld.shared.f64 	%fd2028, [%r509+1840];
	add.f64 	%fd2597, %fd2597, %fd2028;
	bra.uni 	$L__BB1_588;
$L__BB1_587:
	ld.shared.f64 	%fd2029, [%r509+1840];
	add.f64 	%fd2596, %fd2596, %fd2029;
$L__BB1_588:
	shl.b32 	%r1786, %r659, 3;
	add.s32 	%r1787, %r508, %r1786;
	ld.shared.f64 	%fd2030, [%r1787+720];
	setp.eq.f64 	%p443, %fd2030, 0d3FF0000000000000;
	@%p443 bra 	$L__BB1_590;
	ld.shared.f64 	%fd2031, [%r509+1848];
	add.f64 	%fd2597, %fd2597, %fd2031;
	bra.uni 	$L__BB1_591;
$L__BB1_590:
	ld.shared.f64 	%fd2032, [%r509+1848];
	add.f64 	%fd2596, %fd2596, %fd2032;
$L__BB1_591:
	add.s32 	%r2117, %r2117, 2;
$L__BB1_592:
	setp.eq.s32 	%p444, %r487, 0;
	@%p444 bra 	$L__BB1_596;
	mad.lo.s32 	%r1788, %r2117, %r659, %r2114;
	shl.b32 	%r1789, %r1788, 3;
	add.s32 	%r1790, %r6, %r1789;
	ld.shared.f64 	%fd2033, [%r1790+720];
	setp.eq.f64 	%p445, %fd2033, 0d3FF0000000000000;
	@%p445 bra 	$L__BB1_595;
	shl.b32 	%r1791, %r2117, 3;
	add.s32 	%r1792, %r6, %r1791;
	ld.shared.f64 	%fd2034, [%r1792+1840];
	add.f64 	%fd2597, %fd2597, %fd2034;
	bra.uni 	$L__BB1_596;
$L__BB1_595:
	shl.b32 	%r1793, %r2117, 3;
	add.s32 	%r1794, %r6, %r1793;
	ld.shared.f64 	%fd2035, [%r1794+1840];
	add.f64 	%fd2596, %fd2596, %fd2035;
$L__BB1_596:
	max.f64 	%fd2640, %fd2597, 0d39B4484BFEEBC2A0;
	{
	.reg .b32 %temp; 
	mov.b64 	{%temp, %r2119}, %fd2640;
	}
	{
	.reg .b32 %temp; 
	mov.b64 	{%r2120, %temp}, %fd2640;
	}
	setp.gt.s32 	%p446, %r2119, 1048575;
	mov.b32 	%r2121, -1023;
	@%p446 bra 	$L__BB1_598;
	mul.f64 	%fd2640, %fd2640, 0d4350000000000000;
	{
	.reg .b32 %temp; 
	mov.b64 	{%temp, %r2119}, %fd2640;
	}
	{
	.reg .b32 %temp; 
	mov.b64 	{%r2120, %temp}, %fd2640;
	}
	mov.b32 	%r2121, -1077;
$L__BB1_598:
	add.s32 	%r1797, %r2119, -1;
	setp.gt.u32 	%p447, %r1797, 2146435070;
	@%p447 bra 	$L__BB1_602;
	shr.u32 	%r1800, %r2119, 20;
	add.s32 	%r2122, %r2121, %r1800;
	and.b32  	%r1801, %r2119, 1048575;
	or.b32  	%r1802, %r1801, 1072693248;
	mov.b64 	%fd2641, {%r2120, %r1802};
	setp.lt.u32 	%p449, %r1802, 1073127583;
	@%p449 bra 	$L__BB1_601;
	{
	.reg .b32 %temp; 
	mov.b64 	{%r1803, %temp}, %fd2641;
	}
	{
	.reg .b32 %temp; 
	mov.b64 	{%temp, %r1804}, %fd2641;
	}
	add.s32 	%r1805, %r1804, -1048576;
	mov.b64 	%fd2641, {%r1803, %r1805};
	add.s32 	%r2122, %r2122, 1;
$L__BB1_601:
	add.f64 	%fd2037, %fd2641, 0dBFF0000000000000;
	add.f64 	%fd2038, %fd2641, 0d3FF0000000000000;
	rcp.approx.ftz.f64 	%fd2039, %fd2038;
	neg.f64 	%fd2040, %fd2038;
	fma.rn.f64 	%fd2041, %fd2040, %fd2039, 0d3FF0000000000000;
	fma.rn.f64 	%fd2042, %fd2041, %fd2041, %fd2041;
	fma.rn.f64 	%fd2043, %fd2042, %fd2039, %fd2039;
	mul.f64 	%fd2044, %fd2037, %fd2043;
	fma.rn.f64 	%fd2045, %fd2037, %fd2043, %fd2044;
	mul.f64 	%fd2046, %fd2045, %fd2045;
	fma.rn.f64 	%fd2047, %fd2046, 0d3EB1380B3AE80F1E, 0d3ED0EE258B7A8B04;
	fma.rn.f64 	%fd2048, %fd2047, %fd2046, 0d3EF3B2669F02676F;
	fma.rn.f64 	%fd2049, %fd2048, %fd2046, 0d3F1745CBA9AB0956;
	fma.rn.f64 	%fd2050, %fd2049, %fd2046, 0d3F3C71C72D1B5154;
	fma.rn.f64 	%fd2051, %fd2050, %fd2046, 0d3F624924923BE72D;
	fma.rn.f64 	%fd2052, %fd2051, %fd2046, 0d3F8999999999A3C4;
	fma.rn.f64 	%fd2053, %fd2052, %fd2046, 0d3FB5555555555554;
	sub.f64 	%fd2054, %fd2037, %fd2045;
	add.f64 	%fd2055, %fd2054, %fd2054;
	neg.f64 	%fd2056, %fd2045;
	fma.rn.f64 	%fd2057, %fd2056, %fd2037, %fd2055;
	mul.f64 	%fd2058, %fd2043, %fd2057;
	mul.f64 	%fd2059, %fd2046, %fd2053;
	fma.rn.f64 	%fd2060, %fd2059, %fd2045, %fd2058;
	xor.b32  	%r1806, %r2122, -2147483648;
	mov.b32 	%r1807, 1127219200;
	mov.b64 	%fd2061, {%r1806, %r1807};
	sub.f64 	%fd2062, %fd2061, %fd312;
	fma.rn.f64 	%fd2063, %fd2062, 0d3FE62E42FEFA39EF, %fd2045;
	fma.rn.f64 	%fd2064, %fd2062, 0dBFE62E42FEFA39EF, %fd2063;
	sub.f64 	%fd2065, %fd2064, %fd2045;
	sub.f64 	%fd2066, %fd2060, %fd2065;
	fma.rn.f64 	%fd2067, %fd2062, 0d3C7ABC9E3B39803F, %fd2066;
	add.f64 	%fd2642, %fd2063, %fd2067;
	bra.uni 	$L__BB1_603;
$L__BB1_602:
	fma.rn.f64 	%fd2036, %fd2640, 0d7FF0000000000000, 0d7FF0000000000000;
	{
	.reg .b32 %temp; 
	mov.b64 	{%temp, %r1798}, %fd2640;
	}
	and.b32  	%r1799, %r1798, 2147483647;
	setp.eq.s32 	%p448, %r1799, 0;
	selp.f64 	%fd2642, 0dFFF0000000000000, %fd2036, %p448;
$L__BB1_603:
	max.f64 	%fd2643, %fd2596, 0d39B4484BFEEBC2A0;
	{
	.reg .b32 %temp; 
	mov.b64 	{%temp, %r2123}, %fd2643;
	}
	{
	.reg .b32 %temp; 
	mov.b64 	{%r2124, %temp}, %fd2643;
	}
	setp.gt.s32 	%p450, %r2123, 1048575;
	mov.b32 	%r2125, -1023;
	@%p450 bra 	$L__BB1_605;
	mul.f64 	%fd2643, %fd2643, 0d4350000000000000;
	{
	.reg .b32 %temp; 
	mov.b64 	{%temp, %r2123}, %fd2643;
	}
	{
	.reg .b32 %temp; 
	mov.b64 	{%r2124, %temp}, %fd2643;
	}
	mov.b32 	%r2125, -1077;
$L__BB1_605:
	add.s32 	%r1810, %r2123, -1;
	setp.gt.u32 	%p451, %r1810, 2146435070;
	@%p451 bra 	$L__BB1_609;
	shr.u32 	%r1813, %r2123, 20;
	add.s32 	%r2126, %r2125, %r1813;
	and.b32  	%r1814, %r2123, 1048575;
	or.b32  	%r1815, %r1814, 1072693248;
	mov.b64 	%fd2644, {%r2124, %r1815};
	setp.lt.u32 	%p453, %r1815, 1073127583;
	@%p453 bra 	$L__BB1_608;
	{
	.reg .b32 %temp; 
	mov.b64 	{%r1816, %temp}, %fd2644;
	}
	{
	.reg .b32 %temp; 
	mov.b64 	{%temp, %r1817}, %fd2644;
	}
	add.s32 	%r1818, %r1817, -1048576;
	mov.b64 	%fd2644, {%r1816, %r1818};
	add.s32 	%r2126, %r2126, 1;
$L__BB1_608:
	add.f64 	%fd2069, %fd2644, 0dBFF0000000000000;
	add.f64 	%fd2070, %fd2644, 0d3FF0000000000000;
	rcp.approx.ftz.f64 	%fd2071, %fd2070;
	neg.f64 	%fd2072, %fd2070;
	fma.rn.f64 	%fd2073, %fd2072, %fd2071, 0d3FF0000000000000;
	fma.rn.f64 	%fd2074, %fd2073, %fd2073, %fd2073;
	fma.rn.f64 	%fd2075, %fd2074, %fd2071, %fd2071;
	mul.f64 	%fd2076, %fd2069, %fd2075;
	fma.rn.f64 	%fd2077, %fd2069, %fd2075, %fd2076;
	mul.f64 	%fd2078, %fd2077, %fd2077;
	fma.rn.f64 	%fd2079, %fd2078, 0d3EB1380B3AE80F1E, 0d3ED0EE258B7A8B04;
	fma.rn.f64 	%fd2080, %fd2079, %fd2078, 0d3EF3B2669F02676F;
	fma.rn.f64 	%fd2081, %fd2080, %fd2078, 0d3F1745CBA9AB0956;
	fma.rn.f64 	%fd2082, %fd2081, %fd2078, 0d3F3C71C72D1B5154;
	fma.rn.f64 	%fd2083, %fd2082, %fd2078, 0d3F624924923BE72D;
	fma.rn.f64 	%fd2084, %fd2083, %fd2078, 0d3F8999999999A3C4;
	fma.rn.f64 	%fd2085, %fd2084, %fd2078, 0d3FB5555555555554;
	sub.f64 	%fd2086, %fd2069, %fd2077;
	add.f64 	%fd2087, %fd2086, %fd2086;
	neg.f64 	%fd2088, %fd2077;
	fma.rn.f64 	%fd2089, %fd2088, %fd2069, %fd2087;
	mul.f64 	%fd2090, %fd2075, %fd2089;
	mul.f64 	%fd2091, %fd2078, %fd2085;
	fma.rn.f64 	%fd2092, %fd2091, %fd2077, %fd2090;
	xor.b32  	%r1819, %r2126, -2147483648;
	mov.b32 	%r1820, 1127219200;
	mov.b64 	%fd2093, {%r1819, %r1820};
	sub.f64 	%fd2094, %fd2093, %fd312;
	fma.rn.f64 	%fd2095, %fd2094, 0d3FE62E42FEFA39EF, %fd2077;
	fma.rn.f64 	%fd2096, %fd2094, 0dBFE62E42FEFA39EF, %fd2095;
	sub.f64 	%fd2097, %fd2096, %fd2077;
	sub.f64 	%fd2098, %fd2092, %fd2097;
	fma.rn.f64 	%fd2099, %fd2094, 0d3C7ABC9E3B39803F, %fd2098;
	add.f64 	%fd2645, %fd2095, %fd2099;
	bra.uni 	$L__BB1_610;
$L__BB1_609:
	fma.rn.f64 	%fd2068, %fd2643, 0d7FF0000000000000, 0d7FF0000000000000;
	{
	.reg .b32 %temp; 
	mov.b64 	{%temp, %r1811}, %fd2643;
	}
	and.b32  	%r1812, %r1811, 2147483647;
	setp.eq.s32 	%p452, %r1812, 0;
	selp.f64 	%fd2645, 0dFFF0000000000000, %fd2068, %p452;
$L__BB1_610:
	sub.f64 	%fd2100, %fd2642, %fd2645;
	mul.wide.u32 	%rd170, %r2114, 8;
	add.s64 	%rd171, %rd4, %rd170;
	st.local.f64 	[%rd171], %fd2100;
	add.s64 	%rd172, %rd3, %rd170;
	ld.local.f64 	%fd2101, [%rd172];
	sub.f64 	%fd2102, %fd2100, %fd2101;
	add.s64 	%rd173, %rd5, %rd170;
	st.local.f64 	[%rd173], %fd2102;
	add.s32 	%r2114, %r2114, 1;
	setp.eq.s32 	%p454, %r2114, %r483;
	@%p454 bra 	$L__BB1_716;
	bra.uni 	$L__BB1_540;
$L__BB1_611:
	setp.lt.s32 	%p457, %r534, 1;
	mov.f64 	%fd2653, 0d0000000000000000;
	@%p457 bra 	$L__BB1_627;
	setp.eq.s32 	%p458, %r534, 1;
	mov.f64 	%fd2653, 0d0000000000000000;
	mov.b32 	%r2129, 1;
	@%p458 bra 	$L__BB1_622;
	and.b32  	%r540, %r534, 2147483646;
	mov.f64 	%fd2653, 0d0000000000000000;
	mov.b32 	%r2128, 0;
$L__BB1_614:
	shl.b32 	%r1823, %r2128, 5;
	add.s32 	%r542, %r108, %r1823;
	ld.shared.f64 	%fd539, [%r542+8];
	neg.f64 	%fd2107, %fd539;
	fma.rn.f64 	%fd2108, %fd539, 0dBFF71547652B82FE, 0d4338000000000000;
	{
	.reg .b32 %temp; 
	mov.b64 	{%r543, %temp}, %fd2108;
	}
	mov.f64 	%fd2109, 0dC338000000000000;
	add.rn.f64 	%fd2110, %fd2108, %fd2109;
	fma.rn.f64 	%fd2111, %fd2110, 0dBFE62E42FEFA39EF, %fd2107;
	fma.rn.f64 	%fd2112, %fd2110, 0dBC7ABC9E3B39803F, %fd2111;
	fma.rn.f64 	%fd2113, %fd2112, 0d3E5ADE1569CE2BDF, 0d3E928AF3FCA213EA;
	fma.rn.f64 	%fd2114, %fd2113, %fd2112, 0d3EC71DEE62401315;
	fma.rn.f64 	%fd2115, %fd2114, %fd2112, 0d3EFA01997C89EB71;
	fma.rn.f64 	%fd2116, %fd2115, %fd2112, 0d3F2A01A014761F65;
	fma.rn.f64 	%fd2117, %fd2116, %fd2112, 0d3F56C16C1852B7AF;
	fma.rn.f64 	%fd2118, %fd2117, %fd2112, 0d3F81111111122322;
	fma.rn.f64 	%fd2119, %fd2118, %fd2112, 0d3FA55555555502A1;
	fma.rn.f64 	%fd2120, %fd2119, %fd2112, 0d3FC5555555555511;
	fma.rn.f64 	%fd2121, %fd2120, %fd2112, 0d3FE000000000000B;
	fma.rn.f64 	%fd2122, %fd2121, %fd2112, 0d3FF0000000000000;
	fma.rn.f64 	%fd2123, %fd2122, %fd2112, 0d3FF0000000000000;
	{
	.reg .b32 %temp; 
	mov.b64 	{%r544, %temp}, %fd2123;
	}
	{
	.reg .b32 %temp; 
	mov.b64 	{%temp, %r545}, %fd2123;
	}
	shl.b32 	%r1824, %r543, 20;
	add.s32 	%r1825, %r1824, %r545;
	mov.b64 	%fd2648, {%r544, %r1825};
	{
	.reg .b32 %temp; 
	mov.b64 	{%temp, %r1826}, %fd2107;
	}
	mov.b32 	%f71, %r1826;
	abs.f32 	%f33, %f71;
	setp.lt.f32 	%p459, %f33, 0f4086232B;
	@%p459 bra 	$L__BB1_617;
	setp.gt.f64 	%p460, %fd539, 0d0000000000000000;
	mov.f64 	%fd2124, 0d7FF0000000000000;
	sub.f64 	%fd2125, %fd2124, %fd539;
	selp.f64 	%fd2648, 0d0000000000000000, %fd2125, %p460;
	setp.geu.f32 	%p461, %f33, 0f40874800;
	@%p461 bra 	$L__BB1_617;
	shr.u32 	%r1827, %r543, 31;
	add.s32 	%r1828, %r543, %r1827;
	shr.s32 	%r1829, %r1828, 1;
	shl.b32 	%r1830, %r1829, 20;
	add.s32 	%r1831, %r545, %r1830;
	mov.b64 	%fd2126, {%r544, %r1831};
	sub.s32 	%r1832, %r543, %r1829;
	shl.b32 	%r1833, %r1832, 20;
	add.s32 	%r1834, %r1833, 1072693248;
	mov.b32 	%r1835, 0;
	mov.b64 	%fd2127, {%r1835, %r1834};
	mul.f64 	%fd2648, %fd2127, %fd2126;
$L__BB1_617:
	add.f64 	%fd544, %fd2653, %fd2648;
	ld.shared.f64 	%fd545, [%r542+40];
	neg.f64 	%fd2128, %fd545;
	fma.rn.f64 	%fd2129, %fd545, 0dBFF71547652B82FE, 0d4338000000000000;
	{
	.reg .b32 %temp; 
	mov.b64 	{%r546, %temp}, %fd2129;
	}
	mov.f64 	%fd2130, 0dC338000000000000;
	add.rn.f64 	%fd2131, %fd2129, %fd2130;
	fma.rn.f64 	%fd2132, %fd2131, 0dBFE62E42FEFA39EF, %fd2128;
	fma.rn.f64 	%fd2133, %fd2131, 0dBC7ABC9E3B39803F, %fd2132;
	fma.rn.f64 	%fd2134, %fd2133, 0d3E5ADE1569CE2BDF, 0d3E928AF3FCA213EA;
	fma.rn.f64 	%fd2135, %fd2134, %fd2133, 0d3EC71DEE62401315;
	fma.rn.f64 	%fd2136, %fd2135, %fd2133, 0d3EFA01997C89EB71;
	fma.rn.f64 	%fd2137, %fd2136, %fd2133, 0d3F2A01A014761F65;
	fma.rn.f64 	%fd2138, %fd2137, %fd2133, 0d3F56C16C1852B7AF;
	fma.rn.f64 	%fd2139, %fd2138, %fd2133, 0d3F81111111122322;
	fma.rn.f64 	%fd2140, %fd2139, %fd2133, 0d3FA55555555502A1;
	fma.rn.f64 	%fd2141, %fd2140, %fd2133, 0d3FC5555555555511;
	fma.rn.f64 	%fd2142, %fd2141, %fd2133, 0d3FE000000000000B;
	fma.rn.f64 	%fd2143, %fd2142, %fd2133, 0d3FF0000000000000;
	fma.rn.f64 	%fd2144, %fd2143, %fd2133, 0d3FF0000000000000;
	{
	.reg .b32 %temp; 
	mov.b64 	{%r547, %temp}, %fd2144;
	}
	{
	.reg .b32 %temp; 
	mov.b64 	{%temp, %r548}, %fd2144;
	}
	shl.b32 	%r1836, %r546, 20;
	add.s32 	%r1837, %r1836, %r548;
	mov.b64 	%fd2649, {%r547, %r1837};
	{
	.reg .b32 %temp; 
	mov.b64 	{%temp, %r1838}, %fd2128;
	}
	mov.b32 	%f72, %r1838;
	abs.f32 	%f34, %f72;
	setp.lt.f32 	%p462, %f34, 0f4086232B;
	@%p462 bra 	$L__BB1_620;
	setp.gt.f64 	%p463, %fd545, 0d0000000000000000;
	mov.f64 	%fd2145, 0d7FF0000000000000;
	sub.f64 	%fd2146, %fd2145, %fd545;
	selp.f64 	%fd2649, 0d0000000000000000, %fd2146, %p463;
	setp.geu.f32 	%p464, %f34, 0f40874800;
	@%p464 bra 	$L__BB1_620;
	shr.u32 	%r1839, %r546, 31;
	add.s32 	%r1840, %r546, %r1839;
	shr.s32 	%r1841, %r1840, 1;
	shl.b32 	%r1842, %r1841, 20;
	add.s32 	%r1843, %r548, %r1842;
	mov.b64 	%fd2147, {%r547, %r1843};
	sub.s32 	%r1844, %r546, %r1841;
	shl.b32 	%r1845, %r1844, 20;
	add.s32 	%r1846, %r1845, 1072693248;
	mov.b32 	%r1847, 0;
	mov.b64 	%fd2148, {%r1847, %r1846};
	mul.f64 	%fd2649, %fd2148, %fd2147;
$L__BB1_620:
	add.f64 	%fd2653, %fd544, %fd2649;
	add.s32 	%r2128, %r2128, 2;
	setp.ne.s32 	%p465, %r2128, %r540;
	@%p465 bra 	$L__BB1_614;
	shl.b32 	%r1848, %r540, 2;
	or.b32  	%r2129, %r1848, 1;
$L__BB1_622:
	and.b32  	%r1849, %r534, 1;
	setp.eq.b32 	%p466, %r1849, 1;
	not.pred 	%p467, %p466;
	@%p467 bra 	$L__BB1_627;
	shl.b32 	%r1850, %r2129, 3;
	add.s32 	%r1851, %r6, %r1850;
	ld.shared.f64 	%fd553, [%r1851+1712];
	neg.f64 	%fd2149, %fd553;
	fma.rn.f64 	%fd2150, %fd553, 0dBFF71547652B82FE, 0d4338000000000000;
	{
	.reg .b32 %temp; 
	mov.b64 	{%r552, %temp}, %fd2150;
	}
	mov.f64 	%fd2151, 0dC338000000000000;
	add.rn.f64 	%fd2152, %fd2150, %fd2151;
	fma.rn.f64 	%fd2153, %fd2152, 0dBFE62E42FEFA39EF, %fd2149;
	fma.rn.f64 	%fd2154, %fd2152, 0dBC7ABC9E3B39803F, %fd2153;
	fma.rn.f64 	%fd2155, %fd2154, 0d3E5ADE1569CE2BDF, 0d3E928AF3FCA213EA;
	fma.rn.f64 	%fd2156, %fd2155, %fd2154, 0d3EC71DEE62401315;
	fma.rn.f64 	%fd2157, %fd2156, %fd2154, 0d3EFA01997C89EB71;
	fma.rn.f64 	%fd2158, %fd2157, %fd2154, 0d3F2A01A014761F65;
	fma.rn.f64 	%fd2159, %fd2158, %fd2154, 0d3F56C16C1852B7AF;
	fma.rn.f64 	%fd2160, %fd2159, %fd2154, 0d3F81111111122322;
	fma.rn.f64 	%fd2161, %fd2160, %fd2154, 0d3FA55555555502A1;
	fma.rn.f64 	%fd2162, %fd2161, %fd2154, 0d3FC5555555555511;
	fma.rn.f64 	%fd2163, %fd2162, %fd2154, 0d3FE000000000000B;
	fma.rn.f64 	%fd2164, %fd2163, %fd2154, 0d3FF0000000000000;
	fma.rn.f64 	%fd2165, %fd2164, %fd2154, 0d3FF0000000000000;
	{
	.reg .b32 %temp; 
	mov.b64 	{%r553, %temp}, %fd2165;
	}
	{
	.reg .b32 %temp; 
	mov.b64 	{%temp, %r554}, %fd2165;
	}
	shl.b32 	%r1852, %r552, 20;
	add.s32 	%r1853, %r1852, %r554;
	mov.b64 	%fd2652, {%r553, %r1853};
	{
	.reg .b32 %temp; 
	mov.b64 	{%temp, %r1854}, %fd2149;
	}
	mov.b32 	%f73, %r1854;
	abs.f32 	%f35, %f73;
	setp.lt.f32 	%p468, %f35, 0f4086232B;
	@%p468 bra 	$L__BB1_626;
	setp.gt.f64 	%p469, %fd553, 0d0000000000000000;
	mov.f64 	%fd2166, 0d7FF0000000000000;
	sub.f64 	%fd2167, %fd2166, %fd553;
	selp.f64 	%fd2652, 0d0000000000000000, %fd2167, %p469;
	setp.geu.f32 	%p470, %f35, 0f40874800;
	@%p470 bra 	$L__BB1_626;
	shr.u32 	%r1855, %r552, 31;
	add.s32 	%r1856, %r552, %r1855;
	shr.s32 	%r1857, %r1856, 1;
	shl.b32 	%r1858, %r1857, 20;
	add.s32 	%r1859, %r554, %r1858;
	mov.b64 	%fd2168, {%r553, %r1859};
	sub.s32 	%r1860, %r552, %r1857;
	shl.b32 	%r1861, %r1860, 20;
	add.s32 	%r1862, %r1861, 1072693248;
	mov.b32 	%r1863, 0;
	mov.b64 	%fd2169, {%r1863, %r1862};
	mul.f64 	%fd2652, %fd2169, %fd2168;
$L__BB1_626:
	add.f64 	%fd2653, %fd2653, %fd2652;
$L__BB1_627:
	setp.lt.f64 	%p471, %fd2653, 0d39B4484BFEEBC2A0;
	@%p471 bra 	$L__BB1_643;
	setp.lt.s32 	%p472, %r534, 1;
	shl.b32 	%r1864, %r534, 5;
	add.s32 	%r1865, %r1864, %r108;
	ld.shared.f64 	%fd2170, [%r1865+-8];
	div.rn.f64 	%fd560, %fd2170, %fd2653;
	@%p472 bra 	$L__BB1_643;
	setp.eq.s32 	%p473, %r534, 1;
	mov.b32 	%r2131, 0;
	@%p473 bra 	$L__BB1_638;
	and.b32  	%r2131, %r534, 2147483646;
	mov.b32 	%r2130, 0;
$L__BB1_631:
	shl.b32 	%r1868, %r2130, 5;
	add.s32 	%r557, %r108, %r1868;
	ld.shared.f64 	%fd561, [%r557+8];
	neg.f64 	%fd2171, %fd561;
	fma.rn.f64 	%fd2172, %fd561, 0dBFF71547652B82FE, 0d4338000000000000;
	{
	.reg .b32 %temp; 
	mov.b64 	{%r558, %temp}, %fd2172;
	}
	mov.f64 	%fd2173, 0dC338000000000000;
	add.rn.f64 	%fd2174, %fd2172, %fd2173;
	fma.rn.f64 	%fd2175, %fd2174, 0dBFE62E42FEFA39EF, %fd2171;
	fma.rn.f64 	%fd2176, %fd2174, 0dBC7ABC9E3B39803F, %fd2175;
	fma.rn.f64 	%fd2177, %fd2176, 0d3E5ADE1569CE2BDF, 0d3E928AF3FCA213EA;
	fma.rn.f64 	%fd2178, %fd2177, %fd2176, 0d3EC71DEE62401315;
	fma.rn.f64 	%fd2179, %fd2178, %fd2176, 0d3EFA01997C89EB71;
	fma.rn.f64 	%fd2180, %fd2179, %fd2176, 0d3F2A01A014761F65;
	fma.rn.f64 	%fd2181, %fd2180, %fd2176, 0d3F56C16C1852B7AF;
	fma.rn.f64 	%fd2182, %fd2181, %fd2176, 0d3F81111111122322;
	fma.rn.f64 	%fd2183, %fd2182, %fd2176, 0d3FA55555555502A1;
	fma.rn.f64 	%fd2184, %fd2183, %fd2176, 0d3FC5555555555511;
	fma.rn.f64 	%fd2185, %fd2184, %fd2176, 0d3FE000000000000B;
	fma.rn.f64 	%fd2186, %fd2185, %fd2176, 0d3FF0000000000000;
	fma.rn.f64 	%fd2187, %fd2186, %fd2176, 0d3FF0000000000000;
	{
	.reg .b32 %temp; 
	mov.b64 	{%r559, %temp}, %fd2187;
	}
	{
	.reg .b32 %temp; 
	mov.b64 	{%temp, %r560}, %fd2187;
	}
	shl.b32 	%r1869, %r558, 20;
	add.s32 	%r1870, %r1869, %r560;
	mov.b64 	%fd2654, {%r559, %r1870};
	{
	.reg .b32 %temp; 
	mov.b64 	{%temp, %r1871}, %fd2171;
	}
	mov.b32 	%f74, %r1871;
	abs.f32 	%f36, %f74;
	setp.lt.f32 	%p474, %f36, 0f4086232B;
	@%p474 bra 	$L__BB1_634;
	setp.gt.f64 	%p475, %fd561, 0d0000000000000000;
	mov.f64 	%fd2188, 0d7FF0000000000000;
	sub.f64 	%fd2189, %fd2188, %fd561;
	selp.f64 	%fd2654, 0d0000000000000000, %fd2189, %p475;
	setp.geu.f32 	%p476, %f36, 0f40874800;
	@%p476 bra 	$L__BB1_634;
	shr.u32 	%r1872, %r558, 31;
	add.s32 	%r1873, %r558, %r1872;
	shr.s32 	%r1874, %r1873, 1;
	shl.b32 	%r1875, %r1874, 20;
	add.s32 	%r1876, %r560, %r1875;
	mov.b64 	%fd2190, {%r559, %r1876};
	sub.s32 	%r1877, %r558, %r1874;
	shl.b32 	%r1878, %r1877, 20;
	add.s32 	%r1879, %r1878, 1072693248;
	mov.b32 	%r1880, 0;
	mov.b64 	%fd2191, {%r1880, %r1879};
	mul.f64 	%fd2654, %fd2191, %fd2190;
$L__BB1_634:
	mul.f64 	%fd2192, %fd560, %fd2654;
	shl.b32 	%r1881, %r2130, 3;
	add.s32 	%r561, %r6, %r1881;
	st.shared.f64 	[%r561+1840], %fd2192;
	ld.shared.f64 	%fd566, [%r557+40];
	neg.f64 	%fd2193, %fd566;
	fma.rn.f64 	%fd2194, %fd566, 0dBFF71547652B82FE, 0d4338000000000000;
	{
	.reg .b32 %temp; 
	mov.b64 	{%r562, %temp}, %fd2194;
	}
	mov.f64 	%fd2195, 0dC338000000000000;
	add.rn.f64 	%fd2196, %fd2194, %fd2195;
	fma.rn.f64 	%fd2197, %fd2196, 0dBFE62E42FEFA39EF, %fd2193;
	fma.rn.f64 	%fd2198, %fd2196, 0dBC7ABC9E3B39803F, %fd2197;
	fma.rn.f64 	%fd2199, %fd2198, 0d3E5ADE1569CE2BDF, 0d3E928AF3FCA213EA;
	fma.rn.f64 	%fd2200, %fd2199, %fd2198, 0d3EC71DEE62401315;
	fma.rn.f64 	%fd2201, %fd2200, %fd2198, 0d3EFA01997C89EB71;
	fma.rn.f64 	%fd2202, %fd2201, %fd2198, 0d3F2A01A014761F65;
	fma.rn.f64 	%fd2203, %fd2202, %fd2198, 0d3F56C16C1852B7AF;
	fma.rn.f64 	%fd2204, %fd2203, %fd2198, 0d3F81111111122322;
	fma.rn.f64 	%fd2205, %fd2204, %fd2198, 0d3FA55555555502A1;
	fma.rn.f64 	%fd2206, %fd2205, %fd2198, 0d3FC5555555555511;
	fma.rn.f64 	%fd2207, %fd2206, %fd2198, 0d3FE000000000000B;
	fma.rn.f64 	%fd2208, %fd2207, %fd2198, 0d3FF0000000000000;
	fma.rn.f64 	%fd2209, %fd2208, %fd2198, 0d3FF0000000000000;
	{
	.reg .b32 %temp; 
	mov.b64 	{%r563, %temp}, %fd2209;
	}
	{
	.reg .b32 %temp; 
	mov.b64 	{%temp, %r564}, %fd2209;
	}
	shl.b32 	%r1882, %r562, 20;
	add.s32 	%r1883, %r1882, %r564;
	mov.b64 	%fd2655, {%r563, %r1883};
	{
	.reg .b32 %temp; 
	mov.b64 	{%temp, %r1884}, %fd2193;
	}
	mov.b32 	%f75, %r1884;
	abs.f32 	%f37, %f75;
	setp.lt.f32 	%p477, %f37, 0f4086232B;
	@%p477 bra 	$L__BB1_637;
	setp.gt.f64 	%p478, %fd566, 0d0000000000000000;
	mov.f64 	%fd2210, 0d7FF0000000000000;
	sub.f64 	%fd2211, %fd2210, %fd566;
	selp.f64 	%fd2655, 0d0000000000000000, %fd2211, %p478;
	setp.geu.f32 	%p479, %f37, 0f40874800;
	@%p479 bra 	$L__BB1_637;
	shr.u32 	%r1885, %r562, 31;
	add.s32 	%r1886, %r562, %r1885;
	shr.s32 	%r1887, %r1886, 1;
	shl.b32 	%r1888, %r1887, 20;
	add.s32 	%r1889, %r564, %r1888;
	mov.b64 	%fd2212, {%r563, %r1889};
	sub.s32 	%r1890, %r562, %r1887;
	shl.b32 	%r1891, %r1890, 20;
	add.s32 	%r1892, %r1891, 1072693248;
	mov.b32 	%r1893, 0;
	mov.b64 	%fd2213, {%r1893, %r1892};
	mul.f64 	%fd2655, %fd2213, %fd2212;
$L__BB1_637:
	mul.f64 	%fd2214, %fd560, %fd2655;
	st.shared.f64 	[%r561+1848], %fd2214;
	add.s32 	%r2130, %r2130, 2;
	setp.ne.s32 	%p480, %r2130, %r2131;
	@%p480 bra 	$L__BB1_631;
$L__BB1_638:
	and.b32  	%r1894, %r534, 1;
	setp.eq.b32 	%p481, %r1894, 1;
	not.pred 	%p482, %p481;
	@%p482 bra 	$L__BB1_643;
	shl.b32 	%r1895, %r2131, 5;
	add.s32 	%r1896, %r108, %r1895;
	ld.shared.f64 	%fd571, [%r1896+8];
	neg.f64 	%fd2215, %fd571;
	fma.rn.f64 	%fd2216, %fd571, 0dBFF71547652B82FE, 0d4338000000000000;
	{
	.reg .b32 %temp; 
	mov.b64 	{%r567, %temp}, %fd2216;
	}
	mov.f64 	%fd2217, 0dC338000000000000;
	add.rn.f64 	%fd2218, %fd2216, %fd2217;
	fma.rn.f64 	%fd2219, %fd2218, 0dBFE62E42FEFA39EF, %fd2215;
	fma.rn.f64 	%fd2220, %fd2218, 0dBC7ABC9E3B39803F, %fd2219;
	fma.rn.f64 	%fd2221, %fd2220, 0d3E5ADE1569CE2BDF, 0d3E928AF3FCA213EA;
	fma.rn.f64 	%fd2222, %fd2221, %fd2220, 0d3EC71DEE62401315;
	fma.rn.f64 	%fd2223, %fd2222, %fd2220, 0d3EFA01997C89EB71;
	fma.rn.f64 	%fd2224, %fd2223, %fd2220, 0d3F2A01A014761F65;
	fma.rn.f64 	%fd2225, %fd2224, %fd2220, 0d3F56C16C1852B7AF;
	fma.rn.f64 	%fd2226, %fd2225, %fd2220, 0d3F81111111122322;
	fma.rn.f64 	%fd2227, %fd2226, %fd2220, 0d3FA55555555502A1;
	fma.rn.f64 	%fd2228, %fd2227, %fd2220, 0d3FC5555555555511;
	fma.rn.f64 	%fd2229, %fd2228, %fd2220, 0d3FE000000000000B;
	fma.rn.f64 	%fd2230, %fd2229, %fd2220, 0d3FF0000000000000;
	fma.rn.f64 	%fd2231, %fd2230, %fd2220, 0d3FF0000000000000;
	{
	.reg .b32 %temp; 
	mov.b64 	{%r568, %temp}, %fd2231;
	}
	{
	.reg .b32 %temp; 
	mov.b64 	{%temp, %r569}, %fd2231;
	}
	shl.b32 	%r1897, %r567, 20;
	add.s32 	%r1898, %r1897, %r569;
	mov.b64 	%fd2656, {%r568, %r1898};
	{
	.reg .b32 %temp; 
	mov.b64 	{%temp, %r1899}, %fd2215;
	}
	mov.b32 	%f76, %r1899;
	abs.f32 	%f38, %f76;
	setp.lt.f32 	%p483, %f38, 0f4086232B;
	@%p483 bra 	$L__BB1_642;
	setp.gt.f64 	%p484, %fd571, 0d0000000000000000;
	mov.f64 	%fd2232, 0d7FF0000000000000;
	sub.f64 	%fd2233, %fd2232, %fd571;
	selp.f64 	%fd2656, 0d0000000000000000, %fd2233, %p484;
	setp.geu.f32 	%p485, %f38, 0f40874800;
	@%p485 bra 	$L__BB1_642;
	shr.u32 	%r1900, %r567, 31;
	add.s32 	%r1901, %r567, %r1900;
	shr.s32 	%r1902, %r1901, 1;
	shl.b32 	%r1903, %r1902, 20;
	add.s32 	%r1904, %r569, %r1903;
	mov.b64 	%fd2234, {%r568, %r1904};
	sub.s32 	%r1905, %r567, %r1902;
	shl.b32 	%r1906, %r1905, 20;
	add.s32 	%r1907, %r1906, 1072693248;
	mov.b32 	%r1908, 0;
	mov.b64 	%fd2235, {%r1908, %r1907};
	mul.f64 	%fd2656, %fd2235, %fd2234;
$L__BB1_642:
	mul.f64 	%fd2236, %fd560, %fd2656;
	shl.b32 	%r1909, %r2131, 3;
	add.s32 	%r1910, %r6, %r1909;
	st.shared.f64 	[%r1910+1840], %fd2236;
$L__BB1_643:
	setp.lt.s32 	%p486, %r659, 1;
	@%p486 bra 	$L__BB1_729;
	ld.shared.u32 	%r570, [%r6+1872];
	mov.b32 	%r1912, 1127219200;
	mov.b32 	%r1913, -2147483648;
	mov.b64 	%fd576, {%r1913, %r1912};
	and.b32  	%r571, %r570, 7;
	and.b32  	%r572, %r570, 2147483640;
	and.b32  	%r573, %r570, 3;
	and.b32  	%r574, %r570, 1;
	neg.s32 	%r575, %r572;
	and.b32  	%r1914, %r3, 7;
	mov.u32 	%r1915, _ZZ21decode_columns_kernelPdS_S_diiiE6states;
	mad.lo.s32 	%r1916, %r1914, 1896, %r1915;
	add.s32 	%r576, %r1916, 720;
	shl.b32 	%r577, %r659, 6;
	add.s32 	%r578, %r1916, 1896;
	shl.b32 	%r579, %r659, 3;
	mov.b32 	%r2132, 0;
$L__BB1_645:
	setp.lt.s32 	%p487, %r570, 1;
	mov.f64 	%fd2658, 0d0000000000000000;
	mov.f64 	%fd2657, %fd2658;
	@%p487 bra 	$L__BB1_701;
	setp.lt.s32 	%p488, %r570, 8;
	mov.f64 	%fd2657, 0d0000000000000000;
	mov.b32 	%r2137, 0;
	mov.f64 	%fd2658, %fd2657;
	@%p488 bra 	$L__BB1_673;
	shl.b32 	%r1918, %r2132, 3;
	add.s32 	%r2134, %r576, %r1918;
	mov.f64 	%fd2657, 0d0000000000000000;
	mov.u32 	%r2133, %r578;
	mov.u32 	%r2135, %r575;
$L__BB1_648:
	.pragma "nounroll";
	ld.shared.f64 	%fd2241, [%r2134];
	setp.neu.f64 	%p489, %fd2241, 0d3FF0000000000000;
	@%p489 bra 	$L__BB1_650;
	ld.shared.f64 	%fd2243, [%r2133+-56];
	add.f64 	%fd2657, %fd2657, %fd2243;
	bra.uni 	$L__BB1_651;
$L__BB1_650:
	ld.shared.f64 	%fd2242, [%r2133+-56];
	add.f64 	%fd2658, %fd2658, %fd2242;
$L__BB1_651:
	add.s32 	%r585, %r2134, %r579;
	ld.shared.f64 	%fd2244, [%r585];
	setp.eq.f64 	%p490, %fd2244, 0d3FF0000000000000;
	@%p490 bra 	$L__BB1_653;
	ld.shared.f64 	%fd2245, [%r2133+-48];
	add.f64 	%fd2658, %fd2658, %fd2245;
	bra.uni 	$L__BB1_654;
$L__BB1_653:
	ld.shared.f64 	%fd2246, [%r2133+-48];
	add.f64 	%fd2657, %fd2657, %fd2246;
$L__BB1_654:
	add.s32 	%r586, %r585, %r579;
	ld.shared.f64 	%fd2247, [%r586];
	setp.eq.f64 	%p491, %fd2247, 0d3FF0000000000000;
	@%p491 bra 	$L__BB1_656;
	ld.shared.f64 	%fd2248, [%r2133+-40];
	add.f64 	%fd2658, %fd2658, %fd2248;
	bra.uni 	$L__BB1_657;
$L__BB1_656:
	ld.shared.f64 	%fd2249, [%r2133+-40];
	add.f64 	%fd2657, %fd2657, %fd2249;
$L__BB1_657:
	add.s32 	%r587, %r586, %r579;
	ld.shared.f64 	%fd2250, [%r587];
	setp.eq.f64 	%p492, %fd2250, 0d3FF0000000000000;
	@%p492 bra 	$L__BB1_659;
	ld.shared.f64 	%fd2251, [%r2133+-32];
	add.f64 	%fd2658, %fd2658, %fd2251;
	bra.uni 	$L__BB1_660;
$L__BB1_659:
	ld.shared.f64 	%fd2252, [%r2133+-32];
	add.f64 	%fd2657, %fd2657, %fd2252;
$L__BB1_660:
	add.s32 	%r588, %r587, %r579;
	ld.shared.f64 	%fd2253, [%r588];
	setp.eq.f64 	%p493, %fd2253, 0d3FF0000000000000;
	@%p493 bra 	$L__BB1_662;
	ld.shared.f64 	%fd2254, [%r2133+-24];
	add.f64 	%fd2658, %fd2658, %fd2254;
	bra.uni 	$L__BB1_663;
$L__BB1_662:
	ld.shared.f64 	%fd2255, [%r2133+-24];
	add.f64 	%fd2657, %fd2657, %fd2255;
$L__BB1_663:
	add.s32 	%r589, %r588, %r579;
	ld.shared.f64 	%fd2256, [%r589];
	setp.eq.f64 	%p494, %fd2256, 0d3FF0000000000000;
	@%p494 bra 	$L__BB1_665;
	ld.shared.f64 	%fd2257, [%r2133+-16];
	add.f64 	%fd2658, %fd2658, %fd2257;
	bra.uni 	$L__BB1_666;
$L__BB1_665:
	ld.shared.f64 	%fd2258, [%r2133+-16];
	add.f64 	%fd2657, %fd2657, %fd2258;
$L__BB1_666:
	add.s32 	%r590, %r589, %r579;
	ld.shared.f64 	%fd2259, [%r590];
	setp.eq.f64 	%p495, %fd2259, 0d3FF0000000000000;
	@%p495 bra 	$L__BB1_668;
	ld.shared.f64 	%fd2260, [%r2133+-8];
	add.f64 	%fd2658, %fd2658, %fd2260;
	bra.uni 	$L__BB1_669;
$L__BB1_668:
	ld.shared.f64 	%fd2261, [%r2133+-8];
	add.f64 	%fd2657, %fd2657, %fd2261;
$L__BB1_669:
	add.s32 	%r1919, %r590, %r579;
	ld.shared.f64 	%fd2262, [%r1919];
	setp.eq.f64 	%p496, %fd2262, 0d3FF0000000000000;
	@%p496 bra 	$L__BB1_671;
	ld.shared.f64 	%fd2263, [%r2133];
	add.f64 	%fd2658, %fd2658, %fd2263;
	bra.uni 	$L__BB1_672;
$L__BB1_671:
	ld.shared.f64 	%fd2264, [%r2133];
	add.f64 	%fd2657, %fd2657, %fd2264;
$L__BB1_672:
	add.s32 	%r2135, %r2135, 8;
	add.s32 	%r2134, %r2134, %r577;
	add.s32 	%r2133, %r2133, 64;
	setp.ne.s32 	%p497, %r2135, 0;
	mov.u32 	%r2137, %r572;
	@%p497 bra 	$L__BB1_648;
$L__BB1_673:
	setp.eq.s32 	%p498, %r571, 0;
	@%p498 bra 	$L__BB1_701;
	setp.lt.u32 	%p499, %r571, 4;
	@%p499 bra 	$L__BB1_688;
	mad.lo.s32 	%r1920, %r2137, %r659, %r2132;
	shl.b32 	%r1921, %r1920, 3;
	add.s32 	%r595, %r6, %r1921;
	ld.shared.f64 	%fd2266, [%r595+720];
	setp.eq.f64 	%p500, %fd2266, 0d3FF0000000000000;
	shl.b32 	%r1922, %r2137, 3;
	add.s32 	%r596, %r6, %r1922;
	@%p500 bra 	$L__BB1_677;
	ld.shared.f64 	%fd2267, [%r596+1840];
	add.f64 	%fd2658, %fd2658, %fd2267;
	bra.uni 	$L__BB1_678;
$L__BB1_677:
	ld.shared.f64 	%fd2268, [%r596+1840];
	add.f64 	%fd2657, %fd2657, %fd2268;
$L__BB1_678:
	add.s32 	%r597, %r595, %r579;
	ld.shared.f64 	%fd2269, [%r597+720];
	setp.eq.f64 	%p501, %fd2269, 0d3FF0000000000000;
	@%p501 bra 	$L__BB1_680;
	ld.shared.f64 	%fd2270, [%r596+1848];
	add.f64 	%fd2658, %fd2658, %fd2270;
	bra.uni 	$L__BB1_681;
$L__BB1_680:
	ld.shared.f64 	%fd2271, [%r596+1848];
	add.f64 	%fd2657, %fd2657, %fd2271;
$L__BB1_681:
	add.s32 	%r598, %r597, %r579;
	ld.shared.f64 	%fd2272, [%r598+720];
	setp.eq.f64 	%p502, %fd2272, 0d3FF0000000000000;
	@%p502 bra 	$L__BB1_683;
	ld.shared.f64 	%fd2273, [%r596+1856];
	add.f64 	%fd2658, %fd2658, %fd2273;
	bra.uni 	$L__BB1_684;
$L__BB1_683:
	ld.shared.f64 	%fd2274, [%r596+1856];
	add.f64 	%fd2657, %fd2657, %fd2274;
$L__BB1_684:
	add.s32 	%r1923, %r598, %r579;
	ld.shared.f64 	%fd2275, [%r1923+720];
	setp.eq.f64 	%p503, %fd2275, 0d3FF0000000000000;
	@%p503 bra 	$L__BB1_686;
	ld.shared.f64 	%fd2276, [%r596+1864];
	add.f64 	%fd2658, %fd2658, %fd2276;
	bra.uni 	$L__BB1_687;
$L__BB1_686:
	ld.shared.f64 	%fd2277, [%r596+1864];
	add.f64 	%fd2657, %fd2657, %fd2277;
$L__BB1_687:
	add.s32 	%r2137, %r2137, 4;
$L__BB1_688:
	setp.eq.s32 	%p504, %r573, 0;
	@%p504 bra 	$L__BB1_701;
	setp.eq.s32 	%p505, %r573, 1;
	@%p505 bra 	$L__BB1_697;
	mad.lo.s32 	%r1924, %r2137, %r659, %r2132;
	shl.b32 	%r1925, %r1924, 3;
	add.s32 	%r601, %r6, %r1925;
	ld.shared.f64 	%fd2279, [%r601+720];
	setp.eq.f64 	%p506, %fd2279, 0d3FF0000000000000;
	shl.b32 	%r1926, %r2137, 3;
	add.s32 	%r602, %r6, %r1926;
	@%p506 bra 	$L__BB1_692;
	ld.shared.f64 	%fd2280, [%r602+1840];
	add.f64 	%fd2658, %fd2658, %fd2280;
	bra.uni 	$L__BB1_693;
$L__BB1_692:
	ld.shared.f64 	%fd2281, [%r602+1840];
	add.f64 	%fd2657, %fd2657, %fd2281;
$L__BB1_693:
	add.s32 	%r1927, %r601, %r579;
	ld.shared.f64 	%fd2282, [%r1927+720];
	setp.eq.f64 	%p507, %fd2282, 0d3FF0000000000000;
	@%p507 bra 	$L__BB1_695;
	ld.shared.f64 	%fd2283, [%r602+1848];
	add.f64 	%fd2658, %fd2658, %fd2283;
	bra.uni 	$L__BB1_696;
$L__BB1_695:
	ld.shared.f64 	%fd2284, [%r602+1848];
	add.f64 	%fd2657, %fd2657, %fd2284;
$L__BB1_696:
	add.s32 	%r2137, %r2137, 2;
$L__BB1_697:
	setp.eq.s32 	%p508, %r574, 0;
	@%p508 bra 	$L__BB1_701;
	mad.lo.s32 	%r1928, %r2137, %r659, %r2132;
	shl.b32 	%r1929, %r1928, 3;
	add.s32 	%r1930, %r6, %r1929;
	ld.shared.f64 	%fd2285, [%r1930+720];
	setp.eq.f64 	%p509, %fd2285, 0d3FF0000000000000;
	@%p509 bra 	$L__BB1_700;
	shl.b32 	%r1931, %r2137, 3;
	add.s32 	%r1932, %r6, %r1931;
	ld.shared.f64 	%fd2286, [%r1932+1840];
	add.f64 	%fd2658, %fd2658, %fd2286;
	bra.uni 	$L__BB1_701;
$L__BB1_700:
	shl.b32 	%r1933, %r2137, 3;
	add.s32 	%r1934, %r6, %r1933;
	ld.shared.f64 	%fd2287, [%r1934+1840];
	add.f64 	%fd2657, %fd2657, %fd2287;
$L__BB1_701:
	max.f64 	%fd2701, %fd2658, 0d39B4484BFEEBC2A0;
	{
	.reg .b32 %temp; 
	mov.b64 	{%temp, %r2139}, %fd2701;
	}
	{
	.reg .b32 %temp; 
	mov.b64 	{%r2140, %temp}, %fd2701;
	}
	setp.gt.s32 	%p510, %r2139, 1048575;
	mov.b32 	%r2141, -1023;
	@%p510 bra 	$L__BB1_703;
	mul.f64 	%fd2701, %fd2701, 0d4350000000000000;
	{
	.reg .b32 %temp; 
	mov.b64 	{%temp, %r2139}, %fd2701;
	}
	{
	.reg .b32 %temp; 
	mov.b64 	{%r2140, %temp}, %fd2701;
	}
	mov.b32 	%r2141, -1077;
$L__BB1_703:
	add.s32 	%r1937, %r2139, -1;
	setp.gt.u32 	%p511, %r1937, 2146435070;
	@%p511 bra 	$L__BB1_707;
	shr.u32 	%r1940, %r2139, 20;
	add.s32 	%r2142, %r2141, %r1940;
	and.b32  	%r1941, %r2139, 1048575;
	or.b32  	%r1942, %r1941, 1072693248;
	mov.b64 	%fd2702, {%r2140, %r1942};
	setp.lt.u32 	%p513, %r1942, 1073127583;
	@%p513 bra 	$L__BB1_706;
	{
	.reg .b32 %temp; 
	mov.b64 	{%r1943, %temp}, %fd2702;
	}
	{
	.reg .b32 %temp; 
	mov.b64 	{%temp, %r1944}, %fd2702;
	}
	add.s32 	%r1945, %r1944, -1048576;
	mov.b64 	%fd2702, {%r1943, %r1945};
	add.s32 	%r2142, %r2142, 1;
$L__BB1_706:
	add.f64 	%fd2289, %fd2702, 0dBFF0000000000000;
	add.f64 	%fd2290, %fd2702, 0d3FF0000000000000;
	rcp.approx.ftz.f64 	%fd2291, %fd2290;
	neg.f64 	%fd2292, %fd2290;
	fma.rn.f64 	%fd2293, %fd2292, %fd2291, 0d3FF0000000000000;
	fma.rn.f64 	%fd2294, %fd2293, %fd2293, %fd2293;
	fma.rn.f64 	%fd2295, %fd2294, %fd2291, %fd2291;
	mul.f64 	%fd2296, %fd2289, %fd2295;
	fma.rn.f64 	%fd2297, %fd2289, %fd2295, %fd2296;
	mul.f64 	%fd2298, %fd2297, %fd2297;
	fma.rn.f64 	%fd2299, %fd2298, 0d3EB1380B3AE80F1E, 0d3ED0EE258B7A8B04;
	fma.rn.f64 	%fd2300, %fd2299, %fd2298, 0d3EF3B2669F02676F;
	fma.rn.f64 	%fd2301, %fd2300, %fd2298, 0d3F1745CBA9AB0956;
	fma.rn.f64 	%fd2302, %fd2301, %fd2298, 0d3F3C71C72D1B5154;
	fma.rn.f64 	%fd2303, %fd2302, %fd2298, 0d3F624924923BE72D;
	fma.rn.f64 	%fd2304, %fd2303, %fd2298, 0d3F8999999999A3C4;
	fma.rn.f64 	%fd2305, %fd2304, %fd2298, 0d3FB5555555555554;
	sub.f64 	%fd2306, %fd2289, %fd2297;
	add.f64 	%fd2307, %fd2306, %fd2306;
	neg.f64 	%fd2308, %fd2297;
	fma.rn.f64 	%fd2309, %fd2308, %fd2289, %fd2307;
	mul.f64 	%fd2310, %fd2295, %fd2309;
	mul.f64 	%fd2311, %fd2298, %fd2305;
	fma.rn.f64 	%fd2312, %fd2311, %fd2297, %fd2310;
	xor.b32  	%r1946, %r2142, -2147483648;
	mov.b32 	%r1947, 1127219200;
	mov.b64 	%fd2313, {%r1946, %r1947};
	sub.f64 	%fd2314, %fd2313, %fd576;
	fma.rn.f64 	%fd2315, %fd2314, 0d3FE62E42FEFA39EF, %fd2297;
	fma.rn.f64 	%fd2316, %fd2314, 0dBFE62E42FEFA39EF, %fd2315;
	sub.f64 	%fd2317, %fd2316, %fd2297;
	sub.f64 	%fd2318, %fd2312, %fd2317;
	fma.rn.f64 	%fd2319, %fd2314, 0d3C7ABC9E3B39803F, %fd2318;
	add.f64 	%fd2703, %fd2315, %fd2319;
	bra.uni 	$L__BB1_708;
$L__BB1_707:
	fma.rn.f64 	%fd2288, %fd2701, 0d7FF0000000000000, 0d7FF0000000000000;
	{
	.reg .b32 %temp; 
	mov.b64 	{%temp, %r1938}, %fd2701;
	}
	and.b32  	%r1939, %r1938, 2147483647;
	setp.eq.s32 	%p512, %r1939, 0;
	selp.f64 	%fd2703, 0dFFF0000000000000, %fd2288, %p512;
$L__BB1_708:
	max.f64 	%fd2704, %fd2657, 0d39B4484BFEEBC2A0;
	{
	.reg .b32 %temp; 
	mov.b64 	{%temp, %r2143}, %fd2704;
	}
	{
	.reg .b32 %temp; 
	mov.b64 	{%r2144, %temp}, %fd2704;
	}
	setp.gt.s32 	%p514, %r2143, 1048575;
	mov.b32 	%r2145, -1023;
	@%p514 bra 	$L__BB1_710;
	mul.f64 	%fd2704, %fd2704, 0d4350000000000000;
	{
	.reg .b32 %temp; 
	mov.b64 	{%temp, %r2143}, %fd2704;
	}
	{
	.reg .b32 %temp; 
	mov.b64 	{%r2144, %temp}, %fd2704;
	}
	mov.b32 	%r2145, -1077;
$L__BB1_710:
	add.s32 	%r1950, %r2143, -1;
	setp.gt.u32 	%p515, %r1950, 2146435070;
	@%p515 bra 	$L__BB1_714;
	shr.u32 	%r1953, %r2143, 20;
	add.s32 	%r2146, %r2145, %r1953;
	and.b32  	%r1954, %r2143, 1048575;
	or.b32  	%r1955, %r1954, 1072693248;
	mov.b64 	%fd2705, {%r2144, %r1955};
	setp.lt.u32 	%p517, %r1955, 1073127583;
	@%p517 bra 	$L__BB1_713;
	{
	.reg .b32 %temp; 
	mov.b64 	{%r1956, %temp}, %fd2705;
	}
	{
	.reg .b32 %temp; 
	mov.b64 	{%temp, %r1957}, %fd2705;
	}
	add.s32 	%r1958, %r1957, -1048576;
	mov.b64 	%fd2705, {%r1956, %r1958};
	add.s32 	%r2146, %r2146, 1;
$L__BB1_713:
	add.f64 	%fd2321, %fd2705, 0dBFF0000000000000;
	add.f64 	%fd2322, %fd2705, 0d3FF0000000000000;
	rcp.approx.ftz.f64 	%fd2323, %fd2322;
	neg.f64 	%fd2324, %fd2322;
	fma.rn.f64 	%fd2325, %fd2324, %fd2323, 0d3FF0000000000000;
	fma.rn.f64 	%fd2326, %fd2325, %fd2325, %fd2325;
	fma.rn.f64 	%fd2327, %fd2326, %fd2323, %fd2323;
	mul.f64 	%fd2328, %fd2321, %fd2327;
	fma.rn.f64 	%fd2329, %fd2321, %fd2327, %fd2328;
	mul.f64 	%fd2330, %fd2329, %fd2329;
	fma.rn.f64 	%fd2331, %fd2330, 0d3EB1380B3AE80F1E, 0d3ED0EE258B7A8B04;
	fma.rn.f64 	%fd2332, %fd2331, %fd2330, 0d3EF3B2669F02676F;
	fma.rn.f64 	%fd2333, %fd2332, %fd2330, 0d3F1745CBA9AB0956;
	fma.rn.f64 	%fd2334, %fd2333, %fd2330, 0d3F3C71C72D1B5154;
	fma.rn.f64 	%fd2335, %fd2334, %fd2330, 0d3F624924923BE72D;
	fma.rn.f64 	%fd2336, %fd2335, %fd2330, 0d3F8999999999A3C4;
	fma.rn.f64 	%fd2337, %fd2336, %fd2330, 0d3FB5555555555554;
	sub.f64 	%fd2338, %fd2321, %fd2329;
	add.f64 	%fd2339, %fd2338, %fd2338;
	neg.f64 	%fd2340, %fd2329;
	fma.rn.f64 	%fd2341, %fd2340, %fd2321, %fd2339;
	mul.f64 	%fd2342, %fd2327, %fd2341;
	mul.f64 	%fd2343, %fd2330, %fd2337;
	fma.rn.f64 	%fd2344, %fd2343, %fd2329, %fd2342;
	xor.b32  	%r1959, %r2146, -2147483648;
	mov.b32 	%r1960, 1127219200;
	mov.b64 	%fd2345, {%r1959, %r1960};
	sub.f64 	%fd2346, %fd2345, %fd576;
	fma.rn.f64 	%fd2347, %fd2346, 0d3FE62E42FEFA39EF, %fd2329;
	fma.rn.f64 	%fd2348, %fd2346, 0dBFE62E42FEFA39EF, %fd2347;
	sub.f64 	%fd2349, %fd2348, %fd2329;
	sub.f64 	%fd2350, %fd2344, %fd2349;
	fma.rn.f64 	%fd2351, %fd2346, 0d3C7ABC9E3B39803F, %fd2350;
	add.f64 	%fd2706, %fd2347, %fd2351;
	bra.uni 	$L__BB1_715;
$L__BB1_714:
	fma.rn.f64 	%fd2320, %fd2704, 0d7FF0000000000000, 0d7FF0000000000000;
	{
	.reg .b32 %temp; 
	mov.b64 	{%temp, %r1951}, %fd2704;
	}
	and.b32  	%r1952, %r1951, 2147483647;
	setp.eq.s32 	%p516, %r1952, 0;
	selp.f64 	%fd2706, 0dFFF0000000000000, %fd2320, %p516;
$L__BB1_715:
	sub.f64 	%fd2352, %fd2703, %fd2706;
	mul.wide.u32 	%rd174, %r2132, 8;
	add.s64 	%rd175, %rd4, %rd174;
	st.local.f64 	[%rd175], %fd2352;
	add.s64 	%rd176, %rd3, %rd174;
	ld.local.f64 	%fd2353, [%rd176];
	sub.f64 	%fd2354, %fd2352, %fd2353;
	add.s64 	%rd177, %rd5, %rd174;
	st.local.f64 	[%rd177], %fd2354;
	add.s32 	%r2132, %r2132, 1;
	setp.eq.s32 	%p518, %r2132, %r659;
	@%p518 bra 	$L__BB1_716;
	bra.uni 	$L__BB1_645;
$L__BB1_716:
	setp.lt.s32 	%p528, %r659, 1;
	@%p528 bra 	$L__BB1_729;
	setp.lt.u32 	%p529, %r74, 15;
	mov.b32 	%r2154, 0;
	@%p529 bra 	$L__BB1_720;
	and.b32  	%r2154, %r659, 2147483632;
	neg.s32 	%r2152, %r2154;
	mov.u32 	%r1964, %ctaid.y;
	mul.lo.s32 	%r1965, %r659, %r1964;
	mad.lo.s32 	%r1966, %r1965, %r659, %r3;
	add.s32 	%r2151, %r1966, %r2;
	mul.wide.u32 	%rd24, %r659, 120;
	mul.wide.u32 	%rd25, %r659, 112;
	mul.wide.u32 	%rd26, %r659, 104;
	mul.wide.u32 	%rd27, %r659, 96;
	mul.wide.u32 	%rd28, %r659, 88;
	mul.wide.u32 	%rd29, %r659, 80;
	mul.wide.u32 	%rd30, %r659, 40;
	add.s64 	%rd279, %rd5, 64;
	mul.wide.u32 	%rd32, %r659, 8;
	add.s64 	%rd278, %rd4, 64;
$L__BB1_719:
	.pragma "nounroll";
	ld.param.u64 	%rd270, [_Z21decode_columns_kernelPdS_S_diii_param_1];
	mul.wide.s32 	%rd191, %r2151, 8;
	cvta.to.global.u64 	%rd192, %rd270;
	add.s64 	%rd193, %rd192, %rd191;
	add.s64 	%rd194, %rd2, %rd191;
	ld.local.f64 	%fd2384, [%rd278+-64];
	st.global.f64 	[%rd193], %fd2384;
	ld.local.f64 	%fd2385, [%rd279+-64];
	st.global.f64 	[%rd194], %fd2385;
	ld.local.f64 	%fd2386, [%rd278+-56];
	add.s64 	%rd195, %rd193, %rd32;
	st.global.f64 	[%rd195], %fd2386;
	ld.local.f64 	%fd2387, [%rd279+-56];
	add.s64 	%rd196, %rd194, %rd32;
	st.global.f64 	[%rd196], %fd2387;
	ld.local.f64 	%fd2388, [%rd278+-48];
	mul.wide.u32 	%rd197, %r659, 16;
	add.s64 	%rd198, %rd193, %rd197;
	st.global.f64 	[%rd198], %fd2388;
	ld.local.f64 	%fd2389, [%rd279+-48];
	add.s64 	%rd199, %rd194, %rd197;
	st.global.f64 	[%rd199], %fd2389;
	ld.local.f64 	%fd2390, [%rd278+-40];
	mul.wide.u32 	%rd200, %r659, 24;
	add.s64 	%rd201, %rd193, %rd200;
	st.global.f64 	[%rd201], %fd2390;
	ld.local.f64 	%fd2391, [%rd279+-40];
	add.s64 	%rd202, %rd194, %rd200;
	st.global.f64 	[%rd202], %fd2391;
	ld.local.f64 	%fd2392, [%rd278+-32];
	mul.wide.u32 	%rd203, %r659, 32;
	add.s64 	%rd204, %rd193, %rd203;
	st.global.f64 	[%rd204], %fd2392;
	ld.local.f64 	%fd2393, [%rd279+-32];
	add.s64 	%rd205, %rd194, %rd203;
	st.global.f64 	[%rd205], %fd2393;
	ld.local.f64 	%fd2394, [%rd278+-24];
	add.s64 	%rd206, %rd193, %rd30;
	st.global.f64 	[%rd206], %fd2394;
	ld.local.f64 	%fd2395, [%rd279+-24];
	add.s64 	%rd207, %rd194, %rd30;
	st.global.f64 	[%rd207], %fd2395;
	ld.local.f64 	%fd2396, [%rd278+-16];
	mul.wide.u32 	%rd208, %r659, 48;
	add.s64 	%rd209, %rd193, %rd208;
	st.global.f64 	[%rd209], %fd2396;
	ld.local.f64 	%fd2397, [%rd279+-16];
	add.s64 	%rd210, %rd194, %rd208;
	st.global.f64 	[%rd210], %fd2397;
	ld.local.f64 	%fd2398, [%rd278+-8];
	mul.wide.u32 	%rd211, %r659, 56;
	add.s64 	%rd212, %rd193, %rd211;
	st.global.f64 	[%rd212], %fd2398;
	ld.local.f64 	%fd2399, [%rd279+-8];
	add.s64 	%rd213, %rd194, %rd211;
	st.global.f64 	[%rd213], %fd2399;
	ld.local.f64 	%fd2400, [%rd278];
	mul.wide.u32 	%rd214, %r659, 64;
	add.s64 	%rd215, %rd193, %rd214;
	st.global.f64 	[%rd215], %fd2400;
	ld.local.f64 	%fd2401, [%rd279];
	add.s64 	%rd216, %rd194, %rd214;
	st.global.f64 	[%rd216], %fd2401;
	ld.local.f64 	%fd2402, [%rd278+8];
	mul.wide.u32 	%rd217, %r659, 72;
	add.s64 	%rd218, %rd193, %rd217;
	st.global.f64 	[%rd218], %fd2402;
	ld.local.f64 	%fd2403, [%rd279+8];
	add.s64 	%rd219, %rd194, %rd217;
	st.global.f64 	[%rd219], %fd2403;
	ld.local.f64 	%fd2404, [%rd278+16];
	add.s64 	%rd220, %rd193, %rd29;
	st.global.f64 	[%rd220], %fd2404;
	ld.local.f64 	%fd2405, [%rd279+16];
	add.s64 	%rd221, %rd194, %rd29;
	st.global.f64 	[%rd221], %fd2405;
	ld.local.f64 	%fd2406, [%rd278+24];
	add.s64 	%rd222, %rd193, %rd28;
	st.global.f64 	[%rd222], %fd2406;
	ld.local.f64 	%fd2407, [%rd279+24];
	add.s64 	%rd223, %rd194, %rd28;
	st.global.f64 	[%rd223], %fd2407;
	ld.local.f64 	%fd2408, [%rd278+32];
	add.s64 	%rd224, %rd193, %rd27;
	st.global.f64 	[%rd224], %fd2408;
	ld.local.f64 	%fd2409, [%rd279+32];
	add.s64 	%rd225, %rd194, %rd27;
	st.global.f64 	[%rd225], %fd2409;
	ld.local.f64 	%fd2410, [%rd278+40];
	add.s64 	%rd226, %rd193, %rd26;
	st.global.f64 	[%rd226], %fd2410;
	ld.local.f64 	%fd2411, [%rd279+40];
	add.s64 	%rd227, %rd194, %rd26;
	st.global.f64 	[%rd227], %fd2411;
	ld.local.f64 	%fd2412, [%rd278+48];
	add.s64 	%rd228, %rd193, %rd25;
	st.global.f64 	[%rd228], %fd2412;
	ld.local.f64 	%fd2413, [%rd279+48];
	add.s64 	%rd229, %rd194, %rd25;
	st.global.f64 	[%rd229], %fd2413;
	ld.local.f64 	%fd2414, [%rd278+56];
	add.s64 	%rd230, %rd193, %rd24;
	st.global.f64 	[%rd230], %fd2414;
	ld.local.f64 	%fd2415, [%rd279+56];
	add.s64 	%rd231, %rd194, %rd24;
	st.global.f64 	[%rd231], %fd2415;
	add.s32 	%r2152, %r2152, 16;
	shl.b32 	%r1967, %r659, 4;
	add.s32 	%r2151, %r2151, %r1967;
	add.s64 	%rd279, %rd279, 128;
	add.s64 	%rd278, %rd278, 128;
	setp.ne.s32 	%p530, %r2152, 0;
	@%p530 bra 	$L__BB1_719;
$L__BB1_720:
	and.b32  	%r644, %r659, 15;
	setp.eq.s32 	%p531, %r644, 0;
	@%p531 bra 	$L__BB1_729;
	ld.param.u64 	%rd271, [_Z21decode_columns_kernelPdS_S_diii_param_1];
	cvta.to.global.u64 	%rd38, %rd271;
	mov.u32 	%r1968, %ctaid.y;
	mul.lo.s32 	%r645, %r659, %r1968;
	mad.lo.s32 	%r646, %r645, %r659, %r4;
	and.b32  	%r647, %r659, 7;
	setp.lt.u32 	%p532, %r644, 8;
	@%p532 bra 	$L__BB1_723;
	mad.lo.s32 	%r1969, %r2154, %r659, %r646;
	mul.wide.u32 	%rd232, %r2154, 8;
	add.s64 	%rd233, %rd4, %rd232;
	ld.local.f64 	%fd2416, [%rd233];
	mul.wide.s32 	%rd234, %r1969, 8;
	add.s64 	%rd235, %rd38, %rd234;
	st.global.f64 	[%rd235], %fd2416;
	add.s64 	%rd236, %rd5, %rd232;
	ld.local.f64 	%fd2417, [%rd236];
	add.s64 	%rd237, %rd2, %rd234;
	st.global.f64 	[%rd237], %fd2417;
	ld.local.f64 	%fd2418, [%rd233+8];
	mul.wide.u32 	%rd238, %r659, 8;
	add.s64 	%rd239, %rd235, %rd238;
	st.global.f64 	[%rd239], %fd2418;
	ld.local.f64 	%fd2419, [%rd236+8];
	add.s64 	%rd240, %rd237, %rd238;
	st.global.f64 	[%rd240], %fd2419;
	ld.local.f64 	%fd2420, [%rd233+16];
	add.s64 	%rd241, %rd239, %rd238;
	st.global.f64 	[%rd241], %fd2420;
	ld.local.f64 	%fd2421, [%rd236+16];
	add.s64 	%rd242, %rd240, %rd238;
	st.global.f64 	[%rd242], %fd2421;
	ld.local.f64 	%fd2422, [%rd233+24];
	add.s64 	%rd243, %rd241, %rd238;
	st.global.f64 	[%rd243], %fd2422;
	ld.local.f64 	%fd2423, [%rd236+24];
	add.s64 	%rd244, %rd242, %rd238;
	st.global.f64 	[%rd244], %fd2423;
	ld.local.f64 	%fd2424, [%rd233+32];
	add.s64 	%rd245, %rd243, %rd238;
	st.global.f64 	[%rd245], %fd2424;
	ld.local.f64 	%fd2425, [%rd236+32];
	add.s64 	%rd246, %rd244, %rd238;
	st.global.f64 	[%rd246], %fd2425;
	ld.local.f64 	%fd2426, [%rd233+40];
	add.s64 	%rd247, %rd245, %rd238;
	st.global.f64 	[%rd247], %fd2426;
	ld.local.f64 	%fd2427, [%rd236+40];
	add.s64 	%rd248, %rd246, %rd238;
	st.global.f64 	[%rd248], %fd2427;
	ld.local.f64 	%fd2428, [%rd233+48];
	add.s64 	%rd249, %rd247, %rd238;
	st.global.f64 	[%rd249], %fd2428;
	ld.local.f64 	%fd2429, [%rd236+48];
	add.s64 	%rd250, %rd248, %rd238;
	st.global.f64 	[%rd250], %fd2429;
	ld.local.f64 	%fd2430, [%rd233+56];
	add.s64 	%rd251, %rd249, %rd238;
	st.global.f64 	[%rd251], %fd2430;
	ld.local.f64 	%fd2431, [%rd236+56];
	add.s64 	%rd252, %rd250, %rd238;
	st.global.f64 	[%rd252], %fd2431;
	add.s32 	%r2154, %r2154, 8;
$L__BB1_723:
	setp.eq.s32 	%p533, %r647, 0;
	@%p533 bra 	$L__BB1_729;
	and.b32  	%r650, %r659, 3;
	setp.lt.u32 	%p534, %r647, 4;
	@%p534 bra 	$L__BB1_726;
	mad.lo.s32 	%r1970, %r2154, %r659, %r646;
	mul.wide.u32 	%rd253, %r2154, 8;
	add.s64 	%rd254, %rd4, %rd253;
	ld.local.f64 	%fd2432, [%rd254];
	mul.wide.s32 	%rd255, %r1970, 8;
	add.s64 	%rd256, %rd38, %rd255;
	st.global.f64 	[%rd256], %fd2432;
	add.s64 	%rd257, %rd5, %rd253;
	ld.local.f64 	%fd2433, [%rd257];
	add.s64 	%rd258, %rd2, %rd255;
	st.global.f64 	[%rd258], %fd2433;
	ld.local.f64 	%fd2434, [%rd254+8];
	mul.wide.u32 	%rd259, %r659, 8;
	add.s64 	%rd260, %rd256, %rd259;
	st.global.f64 	[%rd260], %fd2434;
	ld.local.f64 	%fd2435, [%rd257+8];
	add.s64 	%rd261, %rd258, %rd259;
	st.global.f64 	[%rd261], %fd2435;
	ld.local.f64 	%fd2436, [%rd254+16];
	add.s64 	%rd262, %rd260, %rd259;
	st.global.f64 	[%rd262], %fd2436;
	ld.local.f64 	%fd2437, [%rd257+16];
	add.s64 	%rd263, %rd261, %rd259;
	st.global.f64 	[%rd263], %fd2437;
	ld.local.f64 	%fd2438, [%rd254+24];
	add.s64 	%rd264, %rd262, %rd259;
	st.global.f64 	[%rd264], %fd2438;
	ld.local.f64 	%fd2439, [%rd257+24];
	add.s64 	%rd265, %rd263, %rd259;
	st.global.f64 	[%rd265], %fd2439;
	add.s32 	%r2154, %r2154, 4;
$L__BB1_726:
	setp.eq.s32 	%p535, %r650, 0;
	@%p535 bra 	$L__BB1_729;
	mul.wide.u32 	%rd266, %r2154, 8;
	add.s64 	%rd281, %rd5, %rd266;
	add.s64 	%rd280, %rd4, %rd266;
	add.s32 	%r1971, %r2154, %r645;
	mad.lo.s32 	%r2157, %r659, %r1971, %r4;
	neg.s32 	%r2156, %r650;
$L__BB1_728:
	.pragma "nounroll";
	mul.wide.s32 	%rd267, %r2157, 8;
	add.s64 	%rd268, %rd2, %rd267;
	add.s64 	%rd269, %rd38, %rd267;
	ld.local.f64 	%fd2440, [%rd280];
	st.global.f64 	[%rd269], %fd2440;
	ld.local.f64 	%fd2441, [%rd281];
	st.global.f64 	[%rd268], %fd2441;
	add.s64 	%rd281, %rd281, 8;
	add.s64 	%rd280, %rd280, 8;
	add.s32 	%r2157, %r2157, %r659;
	add.s32 	%r2156, %r2156, 1;
	setp.ne.s32 	%p536, %r2156, 0;
	@%p536 bra 	$L__BB1_728;
$L__BB1_729:
	ret;

}
	// .globl	_ZN3cub18CUB_300001_SM_10006detail11EmptyKernelIvEEvv
.visible .entry _ZN3cub18CUB_300001_SM_10006detail11EmptyKernelIvEEvv()
{


	ret;

}
.func  (.param .b64 func_retval0) __internal_accurate_pow(
	.param .b64 __internal_accurate_pow_param_0
)
{
	.reg .pred 	%p<8>;
	.reg .b32 	%r<46>;
	.reg .b32 	%f<3>;
	.reg .b64 	%fd<109>;

	ld.param.f64 	%fd10, [__internal_accurate_pow_param_0];
	mov.f64 	%fd11, 0d4000000000000000;
	{
	.reg .b32 %temp; 
	mov.b64 	{%temp, %r8}, %fd11;
	}
	{
	.reg .b32 %temp; 
	mov.b64 	{%r9, %temp}, %fd11;
	}
	shr.u32 	%r10, %r8, 20;
	setp.lt.u32 	%p1, %r8, 1048576;
	mov.f64 	%fd12, 0d4360000000000000;
	{
	.reg .b32 %temp; 
	mov.b64 	{%temp, %r11}, %fd12;
	}
	{
	.reg .b32 %temp; 
	mov.b64 	{%r12, %temp}, %fd12;
	}
	shr.u32 	%r13, %r11, 20;
	add.s32 	%r14, %r13, -54;
	selp.b32 	%r15, %r12, %r9, %p1;
	selp.b32 	%r16, %r11, %r8, %p1;
	selp.b32 	%r1, %r14, %r10, %p1;
	add.s32 	%r45, %r1, -1023;
	and.b32  	%r17, %r16, -2146435073;
	or.b32  	%r18, %r17, 1072693248;
	mov.b64 	%fd107, {%r15, %r18};
	setp.lt.u32 	%p2, %r18, 1073127583;
	@%p2 bra 	$L__BB3_2;
	{
	.reg .b32 %temp; 
	mov.b64 	{%r19, %temp}, %fd107;
	}
	{
	.reg .b32 %temp; 
	mov.b64 	{%temp, %r20}, %fd107;
	}
	add.s32 	%r21, %r20, -1048576;
	mov.b64 	%fd107, {%r19, %r21};
	add.s32 	%r45, %r1, -1022;
$L__BB3_2:
	add.f64 	%fd13, %fd107, 0dBFF0000000000000;
	add.f64 	%fd14, %fd107, 0d3FF0000000000000;
	rcp.approx.ftz.f64 	%fd15, %fd14;
	neg.f64 	%fd16, %fd14;
	fma.rn.f64 	%fd17, %fd16, %fd15, 0d3FF0000000000000;
	fma.rn.f64 	%fd18, %fd17, %fd17, %fd17;
	fma.rn.f64 	%fd19, %fd18, %fd15, %fd15;
	mul.f64 	%fd20, %fd13, %fd19;
	fma.rn.f64 	%fd21, %fd13, %fd19, %fd20;
	mul.f64 	%fd22, %fd21, %fd21;
	fma.rn.f64 	%fd23, %fd22, 0d3EB0F5FF7D2CAFE2, 0d3ED0F5D241AD3B5A;
	fma.rn.f64 	%fd24, %fd23, %fd22, 0d3EF3B20A75488A3F;
	fma.rn.f64 	%fd25, %fd24, %fd22, 0d3F1745CDE4FAECD5;
	fma.rn.f64 	%fd26, %fd25, %fd22, 0d3F3C71C7258A578B;
	fma.rn.f64 	%fd27, %fd26, %fd22, 0d3F6249249242B910;
	fma.rn.f64 	%fd28, %fd27, %fd22, 0d3F89999999999DFB;
	sub.f64 	%fd29, %fd13, %fd21;
	add.f64 	%fd30, %fd29, %fd29;
	neg.f64 	%fd31, %fd21;
	fma.rn.f64 	%fd32, %fd31, %fd13, %fd30;
	mul.f64 	%fd33, %fd19, %fd32;
	fma.rn.f64 	%fd34, %fd22, %fd28, 0d3FB5555555555555;
	mov.f64 	%fd35, 0d3FB5555555555555;
	sub.f64 	%fd36, %fd35, %fd34;
	fma.rn.f64 	%fd37, %fd22, %fd28, %fd36;
	add.f64 	%fd38, %fd37, 0dBC46A4CB00B9E7B0;
	add.f64 	%fd39, %fd34, %fd38;
	sub.f64 	%fd40, %fd34, %fd39;
	add.f64 	%fd41, %fd38, %fd40;
	mul.rn.f64 	%fd42, %fd21, %fd21;
	neg.f64 	%fd43, %fd42;
	fma.rn.f64 	%fd44, %fd21, %fd21, %fd43;
	{
	.reg .b32 %temp; 
	mov.b64 	{%r22, %temp}, %fd33;
	}
	{
	.reg .b32 %temp; 
	mov.b64 	{%temp, %r23}, %fd33;
	}
	add.s32 	%r24, %r23, 1048576;
	mov.b64 	%fd45, {%r22, %r24};
	fma.rn.f64 	%fd46, %fd21, %fd45, %fd44;
	mul.rn.f64 	%fd47, %fd42, %fd21;
	neg.f64 	%fd48, %fd47;
	fma.rn.f64 	%fd49, %fd42, %fd21, %fd48;
	fma.rn.f64 	%fd50, %fd42, %fd33, %fd49;
	fma.rn.f64 	%fd51, %fd46, %fd21, %fd50;
	mul.rn.f64 	%fd52, %fd39, %fd47;
	neg.f64 	%fd53, %fd52;
	fma.rn.f64 	%fd54, %fd39, %fd47, %fd53;
	fma.rn.f64 	%fd55, %fd39, %fd51, %fd54;
	fma.rn.f64 	%fd56, %fd41, %fd47, %fd55;
	add.f64 	%fd57, %fd52, %fd56;
	sub.f64 	%fd58, %fd52, %fd57;
	add.f64 	%fd59, %fd56, %fd58;
	add.f64 	%fd60, %fd21, %fd57;
	sub.f64 	%fd61, %fd21, %fd60;
	add.f64 	%fd62, %fd57, %fd61;
	add.f64 	%fd63, %fd59, %fd62;
	add.f64 	%fd64, %fd33, %fd63;
	add.f64 	%fd65, %fd60, %fd64;
	sub.f64 	%fd66, %fd60, %fd65;
	add.f64 	%fd67, %fd64, %fd66;
	xor.b32  	%r25, %r45, -2147483648;
	mov.b32 	%r26, 1127219200;
	mov.b64 	%fd68, {%r25, %r26};
	mov.b32 	%r27, -2147483648;
	mov.b64 	%fd69, {%r27, %r26};
	sub.f64 	%fd70, %fd68, %fd69;
	fma.rn.f64 	%fd71, %fd70, 0d3FE62E42FEFA39EF, %fd65;
	fma.rn.f64 	%fd72, %fd70, 0dBFE62E42FEFA39EF, %fd71;
	sub.f64 	%fd73, %fd72, %fd65;
	sub.f64 	%fd74, %fd67, %fd73;
	fma.rn.f64 	%fd75, %fd70, 0d3C7ABC9E3B39803F, %fd74;
	add.f64 	%fd76, %fd71, %fd75;
	sub.f64 	%fd77, %fd71, %fd76;
	add.f64 	%fd78, %fd75, %fd77;
	{
	.reg .b32 %temp; 
	mov.b64 	{%temp, %r28}, %fd10;
	}
	{
	.reg .b32 %temp; 
	mov.b64 	{%r29, %temp}, %fd10;
	}
	shl.b32 	%r30, %r28, 1;
	setp.gt.u32 	%p3, %r30, -33554433;
	and.b32  	%r31, %r28, -15728641;
	selp.b32 	%r32, %r31, %r28, %p3;
	mov.b64 	%fd79, {%r29, %r32};
	mul.rn.f64 	%fd80, %fd76, %fd79;
	neg.f64 	%fd81, %fd80;
	fma.rn.f64 	%fd82, %fd76, %fd79, %fd81;
	fma.rn.f64 	%fd83, %fd78, %fd79, %fd82;
	add.f64 	%fd4, %fd80, %fd83;
	sub.f64 	%fd84, %fd80, %fd4;
	add.f64 	%fd5, %fd83, %fd84;
	fma.rn.f64 	%fd85, %fd4, 0d3FF71547652B82FE, 0d4338000000000000;
	{
	.reg .b32 %temp; 
	mov.b64 	{%r5, %temp}, %fd85;
	}
	mov.f64 	%fd86, 0dC338000000000000;
	add.rn.f64 	%fd87, %fd85, %fd86;
	fma.rn.f64 	%fd88, %fd87, 0dBFE62E42FEFA39EF, %fd4;
	fma.rn.f64 	%fd89, %fd87, 0dBC7ABC9E3B39803F, %fd88;
	fma.rn.f64 	%fd90, %fd89, 0d3E5ADE1569CE2BDF, 0d3E928AF3FCA213EA;
	fma.rn.f64 	%fd91, %fd90, %fd89, 0d3EC71DEE62401315;
	fma.rn.f64 	%fd92, %fd91, %fd89, 0d3EFA01997C89EB71;
	fma.rn.f64 	%fd93, %fd92, %fd89, 0d3F2A01A014761F65;
	fma.rn.f64 	%fd94, %fd93, %fd89, 0d3F56C16C1852B7AF;
	fma.rn.f64 	%fd95, %fd94, %fd89, 0d3F81111111122322;
	fma.rn.f64 	%fd96, %fd95, %fd89, 0d3FA55555555502A1;
	fma.rn.f64 	%fd97, %fd96, %fd89, 0d3FC5555555555511;
	fma.rn.f64 	%fd98, %fd97, %fd89, 0d3FE000000000000B;
	fma.rn.f64 	%fd99, %fd98, %fd89, 0d3FF0000000000000;
	fma.rn.f64 	%fd100, %fd99, %fd89, 0d3FF0000000000000;
	{
	.reg .b32 %temp; 
	mov.b64 	{%r6, %temp}, %fd100;
	}
	{
	.reg .b32 %temp; 
	mov.b64 	{%temp, %r7}, %fd100;
	}
	shl.b32 	%r33, %r5, 20;
	add.s32 	%r34, %r33, %r7;
	mov.b64 	%fd108, {%r6, %r34};
	{
	.reg .b32 %temp; 
	mov.b64 	{%temp, %r35}, %fd4;
	}
	mov.b32 	%f2, %r35;
	abs.f32 	%f1, %f2;
	setp.lt.f32 	%p4, %f1, 0f4086232B;
	@%p4 bra 	$L__BB3_5;
	setp.lt.f64 	%p5, %fd4, 0d0000000000000000;
	add.f64 	%fd101, %fd4, 0d7FF0000000000000;
	selp.f64 	%fd108, 0d0000000000000000, %fd101, %p5;
	setp.geu.f32 	%p6, %f1, 0f40874800;
	@%p6 bra 	$L__BB3_5;
	shr.u32 	%r36, %r5, 31;
	add.s32 	%r37, %r5, %r36;
	shr.s32 	%r38, %r37, 1;
	shl.b32 	%r39, %r38, 20;
	add.s32 	%r40, %r7, %r39;
	mov.b64 	%fd102, {%r6, %r40};
	sub.s32 	%r41, %r5, %r38;
	shl.b32 	%r42, %r41, 20;
	add.s32 	%r43, %r42, 1072693248;
	mov.b32 	%r44, 0;
	mov.b64 	%fd103, {%r44, %r43};
	mul.f64 	%fd108, %fd103, %fd102;
$L__BB3_5:
	abs.f64 	%fd104, %fd108;
	setp.eq.f64 	%p7, %fd104, 0d7FF0000000000000;
	fma.rn.f64 	%fd105, %fd108, %fd5, %fd108;
	selp.f64 	%fd106, %fd108, %fd105, %p7;
	st.param.f64 	[func_retval0], %fd106;
	ret;

}


// ===== COMPILED SASS (sm_100) =====

	.target	sm_100

	.elftype	@"ET_EXEC"


//--------------------- .note.nv.tkinfo           --------------------------
	.section	.note.nv.tkinfo,"",@"SHT_NOTE"
	.sectionflags	@"SHF_NOTE_NV_TKINFO"
	.tkinfo
        /*0018*/ 	.word	0x00000002
        /*0030*/ 	.string	""
        /*0030*/ 	.string	"ptxas"
        /*0030*/ 	.string	"Cuda compilation tools, release 13.0, V13.0.88"
        /*0030*/ 	.string	"Build cuda_13.0.r13.0/compiler.36424714_0"
        /*0030*/ 	.string	"-arch sm_100 -m 64 "



//--------------------- .note.nv.cuinfo           --------------------------
	.section	.note.nv.cuinfo,"",@"SHT_NOTE"
	.sectionflags	@"SHF_NOTE_NV_CUINFO"
        /*0018*/ 	.short	0x0002
        /*001a*/ 	.short	0x0064
        /*001c*/ 	.short	0x0082
	.zero		2


//--------------------- .nv.info                  --------------------------
	.section	.nv.info,"",@"SHT_CUDA_INFO"
	.align	4


	//----- nvinfo : EIATTR_REGCOUNT
	.align		4
        /*0000*/ 	.byte	0x04, 0x2f
        /*0002*/ 	.short	(.L_48 - .L_47)
	.align		4
.L_47:
        /*0004*/ 	.word	index@(_Z18decode_rows_kernelPdS_S_diii)
        /*0008*/ 	.word	0x00000040


	//----- nvinfo : EIATTR_FRAME_SIZE
	.align		4
.L_48:
        /*000c*/ 	.byte	0x04, 0x11
        /*000e*/ 	.short	(.L_50 - .L_49)
	.align		4
.L_49:
        /*0010*/ 	.word	index@($_Z18decode_rows_kernelPdS_S_diii$__internal_accurate_pow)
        /*0014*/ 	.word	0x000002e8


	//----- nvinfo : EIATTR_FRAME_SIZE
	.align		4
.L_50:
        /*0018*/ 	.byte	0x04, 0x11
        /*001a*/ 	.short	(.L_52 - .L_51)
	.align		4
.L_51:
        /*001c*/ 	.word	index@($__internal_1_$__cuda_sm20_div_rn_f64_full)
        /*0020*/ 	.word	0x000002e8


	//----- nvinfo : EIATTR_FRAME_SIZE
	.align		4
.L_52:
        /*0024*/ 	.byte	0x04, 0x11
        /*0026*/ 	.short	(.L_54 - .L_53)
	.align		4
.L_53:
        /*0028*/ 	.word	index@(_Z18decode_rows_kernelPdS_S_diii)
        /*002c*/ 	.word	0x000002e8


	//----- nvinfo : EIATTR_REGCOUNT
	.align		4
.L_54:
        /*0030*/ 	.byte	0x04, 0x2f
        /*0032*/ 	.short	(.L_56 - .L_55)
	.align		4
.L_55:
        /*0034*/ 	.word	index@(_Z21decode_columns_kernelPdS_S_diii)
        /*0038*/ 	.word	0x00000040


	//----- nvinfo : EIATTR_FRAME_SIZE
	.align		4
.L_56:
        /*003c*/ 	.byte	0x04, 0x11
        /*003e*/ 	.short	(.L_58 - .L_57)
	.align		4
.L_57:
        /*0040*/ 	.word	index@($_Z21decode_columns_kernelPdS_S_diii$__internal_accurate_pow)
        /*0044*/ 	.word	0x000002e8


	//----- nvinfo : EIATTR_FRAME_SIZE
	.align		4
.L_58:
        /*0048*/ 	.byte	0x04, 0x11
        /*004a*/ 	.short	(.L_60 - .L_59)
	.align		4
.L_59:
        /*004c*/ 	.word	index@($__internal_0_$__cuda_sm20_div_rn_f64_full)
        /*0050*/ 	.word	0x000002e8


	//----- nvinfo : EIATTR_FRAME_SIZE
	.align		4
.L_60:
        /*0054*/ 	.byte	0x04, 0x11
        /*0056*/ 	.short	(.L_62 - .L_61)
	.align		4
.L_61:
        /*0058*/ 	.word	index@(_Z21decode_columns_kernelPdS_S_diii)
        /*005c*/ 	.word	0x000002e8


	//----- nvinfo : EIATTR_REGCOUNT
	.align		4
.L_62:
        /*0060*/ 	.byte	0x04, 0x2f
        /*0062*/ 	.short	(.L_64 - .L_63)
	.align		4
.L_63:
        /*0064*/ 	.word	index@(_ZN3cub18CUB_300001_SM_10006detail11EmptyKernelIvEEvv)
        /*0068*/ 	.word	0x00000004


	//----- nvinfo : EIATTR_FRAME_SIZE
	.align		4
.L_64:
        /*006c*/ 	.byte	0x04, 0x11
        /*006e*/ 	.short	(.L_66 - .L_65)
	.align		4
.L_65:
        /*0070*/ 	.word	index@(_ZN3cub18CUB_300001_SM_10006detail11EmptyKernelIvEEvv)
        /*0074*/ 	.word	0x00000000


	//----- nvinfo : EIATTR_MIN_STACK_SIZE
	.align		4
.L_66:
        /*0078*/ 	.byte	0x04, 0x12
        /*007a*/ 	.short	(.L_68 - .L_67)
	.align		4
.L_67:
        /*007c*/ 	.word	index@(_ZN3cub18CUB_300001_SM_10006detail11EmptyKernelIvEEvv)
        /*0080*/ 	.word	0x00000000


	//----- nvinfo : EIATTR_MIN_STACK_SIZE
	.align		4
.L_68:
        /*0084*/ 	.byte	0x04, 0x12
        /*0086*/ 	.short	(.L_70 - .L_69)
	.align		4
.L_69:
        /*0088*/ 	.word	index@(_Z21decode_columns_kernelPdS_S_diii)
        /*008c*/ 	.word	0x000002e8


	//----- nvinfo : EIATTR_MIN_STACK_SIZE
	.align		4
.L_70:
        /*0090*/ 	.byte	0x04, 0x12
        /*0092*/ 	.short	(.L_72 - .L_71)
	.align		4
.L_71:
        /*0094*/ 	.word	index@(_Z18decode_rows_kernelPdS_S_diii)
        /*0098*/ 	.word	0x000002e8
.L_72:


//--------------------- .nv.compat                --------------------------
	.section	.nv.compat,"",@"SHT_CUDA_COMPAT_INFO"
	.align	4
        /*0000*/ 	.byte	0x02, 0x09, 0x00, 0x00, 0x02, 0x02, 0x01, 0x00, 0x02, 0x05, 0x05, 0x00, 0x03, 0x07, 0x01, 0x01
        /*0010*/ 	.byte	0x02, 0x03, 0x00, 0x00, 0x02, 0x06, 0x01, 0x00, 0x04, 0x0b, 0x08, 0x00, 0x01, 0x00, 0x00, 0x00
        /*0020*/ 	.byte	0x00, 0x00, 0x00, 0x00


//--------------------- .nv.info._ZN3cub18CUB_300001_SM_10006detail11EmptyKernelIvEEvv --------------------------
	.section	.nv.info._ZN3cub18CUB_300001_SM_10006detail11EmptyKernelIvEEvv,"",@"SHT_CUDA_INFO"
	.sectionflags	@""
	.align	4


	//----- nvinfo : EIATTR_CUDA_API_VERSION
	.align		4
        /*0000*/ 	.byte	0x04, 0x37
        /*0002*/ 	.short	(.L_74 - .L_73)
.L_73:
        /*0004*/ 	.word	0x00000082


	//----- nvinfo : EIATTR_SPARSE_MMA_MASK
	.align		4
.L_74:
        /*0008*/ 	.byte	0x03, 0x50
        /*000a*/ 	.short	0x0000


	//----- nvinfo : EIATTR_MAXREG_COUNT
	.align		4
        /*000c*/ 	.byte	0x03, 0x1b
        /*000e*/ 	.short	0x00ff


	//----- nvinfo : EIATTR_MERCURY_ISA_VERSION
	.align		4
        /*0010*/ 	.byte	0x03, 0x5f
        /*0012*/ 	.short	0x0101


	//----- nvinfo : EIATTR_VRC_CTA_INIT_COUNT
	.align		4
        /*0014*/ 	.byte	0x02, 0x4a
	.zero		1
	.zero		1


	//----- nvinfo : EIATTR_EXIT_INSTR_OFFSETS
	.align		4
        /*0018*/ 	.byte	0x04, 0x1c
        /*001a*/ 	.short	(.L_76 - .L_75)


	//   ....[0]....
.L_75:
        /*001c*/ 	.word	0x00000010


	//----- nvinfo : EIATTR_SW_WAR
	.align		4
.L_76:
        /*0020*/ 	.byte	0x04, 0x36
        /*0022*/ 	.short	(.L_78 - .L_77)
.L_77:
        /*0024*/ 	.word	0x00000008
.L_78:


//--------------------- .nv.info._Z21decode_columns_kernelPdS_S_diii --------------------------
	.section	.nv.info._Z21decode_columns_kernelPdS_S_diii,"",@"SHT_CUDA_INFO"
	.sectionflags	@""
	.align	4


	//----- nvinfo : EIATTR_CUDA_API_VERSION
	.align		4
        /*0000*/ 	.byte	0x04, 0x37
        /*0002*/ 	.short	(.L_80 - .L_79)
.L_79:
        /*0004*/ 	.word	0x00000082


	//----- nvinfo : EIATTR_KPARAM_INFO
	.align		4
.L_80:
        /*0008*/ 	.byte	0x04, 0x17
        /*000a*/ 	.short	(.L_82 - .L_81)
.L_81:
        /*000c*/ 	.word	0x00000000
        /*0010*/ 	.short	0x0006
        /*0012*/ 	.short	0x0028
        /*0014*/ 	.byte	0x00, 0xf0, 0x11, 0x00


	//----- nvinfo : EIATTR_KPARAM_INFO
	.align		4
.L_82:
        /*0018*/ 	.byte	0x04, 0x17
        /*001a*/ 	.short	(.L_84 - .L_83)
.L_83:
        /*001c*/ 	.word	0x00000000
        /*0020*/ 	.short	0x0005
        /*0022*/ 	.short	0x0024
        /*0024*/ 	.byte	0x00, 0xf0, 0x11, 0x00


	//----- nvinfo : EIATTR_KPARAM_INFO
	.align		4
.L_84:
        /*0028*/ 	.byte	0x04, 0x17
        /*002a*/ 	.short	(.L_86 - .L_85)
.L_85:
        /*002c*/ 	.word	0x00000000
        /*0030*/ 	.short	0x0004
        /*0032*/ 	.short	0x0020
        /*0034*/ 	.byte	0x00, 0xf0, 0x11, 0x00


	//----- nvinfo : EIATTR_KPARAM_INFO
	.align		4
.L_86:
        /*0038*/ 	.byte	0x04, 0x17
        /*003a*/ 	.short	(.L_88 - .L_87)
.L_87:
        /*003c*/ 	.word	0x00000000
        /*0040*/ 	.short	0x0003
        /*0042*/ 	.short	0x0018
        /*0044*/ 	.byte	0x00, 0xf0, 0x21, 0x00


	//----- nvinfo : EIATTR_KPARAM_INFO
	.align		4
.L_88:
        /*0048*/ 	.byte	0x04, 0x17
        /*004a*/ 	.short	(.L_90 - .L_89)
.L_89:
        /*004c*/ 	.word	0x00000000
        /*0050*/ 	.short	0x0002
        /*0052*/ 	.short	0x0010
        /*0054*/ 	.byte	0x00, 0xf5, 0x21, 0x00


	//----- nvinfo : EIATTR_KPARAM_INFO
	.align		4
.L_90:
        /*0058*/ 	.byte	0x04, 0x17
        /*005a*/ 	.short	(.L_92 - .L_91)
.L_91:
        /*005c*/ 	.word	0x00000000
        /*0060*/ 	.short	0x0001
        /*0062*/ 	.short	0x0008
        /*0064*/ 	.byte	0x00, 0xf5, 0x21, 0x00


	//----- nvinfo : EIATTR_KPARAM_INFO
	.align		4
.L_92:
        /*0068*/ 	.byte	0x04, 0x17
        /*006a*/ 	.short	(.L_94 - .L_93)
.L_93:
        /*006c*/ 	.word	0x00000000
        /*0070*/ 	.short	0x0000
        /*0072*/ 	.short	0x0000
        /*0074*/ 	.byte	0x00, 0xf5, 0x21, 0x00


	//----- nvinfo : EIATTR_SPARSE_MMA_MASK
	.align		4
.L_94:
        /*0078*/ 	.byte	0x03, 0x50
        /*007a*/ 	.short	0x0000


	//----- nvinfo : EIATTR_MAXREG_COUNT
	.align		4
        /*007c*/ 	.byte	0x03, 0x1b
        /*007e*/ 	.short	0x00ff


	//----- nvinfo : EIATTR_MERCURY_ISA_VERSION
	.align		4
        /*0080*/ 	.byte	0x03, 0x5f
        /*0082*/ 	.short	0x0101


	//----- nvinfo : EIATTR_UNUSED_LOAD_BYTE_OFFSET
	.align		4
        /*0084*/ 	.byte	0x04, 0x44
        /*0086*/ 	.short	(.L_96 - .L_95)


	//   ....[0]....
.L_95:
        /*0088*/ 	.word	0x00007470
        /*008c*/ 	.word	0x00000007


	//   ....[1]....
        /*0090*/ 	.word	0x00009020
        /*0094*/ 	.word	0x00000007


	//   ....[2]....
        /*0098*/ 	.word	0x0000f970
        /*009c*/ 	.word	0x00000007


	//----- nvinfo : EIATTR_VRC_CTA_INIT_COUNT
	.align		4
.L_96:
        /*00a0*/ 	.byte	0x02, 0x4a
	.zero		1
	.zero		1


	//----- nvinfo : EIATTR_EXIT_INSTR_OFFSETS
	.align		4
        /*00a4*/ 	.byte	0x04, 0x1c
        /*00a6*/ 	.short	(.L_98 - .L_97)


	//   ....[0]....
.L_97:
        /*00a8*/ 	.word	0x000000c0


	//   ....[1]....
        /*00ac*/ 	.word	0x0000bbe0


	//   ....[2]....
        /*00b0*/ 	.word	0x00012ad0


	//   ....[3]....
        /*00b4*/ 	.word	0x00014c90


	//   ....[4]....
        /*00b8*/ 	.word	0x00019180


	//   ....[5]....
        /*00bc*/ 	.word	0x000198d0


	//   ....[6]....
        /*00c0*/ 	.word	0x00019ca0


	//   ....[7]....
        /*00c4*/ 	.word	0x00019ec0


	//   ....[8]....
        /*00c8*/ 	.word	0x0001a000


	//----- nvinfo : EIATTR_CRS_STACK_SIZE
	.align		4
.L_98:
        /*00cc*/ 	.byte	0x04, 0x1e
        /*00ce*/ 	.short	(.L_100 - .L_99)
.L_99:
        /*00d0*/ 	.word	0x00000000


	//----- nvinfo : EIATTR_CBANK_PARAM_SIZE
	.align		4
.L_100:
        /*00d4*/ 	.byte	0x03, 0x19
        /*00d6*/ 	.short	0x002c


	//----- nvinfo : EIATTR_PARAM_CBANK
	.align		4
        /*00d8*/ 	.byte	0x04, 0x0a
        /*00da*/ 	.short	(.L_102 - .L_101)
	.align		4
.L_101:
        /*00dc*/ 	.word	index@(.nv.constant0._Z21decode_columns_kernelPdS_S_diii)
        /*00e0*/ 	.short	0x0380
        /*00e2*/ 	.short	0x002c


	//----- nvinfo : EIATTR_SW_WAR
	.align		4
.L_102:
        /*00e4*/ 	.byte	0x04, 0x36
        /*00e6*/ 	.short	(.L_104 - .L_103)
.L_103:
        /*00e8*/ 	.word	0x00000008
.L_104:


//--------------------- .nv.info._Z18decode_rows_kernelPdS_S_diii --------------------------
	.section	.nv.info._Z18decode_rows_kernelPdS_S_diii,"",@"SHT_CUDA_INFO"
	.sectionflags	@""
	.align	4


	//----- nvinfo : EIATTR_CUDA_API_VERSION
	.align		4
        /*0000*/ 	.byte	0x04, 0x37
        /*0002*/ 	.short	(.L_106 - .L_105)
.L_105:
        /*0004*/ 	.word	0x00000082


	//----- nvinfo : EIATTR_KPARAM_INFO
	.align		4
.L_106:
        /*0008*/ 	.byte	0x04, 0x17
        /*000a*/ 	.short	(.L_108 - .L_107)
.L_107:
        /*000c*/ 	.word	0x00000000
        /*0010*/ 	.short	0x0006
        /*0012*/ 	.short	0x0028
        /*0014*/ 	.byte	0x00, 0xf0, 0x11, 0x00


	//----- nvinfo : EIATTR_KPARAM_INFO
	.align		4
.L_108:
        /*0018*/ 	.byte	0x04, 0x17
        /*001a*/ 	.short	(.L_110 - .L_109)
.L_109:
        /*001c*/ 	.word	0x00000000
        /*0020*/ 	.short	0x0005
        /*0022*/ 	.short	0x0024
        /*0024*/ 	.byte	0x00, 0xf0, 0x11, 0x00


	//----- nvinfo : EIATTR_KPARAM_INFO
	.align		4
.L_110:
        /*0028*/ 	.byte	0x04, 0x17
        /*002a*/ 	.short	(.L_112 - .L_111)
.L_111:
        /*002c*/ 	.word	0x00000000
        /*0030*/ 	.short	0x0004
        /*0032*/ 	.short	0x0020
        /*0034*/ 	.byte	0x00, 0xf0, 0x11, 0x00


	//----- nvinfo : EIATTR_KPARAM_INFO
	.align		4
.L_112:
        /*0038*/ 	.byte	0x04, 0x17
        /*003a*/ 	.short	(.L_114 - .L_113)
.L_113:
        /*003c*/ 	.word	0x00000000
        /*0040*/ 	.short	0x0003
        /*0042*/ 	.short	0x0018
        /*0044*/ 	.byte	0x00, 0xf0, 0x21, 0x00


	//----- nvinfo : EIATTR_KPARAM_INFO
	.align		4
.L_114:
        /*0048*/ 	.byte	0x04, 0x17
        /*004a*/ 	.short	(.L_116 - .L_115)
.L_115:
        /*004c*/ 	.word	0x00000000
        /*0050*/ 	.short	0x0002
        /*0052*/ 	.short	0x0010
        /*0054*/ 	.byte	0x00, 0xf5, 0x21, 0x00


	//----- nvinfo : EIATTR_KPARAM_INFO
	.align		4
.L_116:
        /*0058*/ 	.byte	0x04, 0x17
        /*005a*/ 	.short	(.L_118 - .L_117)
.L_117:
        /*005c*/ 	.word	0x00000000
        /*0060*/ 	.short	0x0001
        /*0062*/ 	.short	0x0008
        /*0064*/ 	.byte	0x00, 0xf5, 0x21, 0x00


	//----- nvinfo : EIATTR_KPARAM_INFO
	.align		4
.L_118:
        /*0068*/ 	.byte	0x04, 0x17
        /*006a*/ 	.short	(.L_120 - .L_119)
.L_119:
        /*006c*/ 	.word	0x00000000
        /*0070*/ 	.short	0x0000
        /*0072*/ 	.short	0x0000
        /*0074*/ 	.byte	0x00, 0xf5, 0x21, 0x00


	//----- nvinfo : EIATTR_SPARSE_MMA_MASK
	.align		4
.L_120:
        /*0078*/ 	.byte	0x03, 0x50
        /*007a*/ 	.short	0x0000


	//----- nvinfo : EIATTR_MAXREG_COUNT
	.align		4
        /*007c*/ 	.byte	0x03, 0x1b
        /*007e*/ 	.short	0x00ff


	//----- nvinfo : EIATTR_MERCURY_ISA_VERSION
	.align		4
        /*0080*/ 	.byte	0x03, 0x5f
        /*0082*/ 	.short	0x0101


	//----- nvinfo : EIATTR_UNUSED_LOAD_BYTE_OFFSET
	.align		4
        /*0084*/ 	.byte	0x04, 0x44
        /*0086*/ 	.short	(.L_122 - .L_121)


	//   ....[0]....
.L_121:
        /*0088*/ 	.word	0x000076c0
        /*008c*/ 	.word	0x00000007


	//   ....[1]....
        /*0090*/ 	.word	0x00009280
        /*0094*/ 	.word	0x00000007


	//   ....[2]....
        /*0098*/ 	.word	0x0000fc30
        /*009c*/ 	.word	0x00000007


	//----- nvinfo : EIATTR_VRC_CTA_INIT_COUNT
	.align		4
.L_122:
        /*00a0*/ 	.byte	0x02, 0x4a
	.zero		1
	.zero		1


	//----- nvinfo : EIATTR_EXIT_INSTR_OFFSETS
	.align		4
        /*00a4*/ 	.byte	0x04, 0x1c
        /*00a6*/ 	.short	(.L_124 - .L_123)


	//   ....[0]....
.L_123:
        /*00a8*/ 	.word	0x000000e0


	//   ....[1]....
        /*00ac*/ 	.word	0x0000be60


	//   ....[2]....
        /*00b0*/ 	.word	0x00012dc0


	//   ....[3]....
        /*00b4*/ 	.word	0x00014fb0


	//   ....[4]....
        /*00b8*/ 	.word	0x000194e0


	//   ....[5]....
        /*00bc*/ 	.word	0x00019ad0


	//   ....[6]....
        /*00c0*/ 	.word	0x00019d90


	//   ....[7]....
        /*00c4*/ 	.word	0x00019f50


	//   ....[8]....
        /*00c8*/ 	.word	0x0001a080


	//----- nvinfo : EIATTR_CRS_STACK_SIZE
	.align		4
.L_124:
        /*00cc*/ 	.byte	0x04, 0x1e
        /*00ce*/ 	.short	(.L_126 - .L_125)
.L_125:
        /*00d0*/ 	.word	0x00000000


	//----- nvinfo : EIATTR_CBANK_PARAM_SIZE
	.align		4
.L_126:
        /*00d4*/ 	.byte	0x03, 0x19
        /*00d6*/ 	.short	0x002c


	//----- nvinfo : EIATTR_PARAM_CBANK
	.align		4
        /*00d8*/ 	.byte	0x04, 0x0a
        /*00da*/ 	.short	(.L_128 - .L_127)
	.align		4
.L_127:
        /*00dc*/ 	.word	index@(.nv.constant0._Z18decode_rows_kernelPdS_S_diii)
        /*00e0*/ 	.short	0x0380
        /*00e2*/ 	.short	0x002c


	//----- nvinfo : EIATTR_SW_WAR
	.align		4
.L_128:
        /*00e4*/ 	.byte	0x04, 0x36
        /*00e6*/ 	.short	(.L_130 - .L_129)
.L_129:
        /*00e8*/ 	.word	0x00000008
.L_130:


//--------------------- .nv.callgraph             --------------------------
	.section	.nv.callgraph,"",@"SHT_CUDA_CALLGRAPH"
	.align	4
	.sectionentsize	8
	.align		4
        /*0000*/ 	.word	0x00000000
	.align		4
        /*0004*/ 	.word	0xffffffff
	.align		4
        /*0008*/ 	.word	0x00000000
	.align		4
        /*000c*/ 	.word	0xfffffffe
	.align		4
        /*0010*/ 	.word	0x00000000
	.align		4
        /*0014*/ 	.word	0xfffffffd
	.align		4
        /*0018*/ 	.word	0x00000000
	.align		4
        /*001c*/ 	.word	0xfffffffc


//--------------------- .nv.constant3             --------------------------
	.section	.nv.constant3,"a",@progbits
	.align	4
.nv.constant3:
	.type		d_G,@object
	.size		d_G,(d_H - d_G)
d_G:
	.zero		3100
	.type		d_H,@object
	.size		d_H,(.L_1 - d_H)
d_H:
	.zero		744
.L_1:


//--------------------- .nv.constant4             --------------------------
	.section	.nv.constant4,"a",@progbits
	.align	8
	.align		8
.nv.constant4:
        /*0000*/ 	.dword	_ZN34_INTERNAL_444d1ac3_4_k_cu_20194b0f4cuda3std3__45__cpo5beginE
	.align		8
        /*0008*/ 	.dword	_ZN34_INTERNAL_444d1ac3_4_k_cu_20194b0f4cuda3std3__45__cpo3endE
	.align		8
        /*0010*/ 	.dword	_ZN34_INTERNAL_444d1ac3_4_k_cu_20194b0f4cuda3std3__45__cpo6cbeginE
	.align		8
        /*0018*/ 	.dword	_ZN34_INTERNAL_444d1ac3_4_k_cu_20194b0f4cuda3std3__45__cpo4cendE
	.align		8
        /*0020*/ 	.dword	_ZN34_INTERNAL_444d1ac3_4_k_cu_20194b0f4cuda3std3__45__cpo6rbeginE
	.align		8
        /*0028*/ 	.dword	_ZN34_INTERNAL_444d1ac3_4_k_cu_20194b0f4cuda3std3__45__cpo4rendE
	.align		8
        /*0030*/ 	.dword	_ZN34_INTERNAL_444d1ac3_4_k_cu_20194b0f4cuda3std3__45__cpo7crbeginE
	.align		8
        /*0038*/ 	.dword	_ZN34_INTERNAL_444d1ac3_4_k_cu_20194b0f4cuda3std3__45__cpo5crendE
	.align		8
        /*0040*/ 	.dword	_ZN34_INTERNAL_444d1ac3_4_k_cu_20194b0f4cuda3std3__436_GLOBAL__N__444d1ac3_4_k_cu_20194b0f6ignoreE
	.align		8
        /*0048*/ 	.dword	_ZN34_INTERNAL_444d1ac3_4_k_cu_20194b0f4cuda3std3__419piecewise_constructE
	.align		8
        /*0050*/ 	.dword	_ZN34_INTERNAL_444d1ac3_4_k_cu_20194b0f4cuda3std3__48in_placeE
	.align		8
        /*0058*/ 	.dword	_ZN34_INTERNAL_444d1ac3_4_k_cu_20194b0f4cuda3std3__420unreachable_sentinelE
	.align		8
        /*0060*/ 	.dword	_ZN34_INTERNAL_444d1ac3_4_k_cu_20194b0f4cuda3std3__47nulloptE
	.align		8
        /*0068*/ 	.dword	_ZN34_INTERNAL_444d1ac3_4_k_cu_20194b0f4cuda3std3__48unexpectE
	.align		8
        /*0070*/ 	.dword	_ZN34_INTERNAL_444d1ac3_4_k_cu_20194b0f4cuda3std6ranges3__45__cpo4swapE
	.align		8
        /*0078*/ 	.dword	_ZN34_INTERNAL_444d1ac3_4_k_cu_20194b0f4cuda3std6ranges3__45__cpo9iter_moveE
	.align		8
        /*0080*/ 	.dword	_ZN34_INTERNAL_444d1ac3_4_k_cu_20194b0f4cuda3std6ranges3__45__cpo5beginE
	.align		8
        /*0088*/ 	.dword	_ZN34_INTERNAL_444d1ac3_4_k_cu_20194b0f4cuda3std6ranges3__45__cpo3endE
	.align		8
        /*0090*/ 	.dword	_ZN34_INTERNAL_444d1ac3_4_k_cu_20194b0f4cuda3std6ranges3__45__cpo6cbeginE
	.align		8
        /*0098*/ 	.dword	_ZN34_INTERNAL_444d1ac3_4_k_cu_20194b0f4cuda3std6ranges3__45__cpo4cendE
	.align		8
        /*00a0*/ 	.dword	_ZN34_INTERNAL_444d1ac3_4_k_cu_20194b0f4cuda3std6ranges3__45__cpo7advanceE
	.align		8
        /*00a8*/ 	.dword	_ZN34_INTERNAL_444d1ac3_4_k_cu_20194b0f4cuda3std6ranges3__45__cpo9iter_swapE
	.align		8
        /*00b0*/ 	.dword	_ZN34_INTERNAL_444d1ac3_4_k_cu_20194b0f4cuda3std6ranges3__45__cpo4nextE
	.align		8
        /*00b8*/ 	.dword	_ZN34_INTERNAL_444d1ac3_4_k_cu_20194b0f4cuda3std6ranges3__45__cpo4prevE
	.align		8
        /*00c0*/ 	.dword	_ZN34_INTERNAL_444d1ac3_4_k_cu_20194b0f4cuda3std6ranges3__45__cpo4dataE
	.align		8
        /*00c8*/ 	.dword	_ZN34_INTERNAL_444d1ac3_4_k_cu_20194b0f4cuda3std6ranges3__45__cpo5cdataE
	.align		8
        /*00d0*/ 	.dword	_ZN34_INTERNAL_444d1ac3_4_k_cu_20194b0f4cuda3std6ranges3__45__cpo4sizeE
	.align		8
        /*00d8*/ 	.dword	_ZN34_INTERNAL_444d1ac3_4_k_cu_20194b0f4cuda3std6ranges3__45__cpo5ssizeE
	.align		8
        /*00e0*/ 	.dword	_ZN34_INTERNAL_444d1ac3_4_k_cu_20194b0f4cuda3std6ranges3__45__cpo8distanceE
	.align		8
        /*00e8*/ 	.dword	_ZN34_INTERNAL_444d1ac3_4_k_cu_20194b0f6thrust24THRUST_300001_SM_1000_NS8cuda_cub3parE
	.align		8
        /*00f0*/ 	.dword	_ZN34_INTERNAL_444d1ac3_4_k_cu_20194b0f6thrust24THRUST_300001_SM_1000_NS8cuda_cub10par_nosyncE
	.align		8
        /*00f8*/ 	.dword	_ZN34_INTERNAL_444d1ac3_4_k_cu_20194b0f6thrust24THRUST_300001_SM_1000_NS6system6detail10sequential3seqE
	.align		8
        /*0100*/ 	.dword	_ZN34_INTERNAL_444d1ac3_4_k_cu_20194b0f6thrust24THRUST_300001_SM_1000_NS6system3cpp3parE
	.align		8
        /*0108*/ 	.dword	_ZN34_INTERNAL_444d1ac3_4_k_cu_20194b0f6thrust24THRUST_300001_SM_1000_NS12placeholders2_1E
	.align		8
        /*0110*/ 	.dword	_ZN34_INTERNAL_444d1ac3_4_k_cu_20194b0f6thrust24THRUST_300001_SM_1000_NS12placeholders2_2E
	.align		8
        /*0118*/ 	.dword	_ZN34_INTERNAL_444d1ac3_4_k_cu_20194b0f6thrust24THRUST_300001_SM_1000_NS12placeholders2_3E
	.align		8
        /*0120*/ 	.dword	_ZN34_INTERNAL_444d1ac3_4_k_cu_20194b0f6thrust24THRUST_300001_SM_1000_NS12placeholders2_4E
	.align		8
        /*0128*/ 	.dword	_ZN34_INTERNAL_444d1ac3_4_k_cu_20194b0f6thrust24THRUST_300001_SM_1000_NS12placeholders2_5E
	.align		8
        /*0130*/ 	.dword	_ZN34_INTERNAL_444d1ac3_4_k_cu_20194b0f6thrust24THRUST_300001_SM_1000_NS12placeholders2_6E
	.align		8
        /*0138*/ 	.dword	_ZN34_INTERNAL_444d1ac3_4_k_cu_20194b0f6thrust24THRUST_300001_SM_1000_NS12placeholders2_7E
	.align		8
        /*0140*/ 	.dword	_ZN34_INTERNAL_444d1ac3_4_k_cu_20194b0f6thrust24THRUST_300001_SM_1000_NS12placeholders2_8E
	.align		8
        /*0148*/ 	.dword	_ZN34_INTERNAL_444d1ac3_4_k_cu_20194b0f6thrust24THRUST_300001_SM_1000_NS12placeholders2_9E
	.align		8
        /*0150*/ 	.dword	_ZN34_INTERNAL_444d1ac3_4_k_cu_20194b0f6thrust24THRUST_300001_SM_1000_NS12placeholders3_10E
	.align		8
        /*0158*/ 	.dword	_ZN34_INTERNAL_444d1ac3_4_k_cu_20194b0f6thrust24THRUST_300001_SM_1000_NS3seqE
	.align		8
        /*0160*/ 	.dword	_ZN34_INTERNAL_444d1ac3_4_k_cu_20194b0f6thrust24THRUST_300001_SM_1000_NS6deviceE


//--------------------- .text._ZN3cub18CUB_300001_SM_10006detail11EmptyKernelIvEEvv --------------------------
	.section	.text._ZN3cub18CUB_300001_SM_10006detail11EmptyKernelIvEEvv,"ax",@progbits
	.align	128
        .global         _ZN3cub18CUB_300001_SM_10006detail11EmptyKernelIvEEvv
        .type           _ZN3cub18CUB_300001_SM_10006detail11EmptyKernelIvEEvv,@function
        .size           _ZN3cub18CUB_300001_SM_10006detail11EmptyKernelIvEEvv,(.L_x_734 - _ZN3cub18CUB_300001_SM_10006detail11EmptyKernelIvEEvv)
        .other          _ZN3cub18CUB_300001_SM_10006detail11EmptyKernelIvEEvv,@"STO_CUDA_ENTRY STV_DEFAULT"
_ZN3cub18CUB_300001_SM_10006detail11EmptyKernelIvEEvv:
.text._ZN3cub18CUB_300001_SM_10006detail11EmptyKernelIvEEvv:
[----:B------:R-:W-:Y:S01]  /*0000*/  LDC R1, c[0x0][0x37c] ;  /* 0x0000df00ff017b82 */ /* 0x000fe20000000800 */
[----:B------:R-:W-:Y:S05]  /*0010*/  EXIT ;  /* 0x000000000000794d */ /* 0x000fea0003800000 */
.L_x_0:
[----:B------:R-:W-:-:S00]  /*0020*/  BRA `(.L_x_0) ;  /* 0xfffffffc00fc7947 */ /* 0x000fc0000383ffff */
[----:B------:R-:W-:-:S00]  /*0030*/  NOP ;  /* 0x0000000000007918 */ /* 0x000fc00000000000 */
        /* <DEDUP_REMOVED lines=12> */
.L_x_734:


//--------------------- .text._Z21decode_columns_kernelPdS_S_diii --------------------------
	.section	.text._Z21decode_columns_kernelPdS_S_diii,"ax",@progbits
	.align	128
        .global         _Z21decode_columns_kernelPdS_S_diii
        .type           _Z21decode_columns_kernelPdS_S_diii,@function
        .size           _Z21decode_columns_kernelPdS_S_diii,(.L_x_731 - _Z21decode_columns_kernelPdS_S_diii)
        .other          _Z21decode_columns_kernelPdS_S_diii,@"STO_CUDA_ENTRY STV_DEFAULT"
_Z21decode_columns_kernelPdS_S_diii:
.text._Z21decode_columns_kernelPdS_S_diii:
[----:B------:R-:W0:Y:S01]  /*0000*/  LDC R1, c[0x0][0x37c] ;  /* 0x0000df00ff017b82 */ /* 0x000e220000000800 */
[----:B------:R-:W1:Y:S07]  /*0010*/  S2R R46, SR_TID.X ;  /* 0x00000000002e7919 */ /* 0x000e6e0000002100 */
[----:B------:R-:W2:Y:S01]  /*0020*/  S2UR UR5, SR_CTAID.X ;  /* 0x00000000000579c3 */ /* 0x000ea20000002500 */
[----:B------:R-:W2:Y:S01]  /*0030*/  LDCU UR4, c[0x0][0x360] ;  /* 0x00006c00ff0477ac */ /* 0x000ea20008000800 */
[----:B0-----:R-:W-:-:S06]  /*0040*/  VIADD R1, R1, 0xfffffd18 ;  /* 0xfffffd1801017836 */ /* 0x001fcc0000000000 */
[----:B------:R-:W0:Y:S08]  /*0050*/  S2UR UR6, SR_CTAID.Y ;  /* 0x00000000000679c3 */ /* 0x000e300000002600 */
[----:B------:R-:W0:Y:S08]  /*0060*/  LDC R0, c[0x0][0x3a8] ;  /* 0x0000ea00ff007b82 */ /* 0x000e300000000800 */
[----:B------:R-:W3:Y:S01]  /*0070*/  LDC R25, c[0x0][0x3a0] ;  /* 0x0000e800ff197b82 */ /* 0x000ee20000000800 */
[----:B--2---:R-:W-:-:S06]  /*0080*/  UIMAD UR5, UR5, UR4, URZ ;  /* 0x00000004050572a4 */ /* 0x004fcc000f8e02ff */
[----:B-1----:R-:W-:Y:S01]  /*0090*/  VIADD R44, R46, UR5 ;  /* 0x000000052e2c7c36 */ /* 0x002fe20008000000 */
[----:B0-----:R-:W-:-:S04]  /*00a0*/  ISETP.LE.AND P0, PT, R0, UR6, PT ;  /* 0x0000000600007c0c */ /* 0x001fc8000bf03270 */
[----:B---3--:R-:W-:-:S13]  /*00b0*/  ISETP.GE.OR P0, PT, R44, R25, P0 ;  /* 0x000000192c00720c */ /* 0x008fda0000706670 */
[----:B------:R-:W-:Y:S05]  /*00c0*/  @P0 EXIT ;  /* 0x000000000000094d */ /* 0x000fea0003800000 */
[----:B------:R-:W0:Y:S01]  /*00d0*/  S2R R3, SR_CgaCtaId ;  /* 0x0000000000037919 */ /* 0x000e220000008800 */
[C---:B------:R-:W-:Y:S01]  /*00e0*/  ISETP.GE.AND P0, PT, R25.reuse, 0x1, PT ;  /* 0x000000011900780c */ /* 0x040fe20003f06270 */
[----:B------:R-:W1:Y:S01]  /*00f0*/  LDCU.64 UR8, c[0x0][0x358] ;  /* 0x00006b00ff0877ac */ /* 0x000e620008000a00 */
[----:B------:R-:W-:Y:S01]  /*0100*/  MOV R0, 0x400 ;  /* 0x0000040000007802 */ /* 0x000fe20000000f00 */
[----:B------:R-:W-:Y:S01]  /*0110*/  IMAD.MOV.U32 R43, RZ, RZ, RZ ;  /* 0x000000ffff2b7224 */ /* 0x000fe200078e00ff */
[----:B------:R-:W-:Y:S01]  /*0120*/  LOP3.LUT R45, R46, 0x7, RZ, 0xc0, !PT ;  /* 0x000000072e2d7812 */ /* 0x000fe200078ec0ff */
[----:B------:R-:W-:Y:S01]  /*0130*/  VIADD R42, R25, 0xffffffff ;  /* 0xffffffff192a7836 */ /* 0x000fe20000000000 */
[----:B0-----:R-:W-:-:S05]  /*0140*/  LEA R0, R3, R0, 0x18 ;  /* 0x0000000003007211 */ /* 0x001fca00078ec0ff */
[----:B------:R-:W-:Y:S02]  /*0150*/  IMAD R45, R45, 0x768, R0 ;  /* 0x000007682d2d7824 */ /* 0x000fe400078e0200 */
[----:B-1----:R-:W-:Y:S05]  /*0160*/  @!P0 BRA `(.L_x_1) ;  /* 0x0000001400988947 */ /* 0x002fea0003800000 */
[----:B------:R-:W-:Y:S01]  /*0170*/  ISETP.GE.U32.AND P2, PT, R42, 0x7, PT ;  /* 0x000000072a00780c */ /* 0x000fe20003f46070 */
[C---:B------:R-:W-:Y:S01]  /*0180*/  IMAD R24, R25.reuse, UR6, RZ ;  /* 0x0000000619187c24 */ /* 0x040fe2000f8e02ff */
[----:B------:R-:W-:Y:S01]  /*0190*/  LOP3.LUT R27, R25, 0x7, RZ, 0xc0, !PT ;  /* 0x00000007191b7812 */ /* 0x000fe200078ec0ff */
[----:B------:R-:W-:Y:S02]  /*01a0*/  HFMA2 R0, -RZ, RZ, 0, 0 ;  /* 0x00000000ff007431 */ /* 0x000fe400000001ff */
[----:B------:R-:W-:Y:S01]  /*01b0*/  IMAD R24, R24, R25, R44 ;  /* 0x0000001918187224 */ /* 0x000fe200078e022c */
[----:B------:R-:W-:-:S07]  /*01c0*/  ISETP.NE.AND P1, PT, R27, RZ, PT ;  /* 0x000000ff1b00720c */ /* 0x000fce0003f25270 */
[----:B------:R-:W-:Y:S06]  /*01d0*/  @!P2 BRA `(.L_x_2) ;  /* 0x0000000000e8a947 */ /* 0x000fec0003800000 */
[----:B------:R-:W-:Y:S01]  /*01e0*/  LOP3.LUT R0, R25, 0x7ffffff8, RZ, 0xc0, !PT ;  /* 0x7ffffff819007812 */ /* 0x000fe200078ec0ff */
[----:B------:R-:W-:-:S07]  /*01f0*/  IMAD.MOV.U32 R26, RZ, RZ, RZ ;  /* 0x000000ffff1a7224 */ /* 0x000fce00078e00ff */
.L_x_3:
[----:B------:R-:W0:Y:S01]  /*0200*/  LDC.64 R10, c[0x0][0x380] ;  /* 0x0000e000ff0a7b82 */ /* 0x000e220000000a00 */
[----:B------:R-:W-:-:S07]  /*0210*/  IMAD R3, R26, R25, R24 ;  /* 0x000000191a037224 */ /* 0x000fce00078e0218 */
[----:B------:R-:W1:Y:S08]  /*0220*/  LDC.64 R8, c[0x0][0x390] ;  /* 0x0000e400ff087b82 */ /* 0x000e700000000a00 */
[----:B------:R-:W2:Y:S01]  /*0230*/  LDC.64 R34, c[0x0][0x398] ;  /* 0x0000e600ff227b82 */ /* 0x000ea20000000a00 */
[----:B0-----:R-:W-:-:S04]  /*0240*/  IMAD.WIDE R10, R3, 0x8, R10 ;  /* 0x00000008030a7825 */ /* 0x001fc800078e020a */
[----:B------:R-:W-:Y:S02]  /*0250*/  IMAD.WIDE.U32 R4, R25, 0x8, R10 ;  /* 0x0000000819047825 */ /* 0x000fe400078e000a */
[----:B------:R-:W2:Y:S02]  /*0260*/  LDG.E.64 R10, desc[UR8][R10.64] ;  /* 0x000000080a0a7981 */ /* 0x000ea4000c1e1b00 */
[----:B-1----:R-:W-:-:S04]  /*0270*/  IMAD.WIDE R8, R3, 0x8, R8 ;  /* 0x0000000803087825 */ /* 0x002fc800078e0208 */
[C---:B------:R-:W-:Y:S02]  /*0280*/  IMAD.WIDE.U32 R2, R25.reuse, 0x8, R4 ;  /* 0x0000000819027825 */ /* 0x040fe400078e0004 */
[----:B------:R-:W3:Y:S02]  /*0290*/  LDG.E.64 R4, desc[UR8][R4.64] ;  /* 0x0000000804047981 */ /* 0x000ee4000c1e1b00 */
[C---:B------:R-:W-:Y:S02]  /*02a0*/  IMAD.WIDE.U32 R14, R25.reuse, 0x8, R8 ;  /* 0x00000008190e7825 */ /* 0x040fe400078e0008 */
[----:B------:R-:W2:Y:S02]  /*02b0*/  LDG.E.64 R8, desc[UR8][R8.64] ;  /* 0x0000000808087981 */ /* 0x000ea4000c1e1b00 */
[C---:B------:R-:W-:Y:S02]  /*02c0*/  IMAD.WIDE.U32 R6, R25.reuse, 0x8, R2 ;  /* 0x0000000819067825 */ /* 0x040fe400078e0002 */
[----:B------:R-:W4:Y:S02]  /*02d0*/  LDG.E.64 R2, desc[UR8][R2.64] ;  /* 0x0000000802027981 */ /* 0x000f24000c1e1b00 */
[----:B------:R-:W-:-:S02]  /*02e0*/  IMAD.WIDE.U32 R12, R25, 0x8, R14 ;  /* 0x00000008190c7825 */ /* 0x000fc400078e000e */
[----:B------:R-:W3:Y:S02]  /*02f0*/  LDG.E.64 R14, desc[UR8][R14.64] ;  /* 0x000000080e0e7981 */ /* 0x000ee4000c1e1b00 */
[C---:B------:R-:W-:Y:S02]  /*0300*/  IMAD.WIDE.U32 R18, R25.reuse, 0x8, R6 ;  /* 0x0000000819127825 */ /* 0x040fe400078e0006 */
[----:B------:R-:W5:Y:S02]  /*0310*/  LDG.E.64 R6, desc[UR8][R6.64] ;  /* 0x0000000806067981 */ /* 0x000f64000c1e1b00 */
[C---:B------:R-:W-:Y:S02]  /*0320*/  IMAD.WIDE.U32 R16, R25.reuse, 0x8, R12 ;  /* 0x0000000819107825 */ /* 0x040fe400078e000c */
[----:B------:R-:W4:Y:S02]  /*0330*/  LDG.E.64 R12, desc[UR8][R12.64] ;  /* 0x000000080c0c7981 */ /* 0x000f24000c1e1b00 */
[----:B------:R-:W-:-:S02]  /*0340*/  IMAD.WIDE.U32 R20, R25, 0x8, R16 ;  /* 0x0000000819147825 */ /* 0x000fc400078e0010 */
[----:B------:R-:W5:Y:S02]  /*0350*/  LDG.E.64 R16, desc[UR8][R16.64] ;  /* 0x0000000810107981 */ /* 0x000f64000c1e1b00 */
[C---:B------:R-:W-:Y:S02]  /*0360*/  IMAD.WIDE.U32 R22, R25.reuse, 0x8, R18 ;  /* 0x0000000819167825 */ /* 0x040fe400078e0012 */
[----:B------:R-:W5:Y:S02]  /*0370*/  LDG.E.64 R18, desc[UR8][R18.64] ;  /* 0x0000000812127981 */ /* 0x000f64000c1e1b00 */
[C---:B------:R-:W-:Y:S02]  /*0380*/  IMAD.WIDE.U32 R28, R25.reuse, 0x8, R20 ;  /* 0x00000008191c7825 */ /* 0x040fe400078e0014 */
[----:B------:R-:W5:Y:S02]  /*0390*/  LDG.E.64 R20, desc[UR8][R20.64] ;  /* 0x0000000814147981 */ /* 0x000f64000c1e1b00 */
[----:B------:R-:W-:-:S02]  /*03a0*/  IMAD.WIDE.U32 R30, R25, 0x8, R22 ;  /* 0x00000008191e7825 */ /* 0x000fc400078e0016 */
[----:B------:R-:W5:Y:S02]  /*03b0*/  LDG.E.64 R22, desc[UR8][R22.64] ;  /* 0x0000000816167981 */ /* 0x000f64000c1e1b00 */
[C---:B------:R-:W-:Y:S02]  /*03c0*/  IMAD.WIDE.U32 R38, R25.reuse, 0x8, R28 ;  /* 0x0000000819267825 */ /* 0x040fe400078e001c */
[----:B------:R-:W5:Y:S02]  /*03d0*/  LDG.E.64 R28, desc[UR8][R28.64] ;  /* 0x000000081c1c7981 */ /* 0x000f64000c1e1b00 */
[C---:B------:R-:W-:Y:S02]  /*03e0*/  IMAD.WIDE.U32 R36, R25.reuse, 0x8, R30 ;  /* 0x0000000819247825 */ /* 0x040fe400078e001e */
[----:B------:R-:W5:Y:S02]  /*03f0*/  LDG.E.64 R30, desc[UR8][R30.64] ;  /* 0x000000081e1e7981 */ /* 0x000f64000c1e1b00 */
[----:B------:R-:W-:-:S02]  /*0400*/  IMAD.WIDE.U32 R32, R25, 0x8, R38 ;  /* 0x0000000819207825 */ /* 0x000fc400078e0026 */
[----:B------:R-:W5:Y:S04]  /*0410*/  LDG.E.64 R38, desc[UR8][R38.64] ;  /* 0x0000000826267981 */ /* 0x000f68000c1e1b00 */
[----:B------:R-:W5:Y:S04]  /*0420*/  LDG.E.64 R36, desc[UR8][R36.64] ;  /* 0x0000000824247981 */ /* 0x000f68000c1e1b00 */
[----:B------:R-:W5:Y:S01]  /*0430*/  LDG.E.64 R32, desc[UR8][R32.64] ;  /* 0x0000000820207981 */ /* 0x000f62000c1e1b00 */
[-C--:B--2---:R-:W-:Y:S01]  /*0440*/  DFMA R8, R8, R34.reuse, R10 ;  /* 0x000000220808722b */ /* 0x084fe2000000000a */
[----:B------:R-:W-:Y:S01]  /*0450*/  IMAD R11, R26, 0x8, R1 ;  /* 0x000000081a0b7824 */ /* 0x000fe200078e0201 */
[----:B---3--:R-:W-:-:S05]  /*0460*/  DFMA R4, R14, R34, R4 ;  /* 0x000000220e04722b */ /* 0x008fca0000000004 */
[----:B------:R0:W-:Y:S01]  /*0470*/  STL.64 [R11], R8 ;  /* 0x000000080b007387 */ /* 0x0001e20000100a00 */
[-C--:B----4-:R-:W-:Y:S02]  /*0480*/  DFMA R2, R12, R34.reuse, R2 ;  /* 0x000000220c02722b */ /* 0x090fe40000000002 */
[-C--:B-----5:R-:W-:Y:S01]  /*0490*/  DFMA R6, R16, R34.reuse, R6 ;  /* 0x000000221006722b */ /* 0x0a0fe20000000006 */
[----:B------:R0:W-:Y:S01]  /*04a0*/  STL.64 [R11+0x8], R4 ;  /* 0x000008040b007387 */ /* 0x0001e20000100a00 */
[----:B------:R-:W-:-:S03]  /*04b0*/  DFMA R18, R20, R34, R18 ;  /* 0x000000221412722b */ /* 0x000fc60000000012 */
[----:B------:R0:W-:Y:S01]  /*04c0*/  STL.64 [R11+0x10], R2 ;  /* 0x000010020b007387 */ /* 0x0001e20000100a00 */
[----:B------:R-:W-:-:S03]  /*04d0*/  DFMA R22, R28, R34, R22 ;  /* 0x000000221c16722b */ /* 0x000fc60000000016 */
[----:B------:R0:W-:Y:S01]  /*04e0*/  STL.64 [R11+0x18], R6 ;  /* 0x000018060b007387 */ /* 0x0001e20000100a00 */
[----:B------:R-:W-:-:S03]  /*04f0*/  DFMA R30, R38, R34, R30 ;  /* 0x00000022261e722b */ /* 0x000fc6000000001e */
[----:B------:R0:W-:Y:S01]  /*0500*/  STL.64 [R11+0x20], R18 ;  /* 0x000020120b007387 */ /* 0x0001e20000100a00 */
[----:B------:R-:W-:-:S03]  /*0510*/  DFMA R32, R32, R34, R36 ;  /* 0x000000222020722b */ /* 0x000fc60000000024 */
[----:B------:R0:W-:Y:S01]  /*0520*/  STL.64 [R11+0x28], R22 ;  /* 0x000028160b007387 */ /* 0x0001e20000100a00 */
[----:B------:R-:W-:-:S03]  /*0530*/  VIADD R26, R26, 0x8 ;  /* 0x000000081a1a7836 */ /* 0x000fc60000000000 */
[----:B------:R0:W-:Y:S04]  /*0540*/  STL.64 [R11+0x30], R30 ;  /* 0x0000301e0b007387 */ /* 0x0001e80000100a00 */
[----:B------:R0:W-:Y:S01]  /*0550*/  STL.64 [R11+0x38], R32 ;  /* 0x000038200b007387 */ /* 0x0001e20000100a00 */
[----:B------:R-:W-:-:S13]  /*0560*/  ISETP.NE.AND P2, PT, R26, R0, PT ;  /* 0x000000001a00720c */ /* 0x000fda0003f45270 */
[----:B0-----:R-:W-:Y:S05]  /*0570*/  @P2 BRA `(.L_x_3) ;  /* 0xfffffffc00202947 */ /* 0x001fea000383ffff */
.L_x_2:
[----:B------:R-:W-:Y:S05]  /*0580*/  @!P1 BRA `(.L_x_4) ;  /* 0x00000004000c9947 */ /* 0x000fea0003800000 */
[----:B------:R-:W-:Y:S02]  /*0590*/  ISETP.GE.U32.AND P2, PT, R27, 0x4, PT ;  /* 0x000000041b00780c */ /* 0x000fe40003f46070 */
[----:B------:R-:W-:-:S04]  /*05a0*/  LOP3.LUT R20, R25, 0x3, RZ, 0xc0, !PT ;  /* 0x0000000319147812 */ /* 0x000fc800078ec0ff */
[----:B------:R-:W-:-:S07]  /*05b0*/  ISETP.NE.AND P3, PT, R20, RZ, PT ;  /* 0x000000ff1400720c */ /* 0x000fce0003f65270 */
[----:B------:R-:W-:Y:S06]  /*05c0*/  @!P2 BRA `(.L_x_5) ;  /* 0x000000000078a947 */ /* 0x000fec0003800000 */
[----:B------:R-:W0:Y:S01]  /*05d0*/  LDC.64 R2, c[0x0][0x380] ;  /* 0x0000e000ff027b82 */ /* 0x000e220000000a00 */
[----:B------:R-:W-:-:S07]  /*05e0*/  IMAD R7, R0, R25, R24 ;  /* 0x0000001900077224 */ /* 0x000fce00078e0218 */
[----:B------:R-:W1:Y:S08]  /*05f0*/  LDC.64 R4, c[0x0][0x390] ;  /* 0x0000e400ff047b82 */ /* 0x000e700000000a00 */
[----:B------:R-:W2:Y:S01]  /*0600*/  LDC.64 R18, c[0x0][0x398] ;  /* 0x0000e600ff127b82 */ /* 0x000ea20000000a00 */
[----:B0-----:R-:W-:-:S04]  /*0610*/  IMAD.WIDE R2, R7, 0x8, R2 ;  /* 0x0000000807027825 */ /* 0x001fc800078e0202 */
[----:B-1----:R-:W-:-:S04]  /*0620*/  IMAD.WIDE R4, R7, 0x8, R4 ;  /* 0x0000000807047825 */ /* 0x002fc800078e0204 */
[C---:B------:R-:W-:Y:S02]  /*0630*/  IMAD.WIDE.U32 R6, R25.reuse, 0x8, R2 ;  /* 0x0000000819067825 */ /* 0x040fe400078e0002 */
[----:B------:R-:W2:Y:S02]  /*0640*/  LDG.E.64 R2, desc[UR8][R2.64] ;  /* 0x0000000802027981 */ /* 0x000ea4000c1e1b00 */
[C---:B------:R-:W-:Y:S02]  /*0650*/  IMAD.WIDE.U32 R8, R25.reuse, 0x8, R4 ;  /* 0x0000000819087825 */ /* 0x040fe400078e0004 */
[----:B------:R-:W2:Y:S02]  /*0660*/  LDG.E.64 R4, desc[UR8][R4.64] ;  /* 0x0000000804047981 */ /* 0x000ea4000c1e1b00 */
[C---:B------:R-:W-:Y:S02]  /*0670*/  IMAD.WIDE.U32 R10, R25.reuse, 0x8, R6 ;  /* 0x00000008190a7825 */ /* 0x040fe400078e0006 */
[----:B------:R-:W3:Y:S02]  /*0680*/  LDG.E.64 R6, desc[UR8][R6.64] ;  /* 0x0000000806067981 */ /* 0x000ee4000c1e1b00 */
[----:B------:R-:W-:-:S02]  /*0690*/  IMAD.WIDE.U32 R12, R25, 0x8, R8 ;  /* 0x00000008190c7825 */ /* 0x000fc400078e0008 */
[----:B------:R-:W3:Y:S02]  /*06a0*/  LDG.E.64 R8, desc[UR8][R8.64] ;  /* 0x0000000808087981 */ /* 0x000ee4000c1e1b00 */
[C---:B------:R-:W-:Y:S02]  /*06b0*/  IMAD.WIDE.U32 R14, R25.reuse, 0x8, R10 ;  /* 0x00000008190e7825 */ /* 0x040fe400078e000a */
[----:B------:R-:W4:Y:S02]  /*06c0*/  LDG.E.64 R10, desc[UR8][R10.64] ;  /* 0x000000080a0a7981 */ /* 0x000f24000c1e1b00 */
[----:B------:R-:W-:Y:S02]  /*06d0*/  IMAD.WIDE.U32 R16, R25, 0x8, R12 ;  /* 0x0000000819107825 */ /* 0x000fe400078e000c */
[----:B------:R-:W4:Y:S04]  /*06e0*/  LDG.E.64 R12, desc[UR8][R12.64] ;  /* 0x000000080c0c7981 */ /* 0x000f28000c1e1b00 */
[----:B------:R-:W5:Y:S04]  /*06f0*/  LDG.E.64 R14, desc[UR8][R14.64] ;  /* 0x000000080e0e7981 */ /* 0x000f68000c1e1b00 */
[----:B------:R-:W5:Y:S01]  /*0700*/  LDG.E.64 R16, desc[UR8][R16.64] ;  /* 0x0000000810107981 */ /* 0x000f62000c1e1b00 */
[C---:B------:R-:W-:Y:S01]  /*0710*/  IMAD R21, R0.reuse, 0x8, R1 ;  /* 0x0000000800157824 */ /* 0x040fe200078e0201 */
[----:B------:R-:W-:Y:S01]  /*0720*/  IADD3 R0, PT, PT, R0, 0x4, RZ ;  /* 0x0000000400007810 */ /* 0x000fe20007ffe0ff */
[----:B--2---:R-:W-:-:S02]  /*0730*/  DFMA R2, R4, R18, R2 ;  /* 0x000000120402722b */ /* 0x004fc40000000002 */
[-C--:B---3--:R-:W-:Y:S02]  /*0740*/  DFMA R4, R8, R18.reuse, R6 ;  /* 0x000000120804722b */ /* 0x088fe40000000006 */
[----:B----4-:R-:W-:-:S03]  /*0750*/  DFMA R6, R12, R18, R10 ;  /* 0x000000120c06722b */ /* 0x010fc6000000000a */
[----:B------:R0:W-:Y:S01]  /*0760*/  STL.64 [R21], R2 ;  /* 0x0000000215007387 */ /* 0x0001e20000100a00 */
[----:B-----5:R-:W-:-:S03]  /*0770*/  DFMA R18, R16, R18, R14 ;  /* 0x000000121012722b */ /* 0x020fc6000000000e */
[----:B------:R0:W-:Y:S04]  /*0780*/  STL.64 [R21+0x8], R4 ;  /* 0x0000080415007387 */ /* 0x0001e80000100a00 */
[----:B------:R0:W-:Y:S04]  /*0790*/  STL.64 [R21+0x10], R6 ;  /* 0x0000100615007387 */ /* 0x0001e80000100a00 */
[----:B------:R0:W-:Y:S02]  /*07a0*/  STL.64 [R21+0x18], R18 ;  /* 0x0000181215007387 */ /* 0x0001e40000100a00 */
.L_x_5:
[----:B------:R-:W-:Y:S05]  /*07b0*/  @!P3 BRA `(.L_x_4) ;  /* 0x000000000080b947 */ /* 0x000fea0003800000 */
[----:B------:R-:W-:Y:S01]  /*07c0*/  ISETP.NE.AND P2, PT, R20, 0x1, PT ;  /* 0x000000011400780c */ /* 0x000fe20003f45270 */
[----:B0-----:R-:W0:Y:S01]  /*07d0*/  LDC.64 R4, c[0x0][0x390] ;  /* 0x0000e400ff047b82 */ /* 0x001e220000000a00 */
[----:B------:R-:W-:-:S04]  /*07e0*/  LOP3.LUT R2, R25, 0x1, RZ, 0xc0, !PT ;  /* 0x0000000119027812 */ /* 0x000fc800078ec0ff */
[----:B------:R-:W-:-:S03]  /*07f0*/  ISETP.NE.U32.AND P3, PT, R2, 0x1, PT ;  /* 0x000000010200780c */ /* 0x000fc60003f65070 */
[----:B------:R-:W1:Y:S04]  /*0800*/  LDC.64 R12, c[0x0][0x390] ;  /* 0x0000e400ff0c7b82 */ /* 0x000e680000000a00 */
[C---:B------:R-:W-:Y:S02]  /*0810*/  @P2 IMAD R11, R0.reuse, R25, R24 ;  /* 0x00000019000b2224 */ /* 0x040fe400078e0218 */
[C---:B------:R-:W-:Y:S02]  /*0820*/  @P2 IMAD R23, R0.reuse, 0x8, R1 ;  /* 0x0000000800172824 */ /* 0x040fe400078e0201 */
[----:B------:R-:W2:Y:S01]  /*0830*/  @P2 LDC.64 R2, c[0x0][0x380] ;  /* 0x0000e000ff022b82 */ /* 0x000ea20000000a00 */
[----:B------:R-:W-:-:S07]  /*0840*/  @P2 VIADD R0, R0, 0x2 ;  /* 0x0000000200002836 */ /* 0x000fce0000000000 */
[----:B------:R-:W3:Y:S08]  /*0850*/  @!P3 LDC.64 R6, c[0x0][0x380] ;  /* 0x0000e000ff06bb82 */ /* 0x000ef00000000a00 */
[----:B------:R-:W4:Y:S01]  /*0860*/  LDC.64 R20, c[0x0][0x398] ;  /* 0x0000e600ff147b82 */ /* 0x000f220000000a00 */
[----:B--2---:R-:W-:-:S04]  /*0870*/  @P2 IMAD.WIDE R8, R11, 0x8, R2 ;  /* 0x000000080b082825 */ /* 0x004fc800078e0202 */
[----:B0-----:R-:W-:-:S04]  /*0880*/  @P2 IMAD.WIDE R10, R11, 0x8, R4 ;  /* 0x000000080b0a2825 */ /* 0x001fc800078e0204 */
[----:B------:R-:W-:Y:S02]  /*0890*/  @!P3 IMAD R5, R0, R25, R24 ;  /* 0x000000190005b224 */ /* 0x000fe400078e0218 */
[C---:B------:R-:W-:Y:S02]  /*08a0*/  @P2 IMAD.WIDE.U32 R14, R25.reuse, 0x8, R8 ;  /* 0x00000008190e2825 */ /* 0x040fe400078e0008 */
[----:B------:R-:W2:Y:S02]  /*08b0*/  @P2 LDG.E.64 R8, desc[UR8][R8.64] ;  /* 0x0000000808082981 */ /* 0x000ea4000c1e1b00 */
[----:B------:R-:W-:Y:S02]  /*08c0*/  @P2 IMAD.WIDE.U32 R16, R25, 0x8, R10 ;  /* 0x0000000819102825 */ /* 0x000fe400078e000a */
[----:B------:R-:W2:Y:S02]  /*08d0*/  @P2 LDG.E.64 R10, desc[UR8][R10.64] ;  /* 0x000000080a0a2981 */ /* 0x000ea4000c1e1b00 */
[----:B---3--:R-:W-:-:S02]  /*08e0*/  @!P3 IMAD.WIDE R2, R5, 0x8, R6 ;  /* 0x000000080502b825 */ /* 0x008fc400078e0206 */
[----:B------:R-:W3:Y:S01]  /*08f0*/  @P2 LDG.E.64 R14, desc[UR8][R14.64] ;  /* 0x000000080e0e2981 */ /* 0x000ee2000c1e1b00 */
[----:B------:R-:W2:Y:S01]  /*0900*/  LDC.64 R6, c[0x0][0x398] ;  /* 0x0000e600ff067b82 */ /* 0x000ea20000000a00 */
[----:B-1----:R-:W-:Y:S02]  /*0910*/  @!P3 IMAD.WIDE R4, R5, 0x8, R12 ;  /* 0x000000080504b825 */ /* 0x002fe400078e020c */
[----:B------:R-:W3:Y:S04]  /*0920*/  @P2 LDG.E.64 R16, desc[UR8][R16.64] ;  /* 0x0000000810102981 */ /* 0x000ee8000c1e1b00 */
[----:B------:R-:W4:Y:S04]  /*0930*/  @!P3 LDG.E.64 R2, desc[UR8][R2.64] ;  /* 0x000000080202b981 */ /* 0x000f28000c1e1b00 */
[----:B------:R-:W4:Y:S01]  /*0940*/  @!P3 LDG.E.64 R4, desc[UR8][R4.64] ;  /* 0x000000080404b981 */ /* 0x000f22000c1e1b00 */
[-C--:B--2---:R-:W-:Y:S01]  /*0950*/  @P2 DFMA R12, R10, R6.reuse, R8 ;  /* 0x000000060a0c222b */ /* 0x084fe20000000008 */
[----:B------:R-:W-:Y:S01]  /*0960*/  @!P3 IMAD R9, R0, 0x8, R1 ;  /* 0x000000080009b824 */ /* 0x000fe200078e0201 */
[----:B---3--:R-:W-:-:S05]  /*0970*/  @P2 DFMA R18, R16, R6, R14 ;  /* 0x000000061012222b */ /* 0x008fca000000000e */
[----:B------:R1:W-:Y:S01]  /*0980*/  @P2 STL.64 [R23], R12 ;  /* 0x0000000c17002387 */ /* 0x0003e20000100a00 */
[----:B----4-:R-:W-:-:S03]  /*0990*/  @!P3 DFMA R6, R4, R20, R2 ;  /* 0x000000140406b22b */ /* 0x010fc60000000002 */
[----:B------:R1:W-:Y:S04]  /*09a0*/  @P2 STL.64 [R23+0x8], R18 ;  /* 0x0000081217002387 */ /* 0x0003e80000100a00 */
[----:B------:R1:W-:Y:S04]  /*09b0*/  @!P3 STL.64 [R9], R6 ;  /* 0x000000060900b387 */ /* 0x0003e80000100a00 */
.L_x_4:
[----:B------:R-:W-:Y:S01]  /*09c0*/  ISETP.GE.U32.AND P2, PT, R42, 0xf, PT ;  /* 0x0000000f2a00780c */ /* 0x000fe20003f46070 */
[----:B------:R-:W-:Y:S01]  /*09d0*/  IMAD.MOV.U32 R0, RZ, RZ, RZ ;  /* 0x000000ffff007224 */ /* 0x000fe200078e00ff */
[----:B------:R-:W-:-:S11]  /*09e0*/  LOP3.LUT R24, R25, 0xf, RZ, 0xc0, !PT ;  /* 0x0000000f19187812 */ /* 0x000fd600078ec0ff */
[----:B------:R-:W-:Y:S05]  /*09f0*/  @!P2 BRA `(.L_x_6) ;  /* 0x000000040018a947 */ /* 0x000fea0003800000 */
[----:B------:R-:W-:Y:S01]  /*0a00*/  LOP3.LUT R0, R25, 0x7ffffff0, RZ, 0xc0, !PT ;  /* 0x7ffffff019007812 */ /* 0x000fe200078ec0ff */
[----:B------:R-:W-:-:S06]  /*0a10*/  UMOV UR4, URZ ;  /* 0x000000ff00047c82 */ /* 0x000fcc0008000000 */
.L_x_7:
[----:B------:R-:W-:-:S05]  /*0a20*/  MOV R26, UR4 ;  /* 0x00000004001a7c02 */ /* 0x000fca0008000f00 */
[----:B------:R-:W-:-:S05]  /*0a30*/  IMAD R26, R26, 0x8, R1 ;  /* 0x000000081a1a7824 */ /* 0x000fca00078e0201 */
[----:B------:R-:W2:Y:S04]  /*0a40*/  LDL.64 R36, [R26+0x58] ;  /* 0x000058001a247983 */ /* 0x000ea80000100a00 */
[----:B------:R-:W3:Y:S04]  /*0a50*/  LDL.64 R30, [R26+0x40] ;  /* 0x000040001a1e7983 */ /* 0x000ee80000100a00 */
[----:B------:R-:W4:Y:S04]  /*0a60*/  LDL.64 R32, [R26+0x48] ;  /* 0x000048001a207983 */ /* 0x000f280000100a00 */
[----:B------:R-:W5:Y:S04]  /*0a70*/  LDL.64 R34, [R26+0x50] ;  /* 0x000050001a227983 */ /* 0x000f680000100a00 */
[----:B------:R-:W5:Y:S04]  /*0a80*/  LDL.64 R28, [R26+0x38] ;  /* 0x000038001a1c7983 */ /* 0x000f680000100a00 */
[----:B-1----:R-:W5:Y:S04]  /*0a90*/  LDL.64 R22, [R26+0x30] ;  /* 0x000030001a167983 */ /* 0x002f680000100a00 */
[----:B0-----:R-:W5:Y:S04]  /*0aa0*/  LDL.64 R20, [R26+0x28] ;  /* 0x000028001a147983 */ /* 0x001f680000100a00 */
[----:B------:R-:W5:Y:S04]  /*0ab0*/  LDL.64 R18, [R26+0x20] ;  /* 0x000020001a127983 */ /* 0x000f680000100a00 */
[----:B------:R-:W5:Y:S04]  /*0ac0*/  LDL.64 R16, [R26+0x18] ;  /* 0x000018001a107983 */ /* 0x000f680000100a00 */
[----:B------:R-:W5:Y:S04]  /*0ad0*/  LDL.64 R14, [R26+0x10] ;  /* 0x000010001a0e7983 */ /* 0x000f680000100a00 */
[----:B------:R-:W5:Y:S04]  /*0ae0*/  LDL.64 R10, [R26+0x8] ;  /* 0x000008001a0a7983 */ /* 0x000f680000100a00 */
[----:B------:R-:W5:Y:S04]  /*0af0*/  LDL.64 R12, [R26] ;  /* 0x000000001a0c7983 */ /* 0x000f680000100a00 */
[----:B------:R-:W5:Y:S04]  /*0b00*/  LDL.64 R8, [R26+0x60] ;  /* 0x000060001a087983 */ /* 0x000f680000100a00 */
[----:B------:R-:W5:Y:S04]  /*0b10*/  LDL.64 R6, [R26+0x68] ;  /* 0x000068001a067983 */ /* 0x000f680000100a00 */
[----:B------:R-:W5:Y:S04]  /*0b20*/  LDL.64 R2, [R26+0x70] ;  /* 0x000070001a027983 */ /* 0x000f680000100a00 */
[----:B------:R-:W5:Y:S01]  /*0b30*/  LDL.64 R4, [R26+0x78] ;  /* 0x000078001a047983 */ /* 0x000f620000100a00 */
[----:B--2---:R-:W-:-:S02]  /*0b40*/  DSETP.GT.AND P4, PT, R36, RZ, PT ;  /* 0x000000ff2400722a */ /* 0x004fc40003f84000 */
[----:B---3--:R-:W-:-:S04]  /*0b50*/  DSETP.GT.AND P5, PT, R30, RZ, PT ;  /* 0x000000ff1e00722a */ /* 0x008fc80003fa4000 */
[----:B------:R-:W-:Y:S01]  /*0b60*/  SEL R30, RZ, 0x1, P4 ;  /* 0x00000001ff1e7807 */ /* 0x000fe20002000000 */
[----:B----4-:R-:W-:Y:S02]  /*0b70*/  DSETP.GT.AND P6, PT, R32, RZ, PT ;  /* 0x000000ff2000722a */ /* 0x010fe40003fc4000 */
[----:B-----5:R-:W-:Y:S01]  /*0b80*/  DSETP.GT.AND P3, PT, R34, RZ, PT ;  /* 0x000000ff2200722a */ /* 0x020fe20003f64000 */
[----:B------:R-:W-:Y:S01]  /*0b90*/  SEL R31, RZ, 0x1, P5 ;  /* 0x00000001ff1f7807 */ /* 0x000fe20002800000 */
[----:B------:R-:W-:Y:S02]  /*0ba0*/  DSETP.GT.AND P4, PT, R28, RZ, PT ;  /* 0x000000ff1c00722a */ /* 0x000fe40003f84000 */
[----:B------:R-:W-:Y:S01]  /*0bb0*/  SEL R28, RZ, 0x1, P6 ;  /* 0x00000001ff1c7807 */ /* 0x000fe20003000000 */
[----:B------:R-:W-:Y:S01]  /*0bc0*/  DSETP.GT.AND P5, PT, R22, RZ, PT ;  /* 0x000000ff1600722a */ /* 0x000fe20003fa4000 */
[----:B------:R-:W-:Y:S01]  /*0bd0*/  SEL R29, RZ, 0x1, P3 ;  /* 0x00000001ff1d7807 */ /* 0x000fe20001800000 */
[----:B------:R-:W-:-:S02]  /*0be0*/  DSETP.GT.AND P6, PT, R20, RZ, PT ;  /* 0x000000ff1400722a */ /* 0x000fc40003fc4000 */
[----:B------:R-:W-:Y:S01]  /*0bf0*/  DSETP.GT.AND P3, PT, R18, RZ, PT ;  /* 0x000000ff1200722a */ /* 0x000fe20003f64000 */
[----:B------:R-:W-:Y:S01]  /*0c00*/  SEL R18, RZ, 0x1, P4 ;  /* 0x00000001ff127807 */ /* 0x000fe20002000000 */
        /* <DEDUP_REMOVED lines=15> */
[----:B------:R-:W-:-:S02]  /*0d00*/  SEL R7, RZ, 0x1, P4 ;  /* 0x00000001ff077807 */ /* 0x000fc40002000000 */
[----:B------:R-:W-:Y:S02]  /*0d10*/  SEL R4, RZ, 0x1, P5 ;  /* 0x00000001ff047807 */ /* 0x000fe40002800000 */
[----:B------:R-:W-:Y:S02]  /*0d20*/  SEL R5, RZ, 0x1, P6 ;  /* 0x00000001ff057807 */ /* 0x000fe40003000000 */
[----:B------:R-:W-:Y:S02]  /*0d30*/  SEL R2, RZ, 0x1, P3 ;  /* 0x00000001ff027807 */ /* 0x000fe40001800000 */
[----:B------:R-:W-:Y:S02]  /*0d40*/  PRMT R29, R29, 0x3340, R30 ;  /* 0x000033401d1d7816 */ /* 0x000fe4000000001e */
[----:B------:R-:W-:Y:S02]  /*0d50*/  PRMT R28, R31, 0x3340, R28 ;  /* 0x000033401f1c7816 */ /* 0x000fe4000000001c */
[----:B------:R-:W-:-:S02]  /*0d60*/  PRMT R17, R17, 0x3340, R18 ;  /* 0x0000334011117816 */ /* 0x000fc40000000012 */
[----:B------:R-:W-:Y:S02]  /*0d70*/  PRMT R14, R11, 0x3340, R14 ;  /* 0x000033400b0e7816 */ /* 0x000fe4000000000e */
[----:B------:R-:W-:Y:S02]  /*0d80*/  PRMT R9, R9, 0x3340, R10 ;  /* 0x0000334009097816 */ /* 0x000fe4000000000a */
[----:B------:R-:W-:Y:S02]  /*0d90*/  PRMT R6, R3, 0x3340, R6 ;  /* 0x0000334003067816 */ /* 0x000fe40000000006 */
[----:B------:R-:W-:Y:S02]  /*0da0*/  PRMT R7, R7, 0x3340, R4 ;  /* 0x0000334007077816 */ /* 0x000fe40000000004 */
[----:B------:R-:W-:Y:S02]  /*0db0*/  PRMT R2, R5, 0x3340, R2 ;  /* 0x0000334005027816 */ /* 0x000fe40000000002 */
[----:B------:R-:W-:-:S02]  /*0dc0*/  PRMT R15, R28, 0x5410, R29 ;  /* 0x000054101c0f7816 */ /* 0x000fc4000000001d */
[----:B------:R-:W-:Y:S02]  /*0dd0*/  PRMT R14, R14, 0x5410, R17 ;  /* 0x000054100e0e7816 */ /* 0x000fe40000000011 */
[----:B------:R-:W-:Y:S02]  /*0de0*/  PRMT R6, R6, 0x5410, R9 ;  /* 0x0000541006067816 */ /* 0x000fe40000000009 */
[----:B------:R-:W-:Y:S01]  /*0df0*/  PRMT R2, R7, 0x5410, R2 ;  /* 0x0000541007027816 */ /* 0x000fe20000000002 */
[----:B------:R2:W-:Y:S04]  /*0e00*/  STS.64 [R45+UR4+0x270], R14 ;  /* 0x0002700e2d007988 */ /* 0x0005e80008000a04 */
[----:B------:R2:W-:Y:S04]  /*0e10*/  STS [R45+UR4+0x26c], R6 ;  /* 0x00026c062d007988 */ /* 0x0005e80008000804 */
[----:B------:R2:W-:Y:S01]  /*0e20*/  STS [R45+UR4+0x278], R2 ;  /* 0x000278022d007988 */ /* 0x0005e20008000804 */
[----:B------:R-:W-:-:S06]  /*0e30*/  UIADD3 UR4, UPT, UPT, UR4, 0x10, URZ ;  /* 0x0000001004047890 */ /* 0x000fcc000fffe0ff */
[----:B------:R-:W-:-:S13]  /*0e40*/  ISETP.NE.AND P3, PT, R0, UR4, PT ;  /* 0x0000000400007c0c */ /* 0x000fda000bf65270 */
[----:B--2---:R-:W-:Y:S05]  /*0e50*/  @P3 BRA `(.L_x_7) ;  /* 0xfffffff800f03947 */ /* 0x004fea000383ffff */
.L_x_6:
[----:B------:R-:W-:-:S13]  /*0e60*/  ISETP.NE.AND P3, PT, R24, RZ, PT ;  /* 0x000000ff1800720c */ /* 0x000fda0003f65270 */
[----:B------:R-:W-:Y:S05]  /*0e70*/  @!P3 BRA `(.L_x_8) ;  /* 0x000000040024b947 */ /* 0x000fea0003800000 */
[----:B------:R-:W-:-:S13]  /*0e80*/  ISETP.GE.U32.AND P4, PT, R24, 0x8, PT ;  /* 0x000000081800780c */ /* 0x000fda0003f86070 */
[----:B------:R-:W-:Y:S05]  /*0e90*/  @!P4 BRA `(.L_x_9) ;  /* 0x00000000008cc947 */ /* 0x000fea0003800000 */
[----:B------:R-:W-:-:S05]  /*0ea0*/  IMAD R16, R0, 0x8, R1 ;  /* 0x0000000800107824 */ /* 0x000fca00078e0201 */
[----:B01----:R-:W2:Y:S04]  /*0eb0*/  LDL.64 R18, [R16] ;  /* 0x0000000010127983 */ /* 0x003ea80000100a00 */
[----:B------:R-:W3:Y:S04]  /*0ec0*/  LDL.64 R2, [R16+0x8] ;  /* 0x0000080010027983 */ /* 0x000ee80000100a00 */
[----:B------:R-:W4:Y:S04]  /*0ed0*/  LDL.64 R4, [R16+0x10] ;  /* 0x0000100010047983 */ /* 0x000f280000100a00 */
[----:B------:R-:W5:Y:S04]  /*0ee0*/  LDL.64 R6, [R16+0x18] ;  /* 0x0000180010067983 */ /* 0x000f680000100a00 */
[----:B------:R-:W5:Y:S04]  /*0ef0*/  LDL.64 R8, [R16+0x20] ;  /* 0x0000200010087983 */ /* 0x000f680000100a00 */
[----:B------:R-:W5:Y:S04]  /*0f00*/  LDL.64 R10, [R16+0x28] ;  /* 0x00002800100a7983 */ /* 0x000f680000100a00 */
[----:B------:R-:W5:Y:S04]  /*0f10*/  LDL.64 R12, [R16+0x30] ;  /* 0x00003000100c7983 */ /* 0x000f680000100a00 */
[----:B------:R-:W5:Y:S01]  /*0f20*/  LDL.64 R14, [R16+0x38] ;  /* 0x00003800100e7983 */ /* 0x000f620000100a00 */
[----:B--2---:R-:W-:-:S02]  /*0f30*/  DSETP.GT.AND P5, PT, R18, RZ, PT ;  /* 0x000000ff1200722a */ /* 0x004fc40003fa4000 */
[----:B---3--:R-:W-:-:S04]  /*0f40*/  DSETP.GT.AND P4, PT, R2, RZ, PT ;  /* 0x000000ff0200722a */ /* 0x008fc80003f84000 */
[----:B------:R-:W-:Y:S01]  /*0f50*/  SEL R2, RZ, 0x1, P5 ;  /* 0x00000001ff027807 */ /* 0x000fe20002800000 */
[----:B------:R-:W-:Y:S01]  /*0f60*/  IMAD.IADD R3, R45, 0x1, R0 ;  /* 0x000000012d037824 */ /* 0x000fe200078e0200 */
[----:B----4-:R-:W-:Y:S01]  /*0f70*/  DSETP.GT.AND P6, PT, R4, RZ, PT ;  /* 0x000000ff0400722a */ /* 0x010fe20003fc4000 */
[----:B------:R-:W-:Y:S01]  /*0f80*/  VIADD R0, R0, 0x8 ;  /* 0x0000000800007836 */ /* 0x000fe20000000000 */
[----:B------:R-:W-:Y:S01]  /*0f90*/  SEL R4, RZ, 0x1, P4 ;  /* 0x00000001ff047807 */ /* 0x000fe20002000000 */
[----:B-----5:R-:W-:Y:S01]  /*0fa0*/  DSETP.GT.AND P5, PT, R6, RZ, PT ;  /* 0x000000ff0600722a */ /* 0x020fe20003fa4000 */
[----:B------:R2:W-:Y:S02]  /*0fb0*/  STS.U8 [R3+0x26c], R2 ;  /* 0x00026c0203007388 */ /* 0x0005e40000000000 */
[----:B------:R-:W-:Y:S01]  /*0fc0*/  SEL R6, RZ, 0x1, P6 ;  /* 0x00000001ff067807 */ /* 0x000fe20003000000 */
[----:B------:R-:W-:Y:S01]  /*0fd0*/  DSETP.GT.AND P4, PT, R8, RZ, PT ;  /* 0x000000ff0800722a */ /* 0x000fe20003f84000 */
[----:B------:R2:W-:Y:S01]  /*0fe0*/  STS.U8 [R3+0x26d], R4 ;  /* 0x00026d0403007388 */ /* 0x0005e20000000000 */
[----:B------:R-:W-:Y:S01]  /*0ff0*/  SEL R8, RZ, 0x1, P5 ;  /* 0x00000001ff087807 */ /* 0x000fe20002800000 */
[----:B------:R-:W-:-:S02]  /*1000*/  DSETP.GT.AND P6, PT, R10, RZ, PT ;  /* 0x000000ff0a00722a */ /* 0x000fc40003fc4000 */
[----:B------:R2:W-:Y:S01]  /*1010*/  STS.U8 [R3+0x26e], R6 ;  /* 0x00026e0603007388 */ /* 0x0005e20000000000 */
[----:B------:R-:W-:Y:S01]  /*1020*/  SEL R10, RZ, 0x1, P4 ;  /* 0x00000001ff0a7807 */ /* 0x000fe20002000000 */
[----:B------:R-:W-:Y:S02]  /*1030*/  DSETP.GT.AND P5, PT, R12, RZ, PT ;  /* 0x000000ff0c00722a */ /* 0x000fe40003fa4000 */
[----:B------:R2:W-:Y:S01]  /*1040*/  STS.U8 [R3+0x26f], R8 ;  /* 0x00026f0803007388 */ /* 0x0005e20000000000 */
[----:B------:R-:W-:Y:S01]  /*1050*/  SEL R12, RZ, 0x1, P6 ;  /* 0x00000001ff0c7807 */ /* 0x000fe20003000000 */
[----:B------:R-:W-:Y:S02]  /*1060*/  DSETP.GT.AND P4, PT, R14, RZ, PT ;  /* 0x000000ff0e00722a */ /* 0x000fe40003f84000 */
[----:B------:R2:W-:Y:S01]  /*1070*/  STS.U8 [R3+0x270], R10 ;  /* 0x0002700a03007388 */ /* 0x0005e20000000000 */
[----:B------:R-:W-:-:S03]  /*1080*/  SEL R14, RZ, 0x1, P5 ;  /* 0x00000001ff0e7807 */ /* 0x000fc60002800000 */
[----:B------:R2:W-:Y:S01]  /*1090*/  STS.U8 [R3+0x271], R12 ;  /* 0x0002710c03007388 */ /* 0x0005e20000000000 */
[----:B------:R-:W-:-:S03]  /*10a0*/  SEL R16, RZ, 0x1, P4 ;  /* 0x00000001ff107807 */ /* 0x000fc60002000000 */
[----:B------:R2:W-:Y:S04]  /*10b0*/  STS.U8 [R3+0x272], R14 ;  /* 0x0002720e03007388 */ /* 0x0005e80000000000 */
[----:B------:R2:W-:Y:S02]  /*10c0*/  STS.U8 [R3+0x273], R16 ;  /* 0x0002731003007388 */ /* 0x0005e40000000000 */
.L_x_9:
[----:B------:R-:W-:Y:S05]  /*10d0*/  @!P1 BRA `(.L_x_8) ;  /* 0x00000000008c9947 */ /* 0x000fea0003800000 */
[----:B------:R-:W-:Y:S02]  /*10e0*/  ISETP.GE.U32.AND P4, PT, R27, 0x4, PT ;  /* 0x000000041b00780c */ /* 0x000fe40003f86070 */
[----:B-1----:R-:W-:-:S11]  /*10f0*/  LOP3.LUT R9, R25, 0x3, RZ, 0xc0, !PT ;  /* 0x0000000319097812 */ /* 0x002fd600078ec0ff */
[----:B------:R-:W-:Y:S05]  /*1100*/  @!P4 BRA `(.L_x_10) ;  /* 0x00000000004cc947 */ /* 0x000fea0003800000 */
[----:B--2---:R-:W-:-:S05]  /*1110*/  LEA R8, R0, R1, 0x3 ;  /* 0x0000000100087211 */ /* 0x004fca00078e18ff */
[----:B------:R-:W2:Y:S04]  /*1120*/  LDL.64 R10, [R8] ;  /* 0x00000000080a7983 */ /* 0x000ea80000100a00 */
[----:B0-----:R-:W3:Y:S04]  /*1130*/  LDL.64 R2, [R8+0x8] ;  /* 0x0000080008027983 */ /* 0x001ee80000100a00 */
[----:B------:R-:W4:Y:S04]  /*1140*/  LDL.64 R4, [R8+0x10] ;  /* 0x0000100008047983 */ /* 0x000f280000100a00 */
        /* <DEDUP_REMOVED lines=10> */
[----:B------:R-:W-:Y:S02]  /*11f0*/  SEL R6, RZ, 0x1, P4 ;  /* 0x00000001ff067807 */ /* 0x000fe40002000000 */
[----:B------:R1:W-:Y:S01]  /*1200*/  STS.U8 [R3+0x26d], R4 ;  /* 0x00026d0403007388 */ /* 0x0003e20000000000 */
[----:B------:R-:W-:-:S03]  /*1210*/  SEL R10, RZ, 0x1, P6 ;  /* 0x00000001ff0a7807 */ /* 0x000fc60003000000 */
[----:B------:R1:W-:Y:S04]  /*1220*/  STS.U8 [R3+0x26e], R6 ;  /* 0x00026e0603007388 */ /* 0x0003e80000000000 */
[----:B------:R1:W-:Y:S02]  /*1230*/  STS.U8 [R3+0x26f], R10 ;  /* 0x00026f0a03007388 */ /* 0x0003e40000000000 */
.L_x_10:
[----:B------:R-:W-:-:S13]  /*1240*/  ISETP.NE.AND P4, PT, R9, RZ, PT ;  /* 0x000000ff0900720c */ /* 0x000fda0003f85270 */
[----:B------:R-:W-:Y:S05]  /*1250*/  @!P4 BRA `(.L_x_8) ;  /* 0x00000000002cc947 */ /* 0x000fea0003800000 */
[----:B------:R-:W-:-:S05]  /*1260*/  UMOV UR4, URZ ;  /* 0x000000ff00047c82 */ /* 0x000fca0008000000 */
.L_x_11:
[----:B012---:R-:W-:-:S06]  /*1270*/  IMAD R2, R0, 0x8, R1 ;  /* 0x0000000800027824 */ /* 0x007fcc00078e0201 */
[----:B------:R-:W2:Y:S01]  /*1280*/  LDL.64 R2, [R2] ;  /* 0x0000000002027983 */ /* 0x000ea20000100a00 */
[----:B------:R-:W-:Y:S01]  /*1290*/  IMAD.IADD R4, R45, 0x1, R0 ;  /* 0x000000012d047824 */ /* 0x000fe200078e0200 */
[----:B------:R-:W-:Y:S01]  /*12a0*/  UIADD3 UR4, UPT, UPT, UR4, 0x1, URZ ;  /* 0x0000000104047890 */ /* 0x000fe2000fffe0ff */
[----:B------:R-:W-:Y:S01]  /*12b0*/  IADD3 R0, PT, PT, R0, 0x1, RZ ;  /* 0x0000000100007810 */ /* 0x000fe20007ffe0ff */
[----:B--2---:R-:W-:-:S06]  /*12c0*/  DSETP.GT.AND P4, PT, R2, RZ, PT ;  /* 0x000000ff0200722a */ /* 0x004fcc0003f84000 */
[----:B------:R-:W-:Y:S02]  /*12d0*/  SEL R3, RZ, 0x1, P4 ;  /* 0x00000001ff037807 */ /* 0x000fe40002000000 */
[----:B------:R-:W-:-:S03]  /*12e0*/  ISETP.NE.AND P4, PT, R9, UR4, PT ;  /* 0x0000000409007c0c */ /* 0x000fc6000bf85270 */
[----:B------:R3:W-:Y:S10]  /*12f0*/  STS.U8 [R4+0x26c], R3 ;  /* 0x00026c0304007388 */ /* 0x0007f40000000000 */
[----:B---3--:R-:W-:Y:S05]  /*1300*/  @P4 BRA `(.L_x_11) ;  /* 0xfffffffc00d84947 */ /* 0x008fea000383ffff */
.L_x_8:
[----:B------:R-:W-:Y:S02]  /*1310*/  IMAD.MOV.U32 R0, RZ, RZ, RZ ;  /* 0x000000ffff007224 */ /* 0x000fe400078e00ff */
[----:B------:R-:W-:Y:S01]  /*1320*/  IMAD.MOV.U32 R43, RZ, RZ, RZ ;  /* 0x000000ffff2b7224 */ /* 0x000fe200078e00ff */
[----:B------:R-:W-:Y:S06]  /*1330*/  @!P2 BRA `(.L_x_12) ;  /* 0x000000000084a947 */ /* 0x000fec0003800000 */
[----:B------:R-:W-:Y:S01]  /*1340*/  LOP3.LUT R0, R25, 0x7ffffff0, RZ, 0xc0, !PT ;  /* 0x7ffffff019007812 */ /* 0x000fe200078ec0ff */
[----:B------:R-:W-:Y:S01]  /*1350*/  IMAD.MOV.U32 R43, RZ, RZ, RZ ;  /* 0x000000ffff2b7224 */ /* 0x000fe200078e00ff */
[----:B------:R-:W-:-:S06]  /*1360*/  UMOV UR4, URZ ;  /* 0x000000ff00047c82 */ /* 0x000fcc0008000000 */
.L_x_13:
[----:B012---:R-:W0:Y:S04]  /*1370*/  LDS R2, [R45+UR4+0x26c] ;  /* 0x00026c042d027984 */ /* 0x007e280008000800 */
[----:B------:R-:W1:Y:S04]  /*1380*/  LDS.64 R6, [R45+UR4+0x270] ;  /* 0x000270042d067984 */ /* 0x000e680008000a00 */
[----:B------:R-:W2:Y:S01]  /*1390*/  LDS R8, [R45+UR4+0x278] ;  /* 0x000278042d087984 */ /* 0x000ea20008000800 */
[----:B------:R-:W-:-:S06]  /*13a0*/  UIADD3 UR4, UPT, UPT, UR4, 0x10, URZ ;  /* 0x0000001004047890 */ /* 0x000fcc000fffe0ff */
[----:B------:R-:W-:Y:S02]  /*13b0*/  ISETP.NE.AND P2, PT, R0, UR4, PT ;  /* 0x0000000400007c0c */ /* 0x000fe4000bf45270 */
[C---:B0-----:R-:W-:Y:S02]  /*13c0*/  PRMT R4, R2.reuse, 0x7770, RZ ;  /* 0x0000777002047816 */ /* 0x041fe400000000ff */
[----:B------:R-:W-:Y:S02]  /*13d0*/  PRMT R3, R2, 0x7771, RZ ;  /* 0x0000777102037816 */ /* 0x000fe400000000ff */
[----:B-1----:R-:W-:Y:S02]  /*13e0*/  PRMT R5, R6, 0x7770, RZ ;  /* 0x0000777006057816 */ /* 0x002fe400000000ff */
[----:B------:R-:W-:Y:S02]  /*13f0*/  IADD3 R3, PT, PT, R3, R43, R4 ;  /* 0x0000002b03037210 */ /* 0x000fe40007ffe004 */
[----:B------:R-:W-:-:S02]  /*1400*/  PRMT R4, R2, 0x7772, RZ ;  /* 0x0000777202047816 */ /* 0x000fc400000000ff */
[----:B------:R-:W-:Y:S02]  /*1410*/  PRMT R2, R2, 0x7773, RZ ;  /* 0x0000777302027816 */ /* 0x000fe400000000ff */
[----:B------:R-:W-:Y:S02]  /*1420*/  PRMT R9, R6, 0x7772, RZ ;  /* 0x0000777206097816 */ /* 0x000fe400000000ff */
[----:B------:R-:W-:Y:S02]  /*1430*/  IADD3 R2, PT, PT, R2, R3, R4 ;  /* 0x0000000302027210 */ /* 0x000fe40007ffe004 */
[C---:B------:R-:W-:Y:S02]  /*1440*/  PRMT R3, R6.reuse, 0x7771, RZ ;  /* 0x0000777106037816 */ /* 0x040fe400000000ff */
[----:B------:R-:W-:Y:S02]  /*1450*/  PRMT R6, R6, 0x7773, RZ ;  /* 0x0000777306067816 */ /* 0x000fe400000000ff */
[----:B------:R-:W-:-:S02]  /*1460*/  IADD3 R2, PT, PT, R3, R2, R5 ;  /* 0x0000000203027210 */ /* 0x000fc40007ffe005 */
[C---:B------:R-:W-:Y:S02]  /*1470*/  PRMT R3, R7.reuse, 0x7770, RZ ;  /* 0x0000777007037816 */ /* 0x040fe400000000ff */
[----:B------:R-:W-:Y:S02]  /*1480*/  IADD3 R2, PT, PT, R6, R2, R9 ;  /* 0x0000000206027210 */ /* 0x000fe40007ffe009 */
[C---:B------:R-:W-:Y:S02]  /*1490*/  PRMT R4, R7.reuse, 0x7771, RZ ;  /* 0x0000777107047816 */ /* 0x040fe400000000ff */
[C---:B------:R-:W-:Y:S02]  /*14a0*/  PRMT R5, R7.reuse, 0x7772, RZ ;  /* 0x0000777207057816 */ /* 0x040fe400000000ff */
[----:B------:R-:W-:Y:S02]  /*14b0*/  IADD3 R2, PT, PT, R4, R2, R3 ;  /* 0x0000000204027210 */ /* 0x000fe40007ffe003 */
[----:B------:R-:W-:-:S02]  /*14c0*/  PRMT R7, R7, 0x7773, RZ ;  /* 0x0000777307077816 */ /* 0x000fc400000000ff */
[C---:B--2---:R-:W-:Y:S02]  /*14d0*/  PRMT R3, R8.reuse, 0x7770, RZ ;  /* 0x0000777008037816 */ /* 0x044fe400000000ff */
[----:B------:R-:W-:Y:S02]  /*14e0*/  IADD3 R2, PT, PT, R7, R2, R5 ;  /* 0x0000000207027210 */ /* 0x000fe40007ffe005 */
[C---:B------:R-:W-:Y:S02]  /*14f0*/  PRMT R4, R8.reuse, 0x7771, RZ ;  /* 0x0000777108047816 */ /* 0x040fe400000000ff */
[----:B------:R-:W-:Y:S02]  /*1500*/  PRMT R43, R8, 0x7772, RZ ;  /* 0x00007772082b7816 */ /* 0x000fe400000000ff */
[----:B------:R-:W-:Y:S02]  /*1510*/  IADD3 R2, PT, PT, R4, R2, R3 ;  /* 0x0000000204027210 */ /* 0x000fe40007ffe003 */
[----:B------:R-:W-:-:S04]  /*1520*/  PRMT R8, R8, 0x7773, RZ ;  /* 0x0000777308087816 */ /* 0x000fc800000000ff */
[----:B------:R-:W-:Y:S01]  /*1530*/  IADD3 R43, PT, PT, R8, R2, R43 ;  /* 0x00000002082b7210 */ /* 0x000fe20007ffe02b */
[----:B------:R-:W-:Y:S06]  /*1540*/  @P2 BRA `(.L_x_13) ;  /* 0xfffffffc00882947 */ /* 0x000fec000383ffff */
.L_x_12:
[----:B------:R-:W-:Y:S05]  /*1550*/  @!P3 BRA `(.L_x_14) ;  /* 0x000000000098b947 */ /* 0x000fea0003800000 */
[----:B------:R-:W-:-:S13]  /*1560*/  ISETP.GE.U32.AND P2, PT, R24, 0x8, PT ;  /* 0x000000081800780c */ /* 0x000fda0003f46070 */
[----:B------:R-:W-:Y:S05]  /*1570*/  @!P2 BRA `(.L_x_15) ;  /* 0x000000000038a947 */ /* 0x000fea0003800000 */
[----:B012---:R-:W-:Y:S01]  /*1580*/  IMAD.IADD R2, R45, 0x1, R0 ;  /* 0x000000012d027824 */ /* 0x007fe200078e0200 */
[----:B------:R-:W-:-:S04]  /*1590*/  IADD3 R0, PT, PT, R0, 0x8, RZ ;  /* 0x0000000800007810 */ /* 0x000fc80007ffe0ff */
[----:B------:R-:W-:Y:S04]  /*15a0*/  LDS.U8 R4, [R2+0x26c] ;  /* 0x00026c0002047984 */ /* 0x000fe80000000000 */
[----:B------:R-:W0:Y:S04]  /*15b0*/  LDS.U8 R3, [R2+0x26d] ;  /* 0x00026d0002037984 */ /* 0x000e280000000000 */
[----:B------:R-:W-:Y:S04]  /*15c0*/  LDS.U8 R6, [R2+0x26e] ;  /* 0x00026e0002067984 */ /* 0x000fe80000000000 */
[----:B------:R-:W1:Y:S04]  /*15d0*/  LDS.U8 R5, [R2+0x26f] ;  /* 0x00026f0002057984 */ /* 0x000e680000000000 */
[----:B------:R-:W-:Y:S04]  /*15e0*/  LDS.U8 R8, [R2+0x270] ;  /* 0x0002700002087984 */ /* 0x000fe80000000000 */
[----:B------:R-:W2:Y:S04]  /*15f0*/  LDS.U8 R7, [R2+0x271] ;  /* 0x0002710002077984 */ /* 0x000ea80000000000 */
[----:B------:R-:W-:Y:S04]  /*1600*/  LDS.U8 R10, [R2+0x272] ;  /* 0x00027200020a7984 */ /* 0x000fe80000000000 */
[----:B------:R-:W3:Y:S01]  /*1610*/  LDS.U8 R9, [R2+0x273] ;  /* 0x0002730002097984 */ /* 0x000ee20000000000 */
[----:B0-----:R-:W-:-:S04]  /*1620*/  IADD3 R3, PT, PT, R3, R43, R4 ;  /* 0x0000002b03037210 */ /* 0x001fc80007ffe004 */
[----:B-1----:R-:W-:-:S04]  /*1630*/  IADD3 R3, PT, PT, R5, R3, R6 ;  /* 0x0000000305037210 */ /* 0x002fc80007ffe006 */
[----:B--2---:R-:W-:-:S04]  /*1640*/  IADD3 R3, PT, PT, R7, R3, R8 ;  /* 0x0000000307037210 */ /* 0x004fc80007ffe008 */
[----:B---3--:R-:W-:-:S07]  /*1650*/  IADD3 R43, PT, PT, R9, R3, R10 ;  /* 0x00000003092b7210 */ /* 0x008fce0007ffe00a */
.L_x_15:
[----:B------:R-:W-:Y:S05]  /*1660*/  @!P1 BRA `(.L_x_14) ;  /* 0x0000000000549947 */ /* 0x000fea0003800000 */
[----:B------:R-:W-:Y:S02]  /*1670*/  ISETP.GE.U32.AND P1, PT, R27, 0x4, PT ;  /* 0x000000041b00780c */ /* 0x000fe40003f26070 */
[----:B01----:R-:W-:-:S04]  /*1680*/  LOP3.LUT R7, R25, 0x3, RZ, 0xc0, !PT ;  /* 0x0000000319077812 */ /* 0x003fc800078ec0ff */
[----:B------:R-:W-:-:S07]  /*1690*/  ISETP.NE.AND P2, PT, R7, RZ, PT ;  /* 0x000000ff0700720c */ /* 0x000fce0003f45270 */
[----:B------:R-:W-:Y:S06]  /*16a0*/  @!P1 BRA `(.L_x_16) ;  /* 0x0000000000209947 */ /* 0x000fec0003800000 */
[----:B--2---:R-:W-:Y:S02]  /*16b0*/  IMAD.IADD R2, R45, 0x1, R0 ;  /* 0x000000012d027824 */ /* 0x004fe400078e0200 */
[----:B------:R-:W-:-:S03]  /*16c0*/  VIADD R0, R0, 0x4 ;  /* 0x0000000400007836 */ /* 0x000fc60000000000 */
[----:B------:R-:W-:Y:S04]  /*16d0*/  LDS.U8 R4, [R2+0x26c] ;  /* 0x00026c0002047984 */ /* 0x000fe80000000000 */
[----:B------:R-:W0:Y:S04]  /*16e0*/  LDS.U8 R3, [R2+0x26d] ;  /* 0x00026d0002037984 */ /* 0x000e280000000000 */
[----:B------:R-:W-:Y:S04]  /*16f0*/  LDS.U8 R6, [R2+0x26e] ;  /* 0x00026e0002067984 */ /* 0x000fe80000000000 */
[----:B------:R-:W1:Y:S01]  /*1700*/  LDS.U8 R5, [R2+0x26f] ;  /* 0x00026f0002057984 */ /* 0x000e620000000000 */
[----:B0-----:R-:W-:-:S04]  /*1710*/  IADD3 R3, PT, PT, R3, R43, R4 ;  /* 0x0000002b03037210 */ /* 0x001fc80007ffe004 */
[----:B-1----:R-:W-:-:S07]  /*1720*/  IADD3 R43, PT, PT, R5, R3, R6 ;  /* 0x00000003052b7210 */ /* 0x002fce0007ffe006 */
.L_x_16:
[----:B------:R-:W-:Y:S05]  /*1730*/  @!P2 BRA `(.L_x_14) ;  /* 0x000000000020a947 */ /* 0x000fea0003800000 */
[----:B------:R-:W-:-:S05]  /*1740*/  UMOV UR4, URZ ;  /* 0x000000ff00047c82 */ /* 0x000fca0008000000 */
.L_x_17:
[----:B--2---:R-:W-:Y:S01]  /*1750*/  IMAD.IADD R2, R45, 0x1, R0 ;  /* 0x000000012d027824 */ /* 0x004fe200078e0200 */
[----:B------:R-:W-:Y:S01]  /*1760*/  UIADD3 UR4, UPT, UPT, UR4, 0x1, URZ ;  /* 0x0000000104047890 */ /* 0x000fe2000fffe0ff */
[----:B------:R-:W-:-:S04]  /*1770*/  VIADD R0, R0, 0x1 ;  /* 0x0000000100007836 */ /* 0x000fc80000000000 */
[----:B------:R-:W0:Y:S01]  /*1780*/  LDS.U8 R2, [R2+0x26c] ;  /* 0x00026c0002027984 */ /* 0x000e220000000000 */
[----:B------:R-:W-:Y:S02]  /*1790*/  ISETP.NE.AND P1, PT, R7, UR4, PT ;  /* 0x0000000407007c0c */ /* 0x000fe4000bf25270 */
[----:B0-----:R-:W-:-:S11]  /*17a0*/  IADD3 R43, PT, PT, R2, R43, RZ ;  /* 0x0000002b022b7210 */ /* 0x001fd60007ffe0ff */
[----:B------:R-:W-:Y:S05]  /*17b0*/  @P1 BRA `(.L_x_17) ;  /* 0xfffffffc00e41947 */ /* 0x000fea000383ffff */
.L_x_14:
[----:B------:R-:W-:-:S07]  /*17c0*/  LOP3.LUT R43, R43, 0x1, RZ, 0xc0, !PT ;  /* 0x000000012b2b7812 */ /* 0x000fce00078ec0ff */
.L_x_1:
[----:B------:R3:W-:Y:S01]  /*17d0*/  STS.64 [R45+0x760], RZ ;  /* 0x000760ff2d007388 */ /* 0x0007e20000000a00 */
[----:B------:R-:W-:Y:S05]  /*17e0*/  @!P0 BRA `(.L_x_18) ;  /* 0x0000000c00588947 */ /* 0x000fea0003800000 */
[----:B------:R-:W-:Y:S01]  /*17f0*/  ISETP.GE.U32.AND P0, PT, R42, 0xf, PT ;  /* 0x0000000f2a00780c */ /* 0x000fe20003f06070 */
[----:B------:R-:W-:Y:S01]  /*1800*/  IMAD.MOV.U32 R0, RZ, RZ, RZ ;  /* 0x000000ffff007224 */ /* 0x000fe200078e00ff */
[----:B------:R-:W-:-:S04]  /*1810*/  LOP3.LUT R40, R25, 0xf, RZ, 0xc0, !PT ;  /* 0x0000000f19287812 */ /* 0x000fc800078ec0ff */
[----:B------:R-:W-:-:S07]  /*1820*/  ISETP.NE.AND P1, PT, R40, RZ, PT ;  /* 0x000000ff2800720c */ /* 0x000fce0003f25270 */
[----:B------:R-:W-:Y:S06]  /*1830*/  @!P0 BRA `(.L_x_19) ;  /* 0x0000000400a08947 */ /* 0x000fec0003800000 */
[----:B------:R-:W-:Y:S01]  /*1840*/  LOP3.LUT R0, R25, 0x7ffffff0, RZ, 0xc0, !PT ;  /* 0x7ffffff019007812 */ /* 0x000fe200078ec0ff */
[----:B------:R-:W-:-:S07]  /*1850*/  IMAD.MOV.U32 R24, RZ, RZ, RZ ;  /* 0x000000ffff187224 */ /* 0x000fce00078e00ff */
.L_x_20:
[----:B------:R-:W-:-:S05]  /*1860*/  IMAD R41, R24, 0x8, R1 ;  /* 0x0000000818297824 */ /* 0x000fca00078e0201 */
[----:B----4-:R-:W4:Y:S04]  /*1870*/  LDL.64 R34, [R41] ;  /* 0x0000000029227983 */ /* 0x010f280000100a00 */
[----:B------:R-:W5:Y:S04]  /*1880*/  LDL.64 R36, [R41+0x8] ;  /* 0x0000080029247983 */ /* 0x000f680000100a00 */
[----:B------:R-:W3:Y:S04]  /*1890*/  LDL.64 R30, [R41+0x10] ;  /* 0x00001000291e7983 */ /* 0x000ee80000100a00 */
[----:B012---:R-:W2:Y:S04]  /*18a0*/  LDL.64 R2, [R41+0x18] ;  /* 0x0000180029027983 */ /* 0x007ea80000100a00 */
[----:B------:R-:W2:Y:S04]  /*18b0*/  LDL.64 R26, [R41+0x20] ;  /* 0x00002000291a7983 */ /* 0x000ea80000100a00 */
        /* <DEDUP_REMOVED lines=10> */
[----:B------:R-:W2:Y:S01]  /*1960*/  LDL.64 R6, [R41+0x78] ;  /* 0x0000780029067983 */ /* 0x000ea20000100a00 */
[----:B------:R-:W-:-:S02]  /*1970*/  IMAD R33, R24, 0x8, R45 ;  /* 0x0000000818217824 */ /* 0x000fc400078e022d */
[C---:B------:R-:W-:Y:S01]  /*1980*/  VIADD R48, R24.reuse, 0x2 ;  /* 0x0000000218307836 */ /* 0x040fe20000000000 */
[----:B----4-:R-:W-:Y:S01]  /*1990*/  DADD R38, -RZ, |R34| ;  /* 0x00000000ff267229 */ /* 0x010fe20000000522 */
[C---:B------:R-:W-:Y:S01]  /*19a0*/  IMAD R35, R24.reuse, -0x4, R33 ;  /* 0xfffffffc18237824 */ /* 0x040fe200078e0221 */
[C---:B------:R-:W-:Y:S01]  /*19b0*/  IADD3 R34, PT, PT, R24.reuse, 0x1, RZ ;  /* 0x0000000118227810 */ /* 0x040fe20007ffe0ff */
[----:B-----5:R-:W-:Y:S02]  /*19c0*/  DADD R36, -RZ, |R36| ;  /* 0x00000000ff247229 */ /* 0x020fe40000000524 */
[----:B------:R-:W-:Y:S02]  /*19d0*/  IMAD R32, R24, -0x3, R35 ;  /* 0xfffffffd18207824 */ /* 0x000fe400078e0223 */
[----:B------:R0:W-:Y:S01]  /*19e0*/  STS.64 [R33+0xf8], R38 ;  /* 0x0000f82621007388 */ /* 0x0001e20000000a00 */
[----:B---3--:R-:W-:-:S03]  /*19f0*/  DADD R30, -RZ, |R30| ;  /* 0x00000000ff1e7229 */ /* 0x008fc6000000051e */
[----:B------:R-:W-:Y:S01]  /*1a00*/  STS [R35+0x1f0], R24 ;  /* 0x0001f01823007388 */ /* 0x000fe20000000800 */
[----:B--2---:R-:W-:-:S03]  /*1a10*/  DADD R2, -RZ, |R2| ;  /* 0x00000000ff027229 */ /* 0x004fc60000000502 */
[----:B------:R-:W-:Y:S01]  /*1a20*/  STS.U8 [R32+0x2aa], RZ ;  /* 0x0002aaff20007388 */ /* 0x000fe20000000000 */
[----:B------:R-:W-:-:S03]  /*1a30*/  DADD R26, -RZ, |R26| ;  /* 0x00000000ff1a7229 */ /* 0x000fc6000000051a */
[----:B------:R1:W-:Y:S01]  /*1a40*/  STS.64 [R33+0x100], R36 ;  /* 0x0001002421007388 */ /* 0x0003e20000000a00 */
[----:B0-----:R-:W-:Y:S01]  /*1a50*/  VIADD R38, R24, 0x3 ;  /* 0x0000000318267836 */ /* 0x001fe20000000000 */
[----:B------:R-:W-:Y:S02]  /*1a60*/  DADD R28, -RZ, |R28| ;  /* 0x00000000ff1c7229 */ /* 0x000fe4000000051c */
[----:B------:R-:W-:Y:S01]  /*1a70*/  STS [R35+0x1f4], R34 ;  /* 0x0001f42223007388 */ /* 0x000fe20000000800 */
[----:B------:R-:W-:-:S03]  /*1a80*/  DADD R20, -RZ, |R20| ;  /* 0x00000000ff147229 */ /* 0x000fc60000000514 */
[----:B------:R-:W-:Y:S01]  /*1a90*/  STS.U8 [R32+0x2ab], RZ ;  /* 0x0002abff20007388 */ /* 0x000fe20000000000 */
[----:B------:R-:W-:-:S03]  /*1aa0*/  DADD R22, -RZ, |R22| ;  /* 0x00000000ff167229 */ /* 0x000fc60000000516 */
[----:B------:R0:W-:Y:S01]  /*1ab0*/  STS.64 [R33+0x108], R30 ;  /* 0x0001081e21007388 */ /* 0x0001e20000000a00 */
[----:B-1----:R-:W-:Y:S01]  /*1ac0*/  VIADD R36, R24, 0x4 ;  /* 0x0000000418247836 */ /* 0x002fe20000000000 */
[----:B------:R-:W-:Y:S02]  /*1ad0*/  DADD R16, -RZ, |R16| ;  /* 0x00000000ff107229 */ /* 0x000fe40000000510 */
[----:B------:R-:W-:Y:S01]  /*1ae0*/  STS [R35+0x1f8], R48 ;  /* 0x0001f83023007388 */ /* 0x000fe20000000800 */
[----:B------:R-:W-:-:S03]  /*1af0*/  DADD R18, -RZ, |R18| ;  /* 0x00000000ff127229 */ /* 0x000fc60000000512 */
        /* <DEDUP_REMOVED lines=10> */
[----:B-1----:R-:W-:Y:S01]  /*1ba0*/  IADD3 R2, PT, PT, R24, 0x6, RZ ;  /* 0x0000000618027810 */ /* 0x002fe20007ffe0ff */
[----:B------:R-:W-:Y:S02]  /*1bb0*/  DADD R4, -RZ, |R4| ;  /* 0x00000000ff047229 */ /* 0x000fe40000000504 */
[----:B------:R-:W-:Y:S01]  /*1bc0*/  STS [R35+0x200], R36 ;  /* 0x0002002423007388 */ /* 0x000fe20000000800 */
[----:B------:R-:W-:-:S03]  /*1bd0*/  DADD R6, -RZ, |R6| ;  /* 0x00000000ff067229 */ /* 0x000fc60000000506 */
[----:B------:R-:W-:Y:S04]  /*1be0*/  STS.U8 [R32+0x2ae], RZ ;  /* 0x0002aeff20007388 */ /* 0x000fe80000000000 */
[----:B------:R1:W-:Y:S01]  /*1bf0*/  STS.64 [R33+0x120], R28 ;  /* 0x0001201c21007388 */ /* 0x0003e20000000a00 */
[----:B0-----:R-:W-:-:S03]  /*1c00*/  VIADD R26, R24, 0x7 ;  /* 0x00000007181a7836 */ /* 0x001fc60000000000 */
[----:B------:R-:W-:Y:S04]  /*1c10*/  STS [R35+0x204], R30 ;  /* 0x0002041e23007388 */ /* 0x000fe80000000800 */
[----:B------:R-:W-:Y:S04]  /*1c20*/  STS.U8 [R32+0x2af], RZ ;  /* 0x0002afff20007388 */ /* 0x000fe80000000000 */
[----:B------:R0:W-:Y:S01]  /*1c30*/  STS.64 [R33+0x128], R20 ;  /* 0x0001281421007388 */ /* 0x0001e20000000a00 */
[----:B-1----:R-:W-:-:S03]  /*1c40*/  VIADD R28, R24, 0x8 ;  /* 0x00000008181c7836 */ /* 0x002fc60000000000 */
[----:B------:R1:W-:Y:S04]  /*1c50*/  STS [R35+0x208], R2 ;  /* 0x0002080223007388 */ /* 0x0003e80000000800 */
[----:B------:R-:W-:Y:S04]  /*1c60*/  STS.U8 [R32+0x2b0], RZ ;  /* 0x0002b0ff20007388 */ /* 0x000fe80000000000 */
[----:B------:R-:W-:Y:S01]  /*1c70*/  STS.64 [R33+0x130], R22 ;  /* 0x0001301621007388 */ /* 0x000fe20000000a00 */
[C---:B0-----:R-:W-:Y:S02]  /*1c80*/  VIADD R20, R24.reuse, 0xa ;  /* 0x0000000a18147836 */ /* 0x041fe40000000000 */
[C---:B-1----:R-:W-:Y:S01]  /*1c90*/  VIADD R2, R24.reuse, 0x9 ;  /* 0x0000000918027836 */ /* 0x042fe20000000000 */
[----:B------:R-:W-:Y:S04]  /*1ca0*/  STS [R35+0x20c], R26 ;  /* 0x00020c1a23007388 */ /* 0x000fe80000000800 */
[----:B------:R-:W-:Y:S04]  /*1cb0*/  STS.U8 [R32+0x2b1], RZ ;  /* 0x0002b1ff20007388 */ /* 0x000fe80000000000 */
[----:B------:R0:W-:Y:S04]  /*1cc0*/  STS.64 [R33+0x138], R16 ;  /* 0x0001381021007388 */ /* 0x0001e80000000a00 */
[----:B------:R-:W-:Y:S04]  /*1cd0*/  STS [R35+0x210], R28 ;  /* 0x0002101c23007388 */ /* 0x000fe80000000800 */
[----:B------:R-:W-:Y:S04]  /*1ce0*/  STS.U8 [R32+0x2b2], RZ ;  /* 0x0002b2ff20007388 */ /* 0x000fe80000000000 */
[----:B------:R1:W-:Y:S01]  /*1cf0*/  STS.64 [R33+0x140], R18 ;  /* 0x0001401221007388 */ /* 0x0003e20000000a00 */
[----:B0-----:R-:W-:-:S03]  /*1d00*/  IADD3 R16, PT, PT, R24, 0xb, RZ ;  /* 0x0000000b18107810 */ /* 0x001fc60007ffe0ff */
[----:B------:R0:W-:Y:S04]  /*1d10*/  STS [R35+0x214], R2 ;  /* 0x0002140223007388 */ /* 0x0001e80000000800 */
[----:B------:R-:W-:Y:S04]  /*1d20*/  STS.U8 [R32+0x2b3], RZ ;  /* 0x0002b3ff20007388 */ /* 0x000fe80000000000 */
[----:B------:R2:W-:Y:S01]  /*1d30*/  STS.64 [R33+0x148], R12 ;  /* 0x0001480c21007388 */ /* 0x0005e20000000a00 */
[C---:B-1----:R-:W-:Y:S02]  /*1d40*/  VIADD R18, R24.reuse, 0xc ;  /* 0x0000000c18127836 */ /* 0x042fe40000000000 */
[C---:B0-----:R-:W-:Y:S01]  /*1d50*/  VIADD R2, R24.reuse, 0xd ;  /* 0x0000000d18027836 */ /* 0x041fe20000000000 */
[----:B------:R-:W-:Y:S04]  /*1d60*/  STS [R35+0x218], R20 ;  /* 0x0002181423007388 */ /* 0x000fe80000000800 */
[----:B------:R-:W-:Y:S04]  /*1d70*/  STS.U8 [R32+0x2b4], RZ ;  /* 0x0002b4ff20007388 */ /* 0x000fe80000000000 */
[----:B------:R0:W-:Y:S01]  /*1d80*/  STS.64 [R33+0x150], R14 ;  /* 0x0001500e21007388 */ /* 0x0001e20000000a00 */
[----:B--2---:R-:W-:-:S03]  /*1d90*/  VIADD R12, R24, 0xe ;  /* 0x0000000e180c7836 */ /* 0x004fc60000000000 */
[----:B------:R4:W-:Y:S04]  /*1da0*/  STS [R35+0x21c], R16 ;  /* 0x00021c1023007388 */ /* 0x0009e80000000800 */
[----:B------:R4:W-:Y:S04]  /*1db0*/  STS.U8 [R32+0x2b5], RZ ;  /* 0x0002b5ff20007388 */ /* 0x0009e80000000000 */
[----:B------:R4:W-:Y:S01]  /*1dc0*/  STS.64 [R33+0x158], R8 ;  /* 0x0001580821007388 */ /* 0x0009e20000000a00 */
[C---:B0-----:R-:W-:Y:S01]  /*1dd0*/  VIADD R14, R24.reuse, 0xf ;  /* 0x0000000f180e7836 */ /* 0x041fe20000000000 */
[----:B------:R-:W-:-:S02]  /*1de0*/  IADD3 R24, PT, PT, R24, 0x10, RZ ;  /* 0x0000001018187810 */ /* 0x000fc40007ffe0ff */
[----:B------:R4:W-:Y:S02]  /*1df0*/  STS [R35+0x220], R18 ;  /* 0x0002201223007388 */ /* 0x0009e40000000800 */
[----:B------:R-:W-:Y:S02]  /*1e00*/  ISETP.NE.AND P0, PT, R24, R0, PT ;  /* 0x000000001800720c */ /* 0x000fe40003f05270 */
[----:B------:R4:W-:Y:S04]  /*1e10*/  STS.U8 [R32+0x2b6], RZ ;  /* 0x0002b6ff20007388 */ /* 0x0009e80000000000 */
[----:B------:R4:W-:Y:S04]  /*1e20*/  STS.64 [R33+0x160], R10 ;  /* 0x0001600a21007388 */ /* 0x0009e80000000a00 */
[----:B------:R4:W-:Y:S04]  /*1e30*/  STS [R35+0x224], R2 ;  /* 0x0002240223007388 */ /* 0x0009e80000000800 */
[----:B------:R4:W-:Y:S04]  /*1e40*/  STS.U8 [R32+0x2b7], RZ ;  /* 0x0002b7ff20007388 */ /* 0x0009e80000000000 */
[----:B------:R4:W-:Y:S04]  /*1e50*/  STS.64 [R33+0x168], R4 ;  /* 0x0001680421007388 */ /* 0x0009e80000000a00 */
[----:B------:R4:W-:Y:S04]  /*1e60*/  STS [R35+0x228], R12 ;  /* 0x0002280c23007388 */ /* 0x0009e80000000800 */
[----:B------:R4:W-:Y:S04]  /*1e70*/  STS.U8 [R32+0x2b8], RZ ;  /* 0x0002b8ff20007388 */ /* 0x0009e80000000000 */
[----:B------:R4:W-:Y:S04]  /*1e80*/  STS.64 [R33+0x170], R6 ;  /* 0x0001700621007388 */ /* 0x0009e80000000a00 */
[----:B------:R4:W-:Y:S04]  /*1e90*/  STS [R35+0x22c], R14 ;  /* 0x00022c0e23007388 */ /* 0x0009e80000000800 */
[----:B------:R4:W-:Y:S01]  /*1ea0*/  STS.U8 [R32+0x2b9], RZ ;  /* 0x0002b9ff20007388 */ /* 0x0009e20000000000 */
[----:B------:R-:W-:Y:S05]  /*1eb0*/  @P0 BRA `(.L_x_20) ;  /* 0xfffffff800680947 */ /* 0x000fea000383ffff */
.L_x_19:
[----:B------:R-:W-:Y:S05]  /*1ec0*/  @!P1 BRA `(.L_x_18) ;  /* 0x0000000400a09947 */ /* 0x000fea0003800000 */
[----:B------:R-:W-:Y:S02]  /*1ed0*/  ISETP.GE.U32.AND P0, PT, R40, 0x8, PT ;  /* 0x000000082800780c */ /* 0x000fe40003f06070 */
[----:B-1----:R-:W-:-:S04]  /*1ee0*/  LOP3.LUT R23, R25, 0x7, RZ, 0xc0, !PT ;  /* 0x0000000719177812 */ /* 0x002fc800078ec0ff */
[----:B------:R-:W-:-:S07]  /*1ef0*/  ISETP.NE.AND P1, PT, R23, RZ, PT ;  /* 0x000000ff1700720c */ /* 0x000fce0003f25270 */
[----:B------:R-:W-:Y:S06]  /*1f00*/  @!P0 BRA `(.L_x_21) ;  /* 0x0000000000d08947 */ /* 0x000fec0003800000 */
[----:B0---4-:R-:W-:-:S05]  /*1f10*/  IMAD R18, R0, 0x8, R1 ;  /* 0x0000000800127824 */ /* 0x011fca00078e0201 */
[----:B--2---:R-:W2:Y:S04]  /*1f20*/  LDL.64 R6, [R18] ;  /* 0x0000000012067983 */ /* 0x004ea80000100a00 */
[----:B------:R-:W4:Y:S04]  /*1f30*/  LDL.64 R8, [R18+0x8] ;  /* 0x0000080012087983 */ /* 0x000f280000100a00 */
[----:B------:R-:W5:Y:S04]  /*1f40*/  LDL.64 R10, [R18+0x10] ;  /* 0x00001000120a7983 */ /* 0x000f680000100a00 */
[----:B------:R-:W3:Y:S04]  /*1f50*/  LDL.64 R12, [R18+0x18] ;  /* 0x00001800120c7983 */ /* 0x000ee80000100a00 */
[----:B------:R-:W3:Y:S04]  /*1f60*/  LDL.64 R14, [R18+0x20] ;  /* 0x00002000120e7983 */ /* 0x000ee80000100a00 */
[----:B------:R-:W3:Y:S04]  /*1f70*/  LDL.64 R16, [R18+0x28] ;  /* 0x0000280012107983 */ /* 0x000ee80000100a00 */
[----:B------:R-:W3:Y:S04]  /*1f80*/  LDL.64 R4, [R18+0x30] ;  /* 0x0000300012047983 */ /* 0x000ee80000100a00 */
[----:B------:R0:W3:Y:S01]  /*1f90*/  LDL.64 R2, [R18+0x38] ;  /* 0x0000380012027983 */ /* 0x0000e20000100a00 */
[----:B------:R-:W-:-:S02]  /*1fa0*/  IMAD R19, R0, 0x8, R45 ;  /* 0x0000000800137824 */ /* 0x000fc400078e022d */
[C---:B------:R-:W-:Y:S02]  /*1fb0*/  VIADD R22, R0.reuse, 0x1 ;  /* 0x0000000100167836 */ /* 0x040fe40000000000 */
[C---:B------:R-:W-:Y:S02]  /*1fc0*/  IMAD R21, R0.reuse, -0x4, R19 ;  /* 0xfffffffc00157824 */ /* 0x040fe400078e0213 */
[C---:B0-----:R-:W-:Y:S02]  /*1fd0*/  VIADD R18, R0.reuse, 0x2 ;  /* 0x0000000200127836 */ /* 0x041fe40000000000 */
[----:B------:R-:W-:Y:S01]  /*1fe0*/  IMAD R20, R0, -0x3, R21 ;  /* 0xfffffffd00147824 */ /* 0x000fe200078e0215 */
[----:B--2---:R-:W-:Y:S02]  /*1ff0*/  DADD R6, -RZ, |R6| ;  /* 0x00000000ff067229 */ /* 0x004fe40000000506 */
[----:B----4-:R-:W-:-:S05]  /*2000*/  DADD R8, -RZ, |R8| ;  /* 0x00000000ff087229 */ /* 0x010fca0000000508 */
[----:B------:R0:W-:Y:S01]  /*2010*/  STS.64 [R19+0xf8], R6 ;  /* 0x0000f80613007388 */ /* 0x0001e20000000a00 */
[----:B-----5:R-:W-:-:S03]  /*2020*/  DADD R10, -RZ, |R10| ;  /* 0x00000000ff0a7229 */ /* 0x020fc6000000050a */
[----:B------:R-:W-:Y:S01]  /*2030*/  STS [R21+0x1f0], R0 ;  /* 0x0001f00015007388 */ /* 0x000fe20000000800 */
[----:B---3--:R-:W-:-:S03]  /*2040*/  DADD R12, -RZ, |R12| ;  /* 0x00000000ff0c7229 */ /* 0x008fc6000000050c */
[----:B------:R-:W-:Y:S01]  /*2050*/  STS.U8 [R20+0x2aa], RZ ;  /* 0x0002aaff14007388 */ /* 0x000fe20000000000 */
[----:B------:R-:W-:-:S03]  /*2060*/  DADD R14, -RZ, |R14| ;  /* 0x00000000ff0e7229 */ /* 0x000fc6000000050e */
[----:B------:R1:W-:Y:S01]  /*2070*/  STS.64 [R19+0x100], R8 ;  /* 0x0001000813007388 */ /* 0x0003e20000000a00 */
[----:B0-----:R-:W-:Y:S01]  /*2080*/  IADD3 R6, PT, PT, R0, 0x3, RZ ;  /* 0x0000000300067810 */ /* 0x001fe20007ffe0ff */
[----:B------:R-:W-:Y:S02]  /*2090*/  DADD R16, -RZ, |R16| ;  /* 0x00000000ff107229 */ /* 0x000fe40000000510 */
[----:B------:R-:W-:Y:S01]  /*20a0*/  STS [R21+0x1f4], R22 ;  /* 0x0001f41615007388 */ /* 0x000fe20000000800 */
[----:B------:R-:W-:-:S03]  /*20b0*/  DADD R4, -RZ, |R4| ;  /* 0x00000000ff047229 */ /* 0x000fc60000000504 */
[----:B------:R-:W-:Y:S01]  /*20c0*/  STS.U8 [R20+0x2ab], RZ ;  /* 0x0002abff14007388 */ /* 0x000fe20000000000 */
[----:B------:R-:W-:-:S03]  /*20d0*/  DADD R2, -RZ, |R2| ;  /* 0x00000000ff027229 */ /* 0x000fc60000000502 */
[----:B------:R0:W-:Y:S01]  /*20e0*/  STS.64 [R19+0x108], R10 ;  /* 0x0001080a13007388 */ /* 0x0001e20000000a00 */
[----:B-1----:R-:W-:-:S03]  /*20f0*/  VIADD R8, R0, 0x4 ;  /* 0x0000000400087836 */ /* 0x002fc60000000000 */
[----:B------:R-:W-:Y:S04]  /*2100*/  STS [R21+0x1f8], R18 ;  /* 0x0001f81215007388 */ /* 0x000fe80000000800 */
[----:B------:R-:W-:Y:S04]  /*2110*/  STS.U8 [R20+0x2ac], RZ ;  /* 0x0002acff14007388 */ /* 0x000fe80000000000 */
[----:B------:R1:W-:Y:S01]  /*2120*/  STS.64 [R19+0x110], R12 ;  /* 0x0001100c13007388 */ /* 0x0003e20000000a00 */
[----:B0-----:R-:W-:-:S03]  /*2130*/  VIADD R10, R0, 0x5 ;  /* 0x00000005000a7836 */ /* 0x001fc60000000000 */
[----:B------:R0:W-:Y:S04]  /*2140*/  STS [R21+0x1fc], R6 ;  /* 0x0001fc0615007388 */ /* 0x0001e80000000800 */
[----:B------:R2:W-:Y:S04]  /*2150*/  STS.U8 [R20+0x2ad], RZ ;  /* 0x0002adff14007388 */ /* 0x0005e80000000000 */
[----:B------:R2:W-:Y:S01]  /*2160*/  STS.64 [R19+0x118], R14 ;  /* 0x0001180e13007388 */ /* 0x0005e20000000a00 */
[C---:B-1----:R-:W-:Y:S02]  /*2170*/  VIADD R12, R0.reuse, 0x6 ;  /* 0x00000006000c7836 */ /* 0x042fe40000000000 */
[C---:B0-----:R-:W-:Y:S01]  /*2180*/  VIADD R6, R0.reuse, 0x7 ;  /* 0x0000000700067836 */ /* 0x041fe20000000000 */
[----:B------:R2:W-:Y:S01]  /*2190*/  STS [R21+0x200], R8 ;  /* 0x0002000815007388 */ /* 0x0005e20000000800 */
[----:B------:R-:W-:-:S03]  /*21a0*/  IADD3 R0, PT, PT, R0, 0x8, RZ ;  /* 0x0000000800007810 */ /* 0x000fc60007ffe0ff */
        /* <DEDUP_REMOVED lines=9> */
[----:B------:R2:W-:Y:S02]  /*2240*/  STS.U8 [R20+0x2b1], RZ ;  /* 0x0002b1ff14007388 */ /* 0x0005e40000000000 */
.L_x_21:
[----:B------:R-:W-:Y:S05]  /*2250*/  @!P1 BRA `(.L_x_18) ;  /* 0x0000000000bc9947 */ /* 0x000fea0003800000 */
[----:B------:R-:W-:Y:S02]  /*2260*/  ISETP.GE.U32.AND P0, PT, R23, 0x4, PT ;  /* 0x000000041700780c */ /* 0x000fe40003f06070 */
[----:B--2---:R-:W-:-:S04]  /*2270*/  LOP3.LUT R15, R25, 0x3, RZ, 0xc0, !PT ;  /* 0x00000003190f7812 */ /* 0x004fc800078ec0ff */
[----:B------:R-:W-:-:S07]  /*2280*/  ISETP.NE.AND P1, PT, R15, RZ, PT ;  /* 0x000000ff0f00720c */ /* 0x000fce0003f25270 */
[----:B------:R-:W-:Y:S06]  /*2290*/  @!P0 BRA `(.L_x_22) ;  /* 0x0000000000708947 */ /* 0x000fec0003800000 */
[----:B----4-:R-:W-:-:S05]  /*22a0*/  IMAD R10, R0, 0x8, R1 ;  /* 0x00000008000a7824 */ /* 0x010fca00078e0201 */
[----:B0-----:R-:W2:Y:S04]  /*22b0*/  LDL.64 R2, [R10] ;  /* 0x000000000a027983 */ /* 0x001ea80000100a00 */
[----:B------:R-:W4:Y:S04]  /*22c0*/  LDL.64 R4, [R10+0x8] ;  /* 0x000008000a047983 */ /* 0x000f280000100a00 */
[----:B------:R-:W5:Y:S04]  /*22d0*/  LDL.64 R6, [R10+0x10] ;  /* 0x000010000a067983 */ /* 0x000f680000100a00 */
[----:B------:R0:W3:Y:S01]  /*22e0*/  LDL.64 R8, [R10+0x18] ;  /* 0x000018000a087983 */ /* 0x0000e20000100a00 */
[C---:B------:R-:W-:Y:S01]  /*22f0*/  IMAD R11, R0.reuse, 0x8, R45 ;  /* 0x00000008000b7824 */ /* 0x040fe200078e022d */
[C---:B------:R-:W-:Y:S01]  /*2300*/  IADD3 R16, PT, PT, R0.reuse, 0x3, RZ ;  /* 0x0000000300107810 */ /* 0x040fe20007ffe0ff */
[----:B------:R-:W-:-:S02]  /*2310*/  VIADD R14, R0, 0x1 ;  /* 0x00000001000e7836 */ /* 0x000fc40000000000 */
[C---:B------:R-:W-:Y:S02]  /*2320*/  IMAD R13, R0.reuse, -0x4, R11 ;  /* 0xfffffffc000d7824 */ /* 0x040fe400078e020b */
[C---:B0-----:R-:W-:Y:S02]  /*2330*/  VIADD R10, R0.reuse, 0x2 ;  /* 0x00000002000a7836 */ /* 0x041fe40000000000 */
[----:B------:R-:W-:Y:S01]  /*2340*/  IMAD R12, R0, -0x3, R13 ;  /* 0xfffffffd000c7824 */ /* 0x000fe200078e020d */
[----:B--2---:R-:W-:Y:S02]  /*2350*/  DADD R2, -RZ, |R2| ;  /* 0x00000000ff027229 */ /* 0x004fe40000000502 */
[----:B----4-:R-:W-:-:S05]  /*2360*/  DADD R4, -RZ, |R4| ;  /* 0x00000000ff047229 */ /* 0x010fca0000000504 */
[----:B------:R-:W-:Y:S01]  /*2370*/  STS.64 [R11+0xf8], R2 ;  /* 0x0000f8020b007388 */ /* 0x000fe20000000a00 */
[----:B-----5:R-:W-:-:S03]  /*2380*/  DADD R6, -RZ, |R6| ;  /* 0x00000000ff067229 */ /* 0x020fc60000000506 */
[----:B------:R0:W-:Y:S01]  /*2390*/  STS [R13+0x1f0], R0 ;  /* 0x0001f0000d007388 */ /* 0x0001e20000000800 */
[----:B---3--:R-:W-:-:S03]  /*23a0*/  DADD R8, -RZ, |R8| ;  /* 0x00000000ff087229 */ /* 0x008fc60000000508 */
[----:B------:R1:W-:Y:S04]  /*23b0*/  STS.U8 [R12+0x2aa], RZ ;  /* 0x0002aaff0c007388 */ /* 0x0003e80000000000 */
[----:B------:R1:W-:Y:S01]  /*23c0*/  STS.64 [R11+0x100], R4 ;  /* 0x000100040b007388 */ /* 0x0003e20000000a00 */
[----:B0-----:R-:W-:-:S03]  /*23d0*/  VIADD R0, R0, 0x4 ;  /* 0x0000000400007836 */ /* 0x001fc60000000000 */
        /* <DEDUP_REMOVED lines=8> */
.L_x_22:
[----:B------:R-:W-:Y:S05]  /*2460*/  @!P1 BRA `(.L_x_18) ;  /* 0x0000000000389947 */ /* 0x000fea0003800000 */
[----:B------:R-:W-:-:S05]  /*2470*/  UMOV UR4, URZ ;  /* 0x000000ff00047c82 */ /* 0x000fca0008000000 */
.L_x_23:
[----:B01--4-:R-:W-:-:S05]  /*2480*/  IMAD R4, R0, 0x8, R1 ;  /* 0x0000000800047824 */ /* 0x013fca00078e0201 */
[----:B------:R-:W2:Y:S01]  /*2490*/  LDL.64 R2, [R4] ;  /* 0x0000000004027983 */ /* 0x000ea20000100a00 */
[----:B------:R-:W-:Y:S01]  /*24a0*/  IMAD R5, R0, 0x8, R45 ;  /* 0x0000000800057824 */ /* 0x000fe200078e022d */
[----:B------:R-:W-:-:S03]  /*24b0*/  UIADD3 UR4, UPT, UPT, UR4, 0x1, URZ ;  /* 0x0000000104047890 */ /* 0x000fc6000fffe0ff */
[----:B------:R-:W-:-:S03]  /*24c0*/  IMAD R7, R0, -0x4, R5 ;  /* 0xfffffffc00077824 */ /* 0x000fc600078e0205 */
[----:B------:R-:W-:Y:S01]  /*24d0*/  ISETP.NE.AND P0, PT, R15, UR4, PT ;  /* 0x000000040f007c0c */ /* 0x000fe2000bf05270 */
[----:B------:R-:W-:Y:S01]  /*24e0*/  IMAD R6, R0, -0x3, R7 ;  /* 0xfffffffd00067824 */ /* 0x000fe200078e0207 */
[----:B--2---:R-:W-:-:S07]  /*24f0*/  DADD R2, -RZ, |R2| ;  /* 0x00000000ff027229 */ /* 0x004fce0000000502 */
[----:B------:R-:W-:Y:S04]  /*2500*/  STS.64 [R5+0xf8], R2 ;  /* 0x0000f80205007388 */ /* 0x000fe80000000a00 */
[----:B------:R0:W-:Y:S04]  /*2510*/  STS [R7+0x1f0], R0 ;  /* 0x0001f00007007388 */ /* 0x0001e80000000800 */
[----:B------:R1:W-:Y:S01]  /*2520*/  STS.U8 [R6+0x2aa], RZ ;  /* 0x0002aaff06007388 */ /* 0x0003e20000000000 */
[----:B0-----:R-:W-:Y:S01]  /*2530*/  VIADD R0, R0, 0x1 ;  /* 0x0000000100007836 */ /* 0x001fe20000000000 */
[----:B------:R-:W-:Y:S06]  /*2540*/  @P0 BRA `(.L_x_23) ;  /* 0xfffffffc00cc0947 */ /* 0x000fec000383ffff */
.L_x_18:
[----:B------:R-:W-:-:S13]  /*2550*/  ISETP.GE.AND P0, PT, R25, 0x2, PT ;  /* 0x000000021900780c */ /* 0x000fda0003f06270 */
[----:B------:R-:W-:Y:S05]  /*2560*/  @!P0 BRA `(.L_x_24) ;  /* 0x0000000800ec8947 */ /* 0x000fea0003800000 */
[----:B------:R-:W-:Y:S01]  /*2570*/  PRMT R0, RZ, 0x7610, R0 ;  /* 0x00007610ff007816 */ /* 0x000fe20000000000 */
[----:B------:R-:W3:Y:S01]  /*2580*/  LDCU.U16 UR7, c[0x0][0x3a0] ;  /* 0x00007400ff0777ac */ /* 0x000ee20008000400 */
[----:B012-4-:R-:W-:Y:S02]  /*2590*/  PRMT R2, RZ, 0x7610, R2 ;  /* 0x00007610ff027816 */ /* 0x017fe40000000002 */
[----:B------:R-:W-:Y:S01]  /*25a0*/  MOV R3, R42 ;  /* 0x0000002a00037202 */ /* 0x000fe20000000f00 */
[----:B------:R-:W-:-:S06]  /*25b0*/  UMOV UR4, URZ ;  /* 0x000000ff00047c82 */ /* 0x000fcc0008000000 */
.L_x_30:
[----:B0-----:R-:W0:Y:S02]  /*25c0*/  LDCU UR6, c[0x0][0x3a0] ;  /* 0x00007400ff0677ac */ /* 0x001e240008000800 */
[----:B0-----:R-:W-:-:S04]  /*25d0*/  UIADD3 UR10, UPT, UPT, UR4, -UR6, URZ ;  /* 0x80000006040a7290 */ /* 0x001fc8000fffe0ff */
[----:B------:R-:W-:-:S09]  /*25e0*/  UISETP.GT.AND UP0, UPT, UR10, -0x2, UPT ;  /* 0xfffffffe0a00788c */ /* 0x000fd2000bf04270 */
[----:B-1----:R-:W-:Y:S05]  /*25f0*/  BRA.U UP0, `(.L_x_25) ;  /* 0x0000000900b07547 */ /* 0x002fea000b800000 */
[----:B------:R-:W-:Y:S01]  /*2600*/  UIADD3 UR6, UPT, UPT, -UR4, -0x2, UR6 ;  /* 0xfffffffe04067890 */ /* 0x000fe2000fffe106 */
[----:B------:R-:W-:Y:S01]  /*2610*/  LOP3.LUT P0, RZ, R3, 0x7, RZ, 0xc0, !PT ;  /* 0x0000000703ff7812 */ /* 0x000fe2000780c0ff */
[----:B------:R-:W-:Y:S02]  /*2620*/  IMAD.MOV.U32 R4, RZ, RZ, RZ ;  /* 0x000000ffff047224 */ /* 0x000fe400078e00ff */
[----:B------:R-:W-:-:S09]  /*2630*/  UISETP.GE.U32.AND UP0, UPT, UR6, 0x7, UPT ;  /* 0x000000070600788c */ /* 0x000fd2000bf06070 */
[----:B------:R-:W-:Y:S05]  /*2640*/  BRA.U !UP0, `(.L_x_26) ;  /* 0x00000005083c7547 */ /* 0x000fea000b800000 */
[----:B------:R-:W-:Y:S01]  /*2650*/  LOP3.LUT R4, R3, 0xfffffff8, RZ, 0xc0, !PT ;  /* 0xfffffff803047812 */ /* 0x000fe200078ec0ff */
[----:B------:R-:W-:-:S07]  /*2660*/  IMAD.MOV.U32 R5, RZ, RZ, RZ ;  /* 0x000000ffff057224 */ /* 0x000fce00078e00ff */
.L_x_27:
[----:B------:R-:W-:-:S04]  /*2670*/  IMAD R15, R5, 0x8, R45 ;  /* 0x00000008050f7824 */ /* 0x000fc800078e022d */
[C---:B------:R-:W-:Y:S01]  /*2680*/  IMAD R14, R5.reuse, -0x4, R15 ;  /* 0xfffffffc050e7824 */ /* 0x040fe200078e020f */
[----:B------:R-:W-:Y:S01]  /*2690*/  LDS.64 R10, [R15+0xf8] ;  /* 0x0000f8000f0a7984 */ /* 0x000fe20000000a00 */
[----:B------:R-:W-:-:S03]  /*26a0*/  VIADD R5, R5, 0x8 ;  /* 0x0000000805057836 */ /* 0x000fc60000000000 */
[----:B------:R-:W0:Y:S02]  /*26b0*/  LDS.64 R6, [R15+0x100] ;  /* 0x000100000f067984 */ /* 0x000e240000000a00 */
[----:B0-----:R-:W-:-:S14]  /*26c0*/  DSETP.GT.AND P1, PT, R10, R6, PT ;  /* 0x000000060a00722a */ /* 0x001fdc0003f24000 */
[----:B------:R-:W-:Y:S04]  /*26d0*/  @P1 STS.64 [R15+0x100], R10 ;  /* 0x0001000a0f001388 */ /* 0x000fe80000000a00 */
[----:B------:R-:W-:Y:S04]  /*26e0*/  @P1 STS.64 [R15+0xf8], R6 ;  /* 0x0000f8060f001388 */ /* 0x000fe80000000a00 */
[----:B------:R-:W0:Y:S02]  /*26f0*/  @P1 LDS.64 R8, [R14+0x1f0] ;  /* 0x0001f0000e081984 */ /* 0x000e240000000a00 */
[----:B0-----:R-:W-:Y:S01]  /*2700*/  IMAD.MOV.U32 R16, RZ, RZ, R9 ;  /* 0x000000ffff107224 */ /* 0x001fe200078e0009 */
[----:B------:R-:W-:-:S05]  /*2710*/  MOV R17, R8 ;  /* 0x0000000800117202 */ /* 0x000fca0000000f00 */
[----:B------:R-:W-:Y:S04]  /*2720*/  @P1 STS.64 [R14+0x1f0], R16 ;  /* 0x0001f0100e001388 */ /* 0x000fe80000000a00 */
[----:B------:R-:W-:Y:S04]  /*2730*/  @P1 LDS.64 R6, [R15+0x100] ;  /* 0x000100000f061984 */ /* 0x000fe80000000a00 */
[----:B------:R-:W0:Y:S02]  /*2740*/  LDS.64 R8, [R15+0x108] ;  /* 0x000108000f087984 */ /* 0x000e240000000a00 */
[----:B0-----:R-:W-:-:S14]  /*2750*/  DSETP.GT.AND P1, PT, R6, R8, PT ;  /* 0x000000080600722a */ /* 0x001fdc0003f24000 */
[----:B------:R-:W-:Y:S04]  /*2760*/  @P1 STS.64 [R15+0x108], R6 ;  /* 0x000108060f001388 */ /* 0x000fe80000000a00 */
[----:B------:R-:W-:Y:S04]  /*2770*/  @P1 STS.64 [R15+0x100], R8 ;  /* 0x000100080f001388 */ /* 0x000fe80000000a00 */
[----:B------:R-:W0:Y:S04]  /*2780*/  @P1 LDS R13, [R14+0x1f8] ;  /* 0x0001f8000e0d1984 */ /* 0x000e280000000800 */
[----:B------:R-:W1:Y:S04]  /*2790*/  @P1 LDS R12, [R14+0x1f4] ;  /* 0x0001f4000e0c1984 */ /* 0x000e680000000800 */
[----:B0-----:R-:W-:Y:S04]  /*27a0*/  @P1 STS [R14+0x1f4], R13 ;  /* 0x0001f40d0e001388 */ /* 0x001fe80000000800 */
[----:B-1----:R-:W-:Y:S04]  /*27b0*/  @P1 STS [R14+0x1f8], R12 ;  /* 0x0001f80c0e001388 */ /* 0x002fe80000000800 */
[----:B------:R-:W-:Y:S04]  /*27c0*/  @P1 LDS.64 R8, [R15+0x108] ;  /* 0x000108000f081984 */ /* 0x000fe80000000a00 */
[----:B------:R-:W0:Y:S02]  /*27d0*/  LDS.64 R10, [R15+0x110] ;  /* 0x000110000f0a7984 */ /* 0x000e240000000a00 */
[----:B0-----:R-:W-:-:S14]  /*27e0*/  DSETP.GT.AND P1, PT, R8, R10, PT ;  /* 0x0000000a0800722a */ /* 0x001fdc0003f24000 */
[----:B------:R-:W-:Y:S04]  /*27f0*/  @P1 STS.64 [R15+0x110], R8 ;  /* 0x000110080f001388 */ /* 0x000fe80000000a00 */
[----:B------:R-:W-:Y:S04]  /*2800*/  @P1 STS.64 [R15+0x108], R10 ;  /* 0x0001080a0f001388 */ /* 0x000fe80000000a00 */
[----:B------:R-:W0:Y:S02]  /*2810*/  @P1 LDS.64 R6, [R14+0x1f8] ;  /* 0x0001f8000e061984 */ /* 0x000e240000000a00 */
[----:B0-----:R-:W-:-:S02]  /*2820*/  IMAD.MOV.U32 R16, RZ, RZ, R7 ;  /* 0x000000ffff107224 */ /* 0x001fc400078e0007 */
[----:B------:R-:W-:-:S05]  /*2830*/  IMAD.MOV.U32 R17, RZ, RZ, R6 ;  /* 0x000000ffff117224 */ /* 0x000fca00078e0006 */
        /* <DEDUP_REMOVED lines=34> */
[----:B0-----:R-:W-:Y:S01]  /*2a60*/  MOV R16, R9 ;  /* 0x0000000900107202 */ /* 0x001fe20000000f00 */
        /* <DEDUP_REMOVED lines=9> */
[----:B0-----:R0:W-:Y:S04]  /*2b00*/  @P1 STS [R14+0x20c], R11 ;  /* 0x00020c0b0e001388 */ /* 0x0011e80000000800 */
[----:B-1----:R0:W-:Y:S01]  /*2b10*/  @P1 STS [R14+0x210], R10 ;  /* 0x0002100a0e001388 */ /* 0x0021e20000000800 */
[----:B------:R-:W-:-:S13]  /*2b20*/  ISETP.NE.AND P1, PT, R5, R4, PT ;  /* 0x000000040500720c */ /* 0x000fda0003f25270 */
[----:B0-----:R-:W-:Y:S05]  /*2b30*/  @P1 BRA `(.L_x_27) ;  /* 0xfffffff800cc1947 */ /* 0x001fea000383ffff */
.L_x_26:
[----:B------:R-:W-:Y:S05]  /*2b40*/  @!P0 BRA `(.L_x_25) ;  /* 0x00000004005c8947 */ /* 0x000fea0003800000 */
[----:B------:R-:W-:-:S05]  /*2b50*/  LOP3.LUT R5, RZ, R2, RZ, 0x33, !PT ;  /* 0x00000002ff057212 */ /* 0x000fca00078e33ff */
[----:B---3--:R-:W-:-:S05]  /*2b60*/  VIADD R5, R5, UR7 ;  /* 0x0000000705057c36 */ /* 0x008fca0008000000 */
[----:B------:R-:W-:-:S04]  /*2b70*/  LOP3.LUT R5, R5, 0x7, RZ, 0xc0, !PT ;  /* 0x0000000705057812 */ /* 0x000fc800078ec0ff */
[C---:B------:R-:W-:Y:S01]  /*2b80*/  LOP3.LUT P1, RZ, R5.reuse, 0x3, RZ, 0xc0, !PT ;  /* 0x0000000305ff7812 */ /* 0x040fe2000782c0ff */
[----:B------:R-:W-:-:S05]  /*2b90*/  VIADD R6, R5, 0xffffffff ;  /* 0xffffffff05067836 */ /* 0x000fca0000000000 */
[----:B------:R-:W-:-:S13]  /*2ba0*/  ISETP.GE.U32.AND P0, PT, R6, 0x3, PT ;  /* 0x000000030600780c */ /* 0x000fda0003f06070 */
[----:B------:R-:W-:Y:S05]  /*2bb0*/  @!P0 BRA `(.L_x_28) ;  /* 0x00000000009c8947 */ /* 0x000fea0003800000 */
[----:B------:R-:W-:-:S05]  /*2bc0*/  LEA R13, R4, R45, 0x3 ;  /* 0x0000002d040d7211 */ /* 0x000fca00078e18ff */
[----:B------:R-:W-:Y:S01]  /*2bd0*/  LDS.64 R10, [R13+0xf8] ;  /* 0x0000f8000d0a7984 */ /* 0x000fe20000000a00 */
[C---:B------:R-:W-:Y:S01]  /*2be0*/  IMAD R14, R4.reuse, -0x4, R13 ;  /* 0xfffffffc040e7824 */ /* 0x040fe200078e020d */
[----:B------:R-:W-:Y:S02]  /*2bf0*/  IADD3 R4, PT, PT, R4, 0x4, RZ ;  /* 0x0000000404047810 */ /* 0x000fe40007ffe0ff */
        /* <DEDUP_REMOVED lines=34> */
[----:B-1----:R0:W-:Y:S02]  /*2e20*/  @P0 STS [R14+0x200], R5 ;  /* 0x000200050e000388 */ /* 0x0021e40000000800 */
.L_x_28:
[----:B------:R-:W-:Y:S05]  /*2e30*/  @!P1 BRA `(.L_x_25) ;  /* 0x0000000000a09947 */ /* 0x000fea0003800000 */
[----:B0-----:R-:W-:-:S05]  /*2e40*/  LOP3.LUT R5, R0, 0x3, RZ, 0x3c, !PT ;  /* 0x0000000300057812 */ /* 0x001fca00078e3cff */
[----:B------:R-:W-:-:S05]  /*2e50*/  VIADD R5, R5, UR7 ;  /* 0x0000000705057c36 */ /* 0x000fca0008000000 */
[C---:B------:R-:W-:Y:S02]  /*2e60*/  LOP3.LUT R6, R5.reuse, 0x3, RZ, 0xc0, !PT ;  /* 0x0000000305067812 */ /* 0x040fe400078ec0ff */
[----:B------:R-:W-:Y:S02]  /*2e70*/  LOP3.LUT R5, R5, 0x1, RZ, 0xc0, !PT ;  /* 0x0000000105057812 */ /* 0x000fe400078ec0ff */
[----:B------:R-:W-:Y:S02]  /*2e80*/  ISETP.NE.AND P0, PT, R6, 0x1, PT ;  /* 0x000000010600780c */ /* 0x000fe40003f05270 */
[----:B------:R-:W-:-:S11]  /*2e90*/  ISETP.NE.U32.AND P1, PT, R5, 0x1, PT ;  /* 0x000000010500780c */ /* 0x000fd60003f25070 */
[----:B------:R-:W-:Y:S05]  /*2ea0*/  @!P0 BRA `(.L_x_29) ;  /* 0x0000000000548947 */ /* 0x000fea0003800000 */
[----:B------:R-:W-:-:S04]  /*2eb0*/  IMAD R13, R4, 0x8, R45 ;  /* 0x00000008040d7824 */ /* 0x000fc800078e022d */
[C---:B------:R-:W-:Y:S01]  /*2ec0*/  IMAD R12, R4.reuse, -0x4, R13 ;  /* 0xfffffffc040c7824 */ /* 0x040fe200078e020d */
[----:B------:R-:W-:Y:S01]  /*2ed0*/  LDS.64 R8, [R13+0xf8] ;  /* 0x0000f8000d087984 */ /* 0x000fe20000000a00 */
[----:B------:R-:W-:-:S03]  /*2ee0*/  IADD3 R4, PT, PT, R4, 0x2, RZ ;  /* 0x0000000204047810 */ /* 0x000fc60007ffe0ff */
        /* <DEDUP_REMOVED lines=17> */
.L_x_29:
[----:B------:R-:W-:Y:S05]  /*3000*/  @P1 BRA `(.L_x_25) ;  /* 0x00000000002c1947 */ /* 0x000fea0003800000 */
[----:B0-----:R-:W-:-:S05]  /*3010*/  IMAD R5, R4, 0x8, R45 ;  /* 0x0000000804057824 */ /* 0x001fca00078e022d */
[----:B------:R-:W-:Y:S04]  /*3020*/  LDS.64 R6, [R5+0xf8] ;  /* 0x0000f80005067984 */ /* 0x000fe80000000a00 */
[----:B------:R-:W0:Y:S02]  /*3030*/  LDS.64 R8, [R5+0x100] ;  /* 0x0001000005087984 */ /* 0x000e240000000a00 */
[----:B0-----:R-:W-:-:S14]  /*3040*/  DSETP.GT.AND P0, PT, R6, R8, PT ;  /* 0x000000080600722a */ /* 0x001fdc0003f04000 */
[----:B------:R-:W-:Y:S01]  /*3050*/  @P0 IMAD R4, R4, -0x4, R5 ;  /* 0xfffffffc04040824 */ /* 0x000fe200078e0205 */
[----:B------:R-:W-:Y:S04]  /*3060*/  @P0 STS.64 [R5+0xf8], R8 ;  /* 0x0000f80805000388 */ /* 0x000fe80000000a00 */
[----:B------:R-:W-:Y:S04]  /*3070*/  @P0 STS.64 [R5+0x100], R6 ;  /* 0x0001000605000388 */ /* 0x000fe80000000a00 */
[----:B------:R-:W0:Y:S02]  /*3080*/  @P0 LDS.64 R10, [R4+0x1f0] ;  /* 0x0001f000040a0984 */ /* 0x000e240000000a00 */
[----:B0-----:R-:W-:-:S02]  /*3090*/  IMAD.MOV.U32 R12, RZ, RZ, R11 ;  /* 0x000000ffff0c7224 */ /* 0x001fc400078e000b */
[----:B------:R-:W-:-:S05]  /*30a0*/  IMAD.MOV.U32 R13, RZ, RZ, R10 ;  /* 0x000000ffff0d7224 */ /* 0x000fca00078e000a */
[----:B------:R1:W-:Y:S02]  /*30b0*/  @P0 STS.64 [R4+0x1f0], R12 ;  /* 0x0001f00c04000388 */ /* 0x0003e40000000a00 */
.L_x_25:
[----:B------:R-:W-:Y:S01]  /*30c0*/  UIADD3 UR4, UPT, UPT, UR4, 0x1, URZ ;  /* 0x0000000104047890 */ /* 0x000fe2000fffe0ff */
[----:B------:R-:W-:Y:S01]  /*30d0*/  VIADD R2, R2, 0x1 ;  /* 0x0000000102027836 */ /* 0x000fe20000000000 */
[----:B------:R-:W-:Y:S01]  /*30e0*/  IADD3 R0, PT, PT, R0, 0x1, RZ ;  /* 0x0000000100007810 */ /* 0x000fe20007ffe0ff */
[----:B------:R-:W-:-:S03]  /*30f0*/  VIADD R3, R3, 0xffffffff ;  /* 0xffffffff03037836 */ /* 0x000fc60000000000 */
[----:B------:R-:W-:-:S13]  /*3100*/  ISETP.NE.AND P0, PT, R42, UR4, PT ;  /* 0x000000042a007c0c */ /* 0x000fda000bf05270 */
[----:B------:R-:W-:Y:S05]  /*3110*/  @P0 BRA `(.L_x_30) ;  /* 0xfffffff400280947 */ /* 0x000fea000383ffff */
.L_x_24:
[----:B-12-4-:R-:W1:Y:S02]  /*3120*/  LDC R10, c[0x0][0x3a0] ;  /* 0x0000e800ff0a7b82 */ /* 0x016e640000000800 */
[----:B-1----:R-:W-:-:S13]  /*3130*/  ISETP.GE.AND P0, PT, R10, 0x1, PT ;  /* 0x000000010a00780c */ /* 0x002fda0003f06270 */
[----:B------:R-:W-:Y:S05]  /*3140*/  @!P0 BRA `(.L_x_31) ;  /* 0x0000000000c88947 */ /* 0x000fea0003800000 */
[----:B------:R-:W-:Y:S01]  /*3150*/  ISETP.GE.U32.AND P1, PT, R42, 0x7, PT ;  /* 0x000000072a00780c */ /* 0x000fe20003f26070 */
[----:B------:R-:W-:Y:S01]  /*3160*/  IMAD.MOV.U32 R0, RZ, RZ, RZ ;  /* 0x000000ffff007224 */ /* 0x000fe200078e00ff */
[----:B0-----:R-:W-:-:S04]  /*3170*/  LOP3.LUT R7, R10, 0x7, RZ, 0xc0, !PT ;  /* 0x000000070a077812 */ /* 0x001fc800078ec0ff */
[----:B------:R-:W-:-:S07]  /*3180*/  ISETP.NE.AND P2, PT, R7, RZ, PT ;  /* 0x000000ff0700720c */ /* 0x000fce0003f45270 */
[----:B------:R-:W-:Y:S06]  /*3190*/  @!P1 BRA `(.L_x_32) ;  /* 0x0000000000449947 */ /* 0x000fec0003800000 */
[----:B------:R-:W-:Y:S01]  /*31a0*/  LOP3.LUT R0, R10, 0x7ffffff8, RZ, 0xc0, !PT ;  /* 0x7ffffff80a007812 */ /* 0x000fe200078ec0ff */
[----:B------:R-:W-:-:S06]  /*31b0*/  UMOV UR4, URZ ;  /* 0x000000ff00047c82 */ /* 0x000fcc0008000000 */
.L_x_33:
[----:B------:R-:W0:Y:S04]  /*31c0*/  LDS R3, [R45+UR4+0x270] ;  /* 0x000270042d037984 */ /* 0x000e280008000800 */
[----:B------:R-:W1:Y:S01]  /*31d0*/  LDS R2, [R45+UR4+0x26c] ;  /* 0x00026c042d027984 */ /* 0x000e620008000800 */
[C---:B0-----:R-:W-:Y:S02]  /*31e0*/  PRMT R5, R3.reuse, 0x7772, RZ ;  /* 0x0000777203057816 */ /* 0x041fe400000000ff */
[----:B------:R-:W-:Y:S02]  /*31f0*/  PRMT R8, R3, 0x7771, RZ ;  /* 0x0000777103087816 */ /* 0x000fe400000000ff */
[C---:B-1----:R-:W-:Y:S02]  /*3200*/  PRMT R4, R2.reuse, 0x7770, RZ ;  /* 0x0000777002047816 */ /* 0x042fe400000000ff */
[----:B------:R-:W-:-:S02]  /*3210*/  PRMT R6, R2, 0x4321, R3 ;  /* 0x0000432102067816 */ /* 0x000fc40000000003 */
[----:B------:R-:W-:Y:S01]  /*3220*/  PRMT R2, R3, 0x7773, RZ ;  /* 0x0000777303027816 */ /* 0x000fe200000000ff */
[----:B------:R0:W-:Y:S01]  /*3230*/  STS.U8 [R45+UR4+0x28b], R4 ;  /* 0x00028b042d007988 */ /* 0x0001e20008000004 */
[----:B------:R-:W-:-:S03]  /*3240*/  PRMT R8, R5, 0x7604, R8 ;  /* 0x0000760405087816 */ /* 0x000fc60000000008 */
[----:B------:R0:W-:Y:S04]  /*3250*/  STS [R45+UR4+0x28c], R6 ;  /* 0x00028c062d007988 */ /* 0x0001e80008000804 */
[----:B------:R0:W-:Y:S04]  /*3260*/  STS.U8 [R45+UR4+0x292], R2 ;  /* 0x000292022d007988 */ /* 0x0001e80008000004 */
[----:B------:R0:W-:Y:S01]  /*3270*/  STS.U16 [R45+UR4+0x290], R8 ;  /* 0x000290082d007988 */ /* 0x0001e20008000404 */
[----:B------:R-:W-:-:S06]  /*3280*/  UIADD3 UR4, UPT, UPT, UR4, 0x8, URZ ;  /* 0x0000000804047890 */ /* 0x000fcc000fffe0ff */
[----:B------:R-:W-:-:S13]  /*3290*/  ISETP.NE.AND P1, PT, R0, UR4, PT ;  /* 0x0000000400007c0c */ /* 0x000fda000bf25270 */
[----:B0-----:R-:W-:Y:S05]  /*32a0*/  @P1 BRA `(.L_x_33) ;  /* 0xfffffffc00c41947 */ /* 0x001fea000383ffff */
.L_x_32:
[----:B------:R-:W-:Y:S05]  /*32b0*/  @!P2 BRA `(.L_x_31) ;  /* 0x00000000006ca947 */ /* 0x000fea0003800000 */
[----:B------:R-:W-:Y:S02]  /*32c0*/  ISETP.GE.U32.AND P1, PT, R7, 0x4, PT ;  /* 0x000000040700780c */ /* 0x000fe40003f26070 */
[----:B------:R-:W-:-:S04]  /*32d0*/  LOP3.LUT R4, R10, 0x3, RZ, 0xc0, !PT ;  /* 0x000000030a047812 */ /* 0x000fc800078ec0ff */
[----:B------:R-:W-:-:S07]  /*32e0*/  ISETP.NE.AND P2, PT, R4, RZ, PT ;  /* 0x000000ff0400720c */ /* 0x000fce0003f45270 */
[----:B------:R-:W-:Y:S06]  /*32f0*/  @!P1 BRA `(.L_x_34) ;  /* 0x0000000000289947 */ /* 0x000fec0003800000 */
[----:B------:R-:W-:Y:S02]  /*3300*/  IMAD.IADD R2, R45, 0x1, R0 ;  /* 0x000000012d027824 */ /* 0x000fe400078e0200 */
[----:B------:R-:W-:-:S03]  /*3310*/  VIADD R0, R0, 0x4 ;  /* 0x0000000400007836 */ /* 0x000fc60000000000 */
[----:B------:R-:W0:Y:S04]  /*3320*/  LDS.U8 R3, [R2+0x26c] ;  /* 0x00026c0002037984 */ /* 0x000e280000000000 */
[----:B------:R-:W1:Y:S04]  /*3330*/  LDS.U8 R5, [R2+0x26d] ;  /* 0x00026d0002057984 */ /* 0x000e680000000000 */
[----:B------:R-:W2:Y:S04]  /*3340*/  LDS.U8 R7, [R2+0x26e] ;  /* 0x00026e0002077984 */ /* 0x000ea80000000000 */
[----:B------:R-:W4:Y:S04]  /*3350*/  LDS.U8 R9, [R2+0x26f] ;  /* 0x00026f0002097984 */ /* 0x000f280000000000 */
[----:B0-----:R0:W-:Y:S04]  /*3360*/  STS.U8 [R2+0x28b], R3 ;  /* 0x00028b0302007388 */ /* 0x0011e80000000000 */
[----:B-1----:R0:W-:Y:S04]  /*3370*/  STS.U8 [R2+0x28c], R5 ;  /* 0x00028c0502007388 */ /* 0x0021e80000000000 */
[----:B--2---:R0:W-:Y:S04]  /*3380*/  STS.U8 [R2+0x28d], R7 ;  /* 0x00028d0702007388 */ /* 0x0041e80000000000 */
[----:B----4-:R0:W-:Y:S02]  /*3390*/  STS.U8 [R2+0x28e], R9 ;  /* 0x00028e0902007388 */ /* 0x0101e40000000000 */
.L_x_34:
[----:B------:R-:W-:Y:S05]  /*33a0*/  @!P2 BRA `(.L_x_31) ;  /* 0x000000000030a947 */ /* 0x000fea0003800000 */
[----:B------:R-:W-:Y:S02]  /*33b0*/  ISETP.NE.AND P1, PT, R4, 0x1, PT ;  /* 0x000000010400780c */ /* 0x000fe40003f25270 */
[----:B0-----:R-:W-:-:S04]  /*33c0*/  LOP3.LUT R5, R10, 0x1, RZ, 0xc0, !PT ;  /* 0x000000010a057812 */ /* 0x001fc800078ec0ff */
[----:B------:R-:W-:-:S07]  /*33d0*/  ISETP.NE.U32.AND P2, PT, R5, 0x1, PT ;  /* 0x000000010500780c */ /* 0x000fce0003f45070 */
[----:B------:R-:W-:Y:S01]  /*33e0*/  @P1 IADD3 R4, PT, PT, R45, R0, RZ ;  /* 0x000000002d041210 */ /* 0x000fe20007ffe0ff */
[----:B------:R-:W-:-:S04]  /*33f0*/  @P1 VIADD R0, R0, 0x2 ;  /* 0x0000000200001836 */ /* 0x000fc80000000000 */
[----:B------:R-:W0:Y:S01]  /*3400*/  @P1 LDS.U8 R2, [R4+0x26c] ;  /* 0x00026c0004021984 */ /* 0x000e220000000000 */
[----:B------:R-:W-:-:S03]  /*3410*/  @!P2 IMAD.IADD R0, R45, 0x1, R0 ;  /* 0x000000012d00a824 */ /* 0x000fc600078e0200 */
[----:B------:R-:W1:Y:S04]  /*3420*/  @P1 LDS.U8 R3, [R4+0x26d] ;  /* 0x00026d0004031984 */ /* 0x000e680000000000 */
[----:B0-----:R-:W-:Y:S04]  /*3430*/  @P1 STS.U8 [R4+0x28b], R2 ;  /* 0x00028b0204001388 */ /* 0x001fe80000000000 */
[----:B-1----:R-:W-:Y:S04]  /*3440*/  @P1 STS.U8 [R4+0x28c], R3 ;  /* 0x00028c0304001388 */ /* 0x002fe80000000000 */
[----:B------:R-:W0:Y:S04]  /*3450*/  @!P2 LDS.U8 R5, [R0+0x26c] ;  /* 0x00026c000005a984 */ /* 0x000e280000000000 */
[----:B0-----:R1:W-:Y:S02]  /*3460*/  @!P2 STS.U8 [R0+0x28b], R5 ;  /* 0x00028b050000a388 */ /* 0x0013e40000000000 */
.L_x_31:
[----:B0-----:R-:W-:Y:S01]  /*3470*/  IMAD.MOV.U32 R2, RZ, RZ, 0x0 ;  /* 0x00000000ff027424 */ /* 0x001fe200078e00ff */
[----:B------:R0:W-:Y:S01]  /*3480*/  STS [R45+0x750], RZ ;  /* 0x000750ff2d007388 */ /* 0x0001e20000000800 */
[----:B------:R-:W-:Y:S01]  /*3490*/  IMAD.MOV.U32 R3, RZ, RZ, 0x3ff00000 ;  /* 0x3ff00000ff037424 */ /* 0x000fe200078e00ff */
[----:B------:R-:W-:Y:S01]  /*34a0*/  IADD3 R31, PT, PT, R45, 0x6b0, RZ ;  /* 0x000006b02d1f7810 */ /* 0x000fe20007ffe0ff */
[----:B------:R-:W-:Y:S01]  /*34b0*/  IMAD.MOV.U32 R6, RZ, RZ, 0x0 ;  /* 0x00000000ff067424 */ /* 0x000fe200078e00ff */
[----:B------:R0:W-:Y:S01]  /*34c0*/  STS.64 [R45+0x6b0], RZ ;  /* 0x0006b0ff2d007388 */ /* 0x0001e20000000a00 */
[----:B------:R-:W-:-:S03]  /*34d0*/  IMAD.MOV.U32 R7, RZ, RZ, 0x3ff00000 ;  /* 0x3ff00000ff077424 */ /* 0x000fc600078e00ff */
[----:B------:R0:W-:Y:S04]  /*34e0*/  STS.64 [R45+0x758], R2 ;  /* 0x000758022d007388 */ /* 0x0001e80000000a00 */
[----:B------:R0:W-:Y:S04]  /*34f0*/  STS.64 [R45+0x6b8], RZ ;  /* 0x0006b8ff2d007388 */ /* 0x0001e80000000a00 */
        /* <DEDUP_REMOVED lines=17> */
[----:B------:R0:W-:Y:S01]  /*3610*/  STS.64 [R45+0x748], RZ ;  /* 0x000748ff2d007388 */ /* 0x0001e20000000a00 */
[----:B------:R-:W-:Y:S05]  /*3620*/  @!P0 BRA `(.L_x_35) ;  /* 0x0000001000648947 */ /* 0x000fea0003800000 */
[----:B------:R-:W-:Y:S01]  /*3630*/  ISETP.NE.AND P0, PT, R42, RZ, PT ;  /* 0x000000ff2a00720c */ /* 0x000fe20003f05270 */
[----:B------:R-:W-:Y:S02]  /*3640*/  HFMA2 R23, -RZ, RZ, 1.984375, 0 ;  /* 0x3ff00000ff177431 */ /* 0x000fe400000001ff */
[----:B-1----:R-:W-:Y:S02]  /*3650*/  IMAD.MOV.U32 R0, RZ, RZ, RZ ;  /* 0x000000ffff007224 */ /* 0x002fe400078e00ff */
[----:B------:R-:W-:-:S08]  /*3660*/  IMAD.MOV.U32 R22, RZ, RZ, 0x0 ;  /* 0x00000000ff167424 */ /* 0x000fd000078e00ff */
[----:B------:R-:W-:Y:S05]  /*3670*/  @!P0 BRA `(.L_x_36) ;  /* 0x0000000800e08947 */ /* 0x000fea0003800000 */
[----:B------:R-:W-:Y:S01]  /*3680*/  LOP3.LUT R0, R10, 0x7ffffffe, RZ, 0xc0, !PT ;  /* 0x7ffffffe0a007812 */ /* 0x000fe200078ec0ff */
[----:B------:R-:W-:Y:S02]  /*3690*/  IMAD.MOV.U32 R24, RZ, RZ, RZ ;  /* 0x000000ffff187224 */ /* 0x000fe400078e00ff */
[----:B------:R-:W-:Y:S02]  /*36a0*/  IMAD.MOV.U32 R22, RZ, RZ, 0x0 ;  /* 0x00000000ff167424 */ /* 0x000fe400078e00ff */
[----:B------:R-:W-:-:S07]  /*36b0*/  IMAD.MOV.U32 R23, RZ, RZ, 0x3ff00000 ;  /* 0x3ff00000ff177424 */ /* 0x000fce00078e00ff */
.L_x_45:
[----:B------:R-:W-:Y:S01]  /*36c0*/  IMAD R4, R24, 0x8, R45 ;  /* 0x0000000818047824 */ /* 0x000fe200078e022d */
[----:B------:R-:W-:Y:S01]  /*36d0*/  MOV R6, 0x652b82fe ;  /* 0x652b82fe00067802 */ /* 0x000fe20000000f00 */
[----:B------:R-:W-:Y:S01]  /*36e0*/  IMAD.MOV.U32 R7, RZ, RZ, 0x3ff71547 ;  /* 0x3ff71547ff077424 */ /* 0x000fe200078e00ff */
[----:B------:R-:W-:Y:S01]  /*36f0*/  UMOV UR6, 0xfefa39ef ;  /* 0xfefa39ef00067882 */ /* 0x000fe20000000000 */
[----:B---3--:R-:W-:Y:S01]  /*3700*/  UMOV UR7, 0x3fe62e42 ;  /* 0x3fe62e4200077882 */ /* 0x008fe20000000000 */
[----:B0-----:R-:W0:Y:S01]  /*3710*/  LDS.64 R2, [R4+0xf8] ;  /* 0x0000f80004027984 */ /* 0x001e220000000a00 */
[----:B------:R-:W-:Y:S02]  /*3720*/  BSSY.RECONVERGENT B0, `(.L_x_37) ;  /* 0x0000038000007945 */ /* 0x000fe40003800200 */
[----:B0-----:R-:W-:Y:S02]  /*3730*/  DFMA R6, R2, -R6, 6.75539944105574400000e+15 ;  /* 0x433800000206742b */ /* 0x001fe40000000806 */
[----:B------:R-:W-:-:S06]  /*3740*/  DADD R12, -RZ, -R2 ;  /* 0x00000000ff0c7229 */ /* 0x000fcc0000000902 */
[----:B------:R-:W-:-:S04]  /*3750*/  DADD R8, R6, -6.75539944105574400000e+15 ;  /* 0xc338000006087429 */ /* 0x000fc80000000000 */
[----:B------:R-:W-:-:S04]  /*3760*/  FSETP.GEU.AND P0, PT, |R13|, 4.1917929649353027344, PT ;  /* 0x4086232b0d00780b */ /* 0x000fc80003f0e200 */
[----:B------:R-:W-:Y:S01]  /*3770*/  DFMA R10, R8, -UR6, -R2 ;  /* 0x80000006080a7c2b */ /* 0x000fe20008000802 */
[----:B------:R-:W-:Y:S01]  /*3780*/  UMOV UR6, 0x3b39803f ;  /* 0x3b39803f00067882 */ /* 0x000fe20000000000 */
[----:B------:R-:W-:-:S06]  /*3790*/  UMOV UR7, 0x3c7abc9e ;  /* 0x3c7abc9e00077882 */ /* 0x000fcc0000000000 */
[----:B------:R-:W-:Y:S01]  /*37a0*/  DFMA R10, R8, -UR6, R10 ;  /* 0x80000006080a7c2b */ /* 0x000fe2000800000a */
[----:B------:R-:W-:Y:S01]  /*37b0*/  UMOV UR6, 0x69ce2bdf ;  /* 0x69ce2bdf00067882 */ /* 0x000fe20000000000 */
[----:B------:R-:W-:Y:S01]  /*37c0*/  IMAD.MOV.U32 R8, RZ, RZ, -0x35dec16 ;  /* 0xfca213eaff087424 */ /* 0x000fe200078e00ff */
[----:B------:R-:W-:Y:S01]  /*37d0*/  UMOV UR7, 0x3e5ade15 ;  /* 0x3e5ade1500077882 */ /* 0x000fe20000000000 */
[----:B------:R-:W-:-:S06]  /*37e0*/  IMAD.MOV.U32 R9, RZ, RZ, 0x3e928af3 ;  /* 0x3e928af3ff097424 */ /* 0x000fcc00078e00ff */
[----:B------:R-:W-:Y:S01]  /*37f0*/  DFMA R8, R10, UR6, R8 ;  /* 0x000000060a087c2b */ /* 0x000fe20008000008 */
[----:B------:R-:W-:Y:S01]  /*3800*/  UMOV UR6, 0x62401315 ;  /* 0x6240131500067882 */ /* 0x000fe20000000000 */
[----:B------:R-:W-:-:S06]  /*3810*/  UMOV UR7, 0x3ec71dee ;  /* 0x3ec71dee00077882 */ /* 0x000fcc0000000000 */
[----:B------:R-:W-:Y:S01]  /*3820*/  DFMA R8, R10, R8, UR6 ;  /* 0x000000060a087e2b */ /* 0x000fe20008000008 */
        /* <DEDUP_REMOVED lines=20> */
[----:B------:R-:W-:-:S08]  /*3970*/  DFMA R8, R10, R8, UR6 ;  /* 0x000000060a087e2b */ /* 0x000fd00008000008 */
[----:B------:R-:W-:-:S08]  /*3980*/  DFMA R8, R10, R8, 1 ;  /* 0x3ff000000a08742b */ /* 0x000fd00000000008 */
[----:B------:R-:W-:-:S10]  /*3990*/  DFMA R10, R10, R8, 1 ;  /* 0x3ff000000a0a742b */ /* 0x000fd40000000008 */
[----:B------:R-:W-:Y:S01]  /*39a0*/  IMAD R9, R6, 0x100000, R11 ;  /* 0x0010000006097824 */ /* 0x000fe200078e020b */
[----:B------:R-:W-:Y:S01]  /*39b0*/  MOV R8, R10 ;  /* 0x0000000a00087202 */ /* 0x000fe20000000f00 */
[----:B------:R-:W-:Y:S06]  /*39c0*/  @!P0 BRA `(.L_x_38) ;  /* 0x0000000000348947 */ /* 0x000fec0003800000 */
[----:B------:R-:W-:Y:S01]  /*39d0*/  FSETP.GEU.AND P1, PT, |R13|, 4.2275390625, PT ;  /* 0x408748000d00780b */ /* 0x000fe20003f2e200 */
[C---:B------:R-:W-:Y:S02]  /*39e0*/  DADD R8, -R2.reuse, +INF ;  /* 0x7ff0000002087429 */ /* 0x040fe40000000100 */
[----:B------:R-:W-:-:S08]  /*39f0*/  DSETP.GT.AND P0, PT, R2, RZ, PT ;  /* 0x000000ff0200722a */ /* 0x000fd00003f04000 */
[----:B------:R-:W-:Y:S02]  /*3a00*/  FSEL R8, R8, RZ, !P0 ;  /* 0x000000ff08087208 */ /* 0x000fe40004000000 */
[----:B------:R-:W-:Y:S01]  /*3a10*/  @!P1 LEA.HI R5, R6, R6, RZ, 0x1 ;  /* 0x0000000606059211 */ /* 0x000fe200078f08ff */
[----:B------:R-:W-:Y:S01]  /*3a20*/  @!P1 IMAD.MOV.U32 R2, RZ, RZ, R10 ;  /* 0x000000ffff029224 */ /* 0x000fe200078e000a */
[----:B------:R-:W-:Y:S02]  /*3a30*/  FSEL R9, R9, RZ, !P0 ;  /* 0x000000ff09097208 */ /* 0x000fe40004000000 */
[----:B------:R-:W-:-:S05]  /*3a40*/  @!P1 SHF.R.S32.HI R5, RZ, 0x1, R5 ;  /* 0x00000001ff059819 */ /* 0x000fca0000011405 */
[----:B------:R-:W-:Y:S02]  /*3a50*/  @!P1 IMAD.IADD R6, R6, 0x1, -R5 ;  /* 0x0000000106069824 */ /* 0x000fe400078e0a05 */
[----:B------:R-:W-:-:S03]  /*3a60*/  @!P1 IMAD R3, R5, 0x100000, R11 ;  /* 0x0010000005039824 */ /* 0x000fc600078e020b */
[----:B------:R-:W-:Y:S01]  /*3a70*/  @!P1 LEA R7, R6, 0x3ff00000, 0x14 ;  /* 0x3ff0000006079811 */ /* 0x000fe200078ea0ff */
[----:B------:R-:W-:-:S06]  /*3a80*/  @!P1 IMAD.MOV.U32 R6, RZ, RZ, RZ ;  /* 0x000000ffff069224 */ /* 0x000fcc00078e00ff */
[----:B------:R-:W-:-:S11]  /*3a90*/  @!P1 DMUL R8, R2, R6 ;  /* 0x0000000602089228 */ /* 0x000fd60000000000 */
.L_x_38:
[----:B------:R-:W-:Y:S05]  /*3aa0*/  BSYNC.RECONVERGENT B0 ;  /* 0x0000000000007941 */ /* 0x000fea0003800200 */
.L_x_37:
[C---:B------:R-:W-:Y:S01]  /*3ab0*/  DADD R10, R8.reuse, 1 ;  /* 0x3ff00000080a7429 */ /* 0x040fe20000000000 */
[----:B------:R-:W-:Y:S01]  /*3ac0*/  MOV R2, 0x1 ;  /* 0x0000000100027802 */ /* 0x000fe20000000f00 */
[----:B------:R-:W-:Y:S01]  /*3ad0*/  DADD R12, R8, R8 ;  /* 0x00000000080c7229 */ /* 0x000fe20000000008 */
[----:B------:R-:W-:Y:S01]  /*3ae0*/  VIADD R24, R24, 0x2 ;  /* 0x0000000218187836 */ /* 0x000fe20000000000 */
[----:B------:R-:W-:Y:S02]  /*3af0*/  BSSY.RECONVERGENT B0, `(.L_x_39) ;  /* 0x0000015000007945 */ /* 0x000fe40003800200 */
[----:B------:R-:W0:Y:S02]  /*3b00*/  MUFU.RCP64H R3, R11 ;  /* 0x0000000b00037308 */ /* 0x000e240000001800 */
[----:B------:R-:W-:-:S04]  /*3b10*/  ISETP.NE.AND P4, PT, R24, R0, PT ;  /* 0x000000001800720c */ /* 0x000fc80003f85270 */
[----:B------:R-:W-:Y:S01]  /*3b20*/  FSETP.GEU.AND P1, PT, |R13|, 6.5827683646048100446e-37, PT ;  /* 0x036000000d00780b */ /* 0x000fe20003f2e200 */
[----:B0-----:R-:W-:-:S08]  /*3b30*/  DFMA R6, -R10, R2, 1 ;  /* 0x3ff000000a06742b */ /* 0x001fd00000000102 */
[----:B------:R-:W-:-:S08]  /*3b40*/  DFMA R6, R6, R6, R6 ;  /* 0x000000060606722b */ /* 0x000fd00000000006 */
[----:B------:R-:W-:-:S08]  /*3b50*/  DFMA R6, R2, R6, R2 ;  /* 0x000000060206722b */ /* 0x000fd00000000002 */
[----:B------:R-:W-:-:S08]  /*3b60*/  DFMA R2, -R10, R6, 1 ;  /* 0x3ff000000a02742b */ /* 0x000fd00000000106 */
[----:B------:R-:W-:-:S08]  /*3b70*/  DFMA R2, R6, R2, R6 ;  /* 0x000000020602722b */ /* 0x000fd00000000006 */
[----:B------:R-:W-:-:S08]  /*3b80*/  DMUL R6, R12, R2 ;  /* 0x000000020c067228 */ /* 0x000fd00000000000 */
[----:B------:R-:W-:-:S08]  /*3b90*/  DFMA R8, -R10, R6, R12 ;  /* 0x000000060a08722b */ /* 0x000fd0000000010c */
[----:B------:R-:W-:-:S10]  /*3ba0*/  DFMA R2, R2, R8, R6 ;  /* 0x000000080202722b */ /* 0x000fd40000000006 */
[----:B------:R-:W-:-:S05]  /*3bb0*/  FFMA R5, RZ, R11, R3 ;  /* 0x0000000bff057223 */ /* 0x000fca0000000003 */
[----:B------:R-:W-:-:S13]  /*3bc0*/  FSETP.GT.AND P0, PT, |R5|, 1.469367938527859385e-39, PT ;  /* 0x001000000500780b */ /* 0x000fda0003f04200 */
[----:B------:R-:W-:Y:S05]  /*3bd0*/  @P0 BRA P1, `(.L_x_40) ;  /* 0x0000000000180947 */ /* 0x000fea0000800000 */
[----:B------:R-:W-:Y:S01]  /*3be0*/  IMAD.MOV.U32 R8, RZ, RZ, R10 ;  /* 0x000000ffff087224 */ /* 0x000fe200078e000a */
[----:B------:R-:W-:Y:S01]  /*3bf0*/  MOV R20, 0x3c20 ;  /* 0x00003c2000147802 */ /* 0x000fe20000000f00 */
[----:B------:R-:W-:-:S07]  /*3c00*/  IMAD.MOV.U32 R9, RZ, RZ, R11 ;  /* 0x000000ffff097224 */ /* 0x000fce00078e000b */
[----:B------:R-:W-:Y:S05]  /*3c10*/  CALL.REL.NOINC `($__internal_0_$__cuda_sm20_div_rn_f64_full) ;  /* 0x0000016000fc7944 */ /* 0x000fea0003c00000 */
[----:B------:R-:W-:Y:S01]  /*3c20*/  IMAD.MOV.U32 R2, RZ, RZ, R8 ;  /* 0x000000ffff027224 */ /* 0x000fe200078e0008 */
[----:B------:R-:W-:-:S07]  /*3c30*/  MOV R3, R9 ;  /* 0x0000000900037202 */ /* 0x000fce0000000f00 */
.L_x_40:
[----:B------:R-:W-:Y:S05]  /*3c40*/  BSYNC.RECONVERGENT B0 ;  /* 0x0000000000007941 */ /* 0x000fea0003800200 */
.L_x_39:
[----:B------:R-:W0:Y:S01]  /*3c50*/  LDS.64 R4, [R4+0x100] ;  /* 0x0001000004047984 */ /* 0x000e220000000a00 */
[----:B------:R-:W-:Y:S01]  /*3c60*/  IMAD.MOV.U32 R6, RZ, RZ, 0x652b82fe ;  /* 0x652b82feff067424 */ /* 0x000fe200078e00ff */
[----:B------:R-:W-:Y:S01]  /*3c70*/  UMOV UR6, 0xfefa39ef ;  /* 0xfefa39ef00067882 */ /* 0x000fe20000000000 */
[----:B------:R-:W-:Y:S01]  /*3c80*/  IMAD.MOV.U32 R7, RZ, RZ, 0x3ff71547 ;  /* 0x3ff71547ff077424 */ /* 0x000fe200078e00ff */
[----:B------:R-:W-:Y:S01]  /*3c90*/  UMOV UR7, 0x3fe62e42 ;  /* 0x3fe62e4200077882 */ /* 0x000fe20000000000 */
[----:B------:R-:W-:Y:S04]  /*3ca0*/  BSSY.RECONVERGENT B0, `(.L_x_41) ;  /* 0x0000038000007945 */ /* 0x000fe80003800200 */
        /* <DEDUP_REMOVED lines=39> */
[----:B------:R-:W-:Y:S01]  /*3f20*/  LEA R9, R6, R11, 0x14 ;  /* 0x0000000b06097211 */ /* 0x000fe200078ea0ff */
[----:B------:R-:W-:Y:S01]  /*3f30*/  IMAD.MOV.U32 R8, RZ, RZ, R10 ;  /* 0x000000ffff087224 */ /* 0x000fe200078e000a */
        /* <DEDUP_REMOVED lines=11> */
[----:B------:R-:W-:Y:S02]  /*3ff0*/  @!P1 LEA R7, R6, 0x3ff00000, 0x14 ;  /* 0x3ff0000006079811 */ /* 0x000fe400078ea0ff */
[----:B------:R-:W-:-:S06]  /*4000*/  @!P1 MOV R6, RZ ;  /* 0x000000ff00069202 */ /* 0x000fcc0000000f00 */
[----:B------:R-:W-:-:S11]  /*4010*/  @!P1 DMUL R8, R4, R6 ;  /* 0x0000000604089228 */ /* 0x000fd60000000000 */
.L_x_42:
[----:B------:R-:W-:Y:S05]  /*4020*/  BSYNC.RECONVERGENT B0 ;  /* 0x0000000000007941 */ /* 0x000fea0003800200 */
.L_x_41:
[C---:B------:R-:W-:Y:S01]  /*4030*/  DADD R10, R8.reuse, 1 ;  /* 0x3ff00000080a7429 */ /* 0x040fe20000000000 */
[----:B------:R-:W-:Y:S01]  /*4040*/  IMAD.MOV.U32 R4, RZ, RZ, 0x1 ;  /* 0x00000001ff047424 */ /* 0x000fe200078e00ff */
[----:B------:R-:W-:Y:S01]  /*4050*/  DADD R12, R8, R8 ;  /* 0x00000000080c7229 */ /* 0x000fe20000000008 */
[----:B------:R-:W-:Y:S01]  /*4060*/  BSSY.RECONVERGENT B0, `(.L_x_43) ;  /* 0x0000016000007945 */ /* 0x000fe20003800200 */
[----:B------:R-:W-:Y:S02]  /*4070*/  DADD R2, -R2, 1 ;  /* 0x3ff0000002027429 */ /* 0x000fe40000000100 */
[----:B------:R-:W0:Y:S06]  /*4080*/  MUFU.RCP64H R5, R11 ;  /* 0x0000000b00057308 */ /* 0x000e2c0000001800 */
[----:B------:R-:W-:Y:S01]  /*4090*/  FSETP.GEU.AND P1, PT, |R13|, 6.5827683646048100446e-37, PT ;  /* 0x036000000d00780b */ /* 0x000fe20003f2e200 */
[----:B------:R-:W-:-:S02]  /*40a0*/  DMUL R22, R2, R22 ;  /* 0x0000001602167228 */ /* 0x000fc40000000000 */
        /* <DEDUP_REMOVED lines=17> */
.L_x_44:
[----:B------:R-:W-:Y:S05]  /*41c0*/  BSYNC.RECONVERGENT B0 ;  /* 0x0000000000007941 */ /* 0x000fea0003800200 */
.L_x_43:
[----:B------:R-:W-:-:S08]  /*41d0*/  DADD R4, -R4, 1 ;  /* 0x3ff0000004047429 */ /* 0x000fd00000000100 */
[----:B------:R-:W-:Y:S01]  /*41e0*/  DMUL R22, R22, R4 ;  /* 0x0000000416167228 */ /* 0x000fe20000000000 */
[----:B------:R-:W-:Y:S10]  /*41f0*/  @P4 BRA `(.L_x_45) ;  /* 0xfffffff400304947 */ /* 0x000ff4000383ffff */
.L_x_36:
[----:B------:R-:W1:Y:S02]  /*4200*/  LDCU UR4, c[0x0][0x3a0] ;  /* 0x00007400ff0477ac */ /* 0x000e640008000800 */
[----:B-1----:R-:W-:-:S04]  /*4210*/  ULOP3.LUT UR4, UR4, 0x1, URZ, 0xc0, !UPT ;  /* 0x0000000104047892 */ /* 0x002fc8000f8ec0ff */
[----:B------:R-:W-:-:S09]  /*4220*/  UISETP.NE.U32.AND UP0, UPT, UR4, 0x1, UPT ;  /* 0x000000010400788c */ /* 0x000fd2000bf05070 */
[----:B------:R-:W-:Y:S05]  /*4230*/  BRA.U UP0, `(.L_x_46) ;  /* 0x0000000500587547 */ /* 0x000fea000b800000 */
[----:B------:R-:W-:Y:S01]  /*4240*/  IMAD R6, R0, 0x8, R45 ;  /* 0x0000000800067824 */ /* 0x000fe200078e022d */
[----:B------:R-:W-:Y:S01]  /*4250*/  UMOV UR6, 0xfefa39ef ;  /* 0xfefa39ef00067882 */ /* 0x000fe20000000000 */
[----:B------:R-:W-:Y:S01]  /*4260*/  IMAD.MOV.U32 R8, RZ, RZ, 0x652b82fe ;  /* 0x652b82feff087424 */ /* 0x000fe200078e00ff */
[----:B---3--:R-:W-:Y:S01]  /*4270*/  UMOV UR7, 0x3fe62e42 ;  /* 0x3fe62e4200077882 */ /* 0x008fe20000000000 */
[----:B------:R-:W-:Y:S01]  /*4280*/  IMAD.MOV.U32 R9, RZ, RZ, 0x3ff71547 ;  /* 0x3ff71547ff097424 */ /* 0x000fe200078e00ff */
[----:B------:R-:W-:Y:S01]  /*4290*/  BSSY.RECONVERGENT B0, `(.L_x_47) ;  /* 0x0000038000007945 */ /* 0x000fe20003800200 */
[----:B------:R-:W1:Y:S04]  /*42a0*/  LDS.64 R6, [R6+0xf8] ;  /* 0x0000f80006067984 */ /* 0x000e680000000a00 */
[----:B-1----:R-:W-:-:S02]  /*42b0*/  DFMA R8, R6, -R8, 6.75539944105574400000e+15 ;  /* 0x433800000608742b */ /* 0x002fc40000000808 */
[----:B------:R-:W-:-:S06]  /*42c0*/  DADD R10, -RZ, -R6 ;  /* 0x00000000ff0a7229 */ /* 0x000fcc0000000906 */
[----:B0-----:R-:W-:-:S04]  /*42d0*/  DADD R2, R8, -6.75539944105574400000e+15 ;  /* 0xc338000008027429 */ /* 0x001fc80000000000 */
[----:B------:R-:W-:-:S04]  /*42e0*/  FSETP.GEU.AND P0, PT, |R11|, 4.1917929649353027344, PT ;  /* 0x4086232b0b00780b */ /* 0x000fc80003f0e200 */
[----:B------:R-:W-:Y:S01]  /*42f0*/  DFMA R4, R2, -UR6, -R6 ;  /* 0x8000000602047c2b */ /* 0x000fe20008000806 */
[----:B------:R-:W-:Y:S01]  /*4300*/  UMOV UR6, 0x3b39803f ;  /* 0x3b39803f00067882 */ /* 0x000fe20000000000 */
[----:B------:R-:W-:-:S06]  /*4310*/  UMOV UR7, 0x3c7abc9e ;  /* 0x3c7abc9e00077882 */ /* 0x000fcc0000000000 */
[----:B------:R-:W-:Y:S01]  /*4320*/  DFMA R4, R2, -UR6, R4 ;  /* 0x8000000602047c2b */ /* 0x000fe20008000004 */
[----:B------:R-:W-:Y:S01]  /*4330*/  UMOV UR6, 0x69ce2bdf ;  /* 0x69ce2bdf00067882 */ /* 0x000fe20000000000 */
[----:B------:R-:W-:Y:S01]  /*4340*/  IMAD.MOV.U32 R2, RZ, RZ, -0x35dec16 ;  /* 0xfca213eaff027424 */ /* 0x000fe200078e00ff */
[----:B------:R-:W-:Y:S01]  /*4350*/  MOV R3, 0x3e928af3 ;  /* 0x3e928af300037802 */ /* 0x000fe20000000f00 */
[----:B------:R-:W-:-:S05]  /*4360*/  UMOV UR7, 0x3e5ade15 ;  /* 0x3e5ade1500077882 */ /* 0x000fca0000000000 */
        /* <DEDUP_REMOVED lines=27> */
[----:B------:R-:W-:Y:S02]  /*4520*/  IMAD R3, R8, 0x100000, R5 ;  /* 0x0010000008037824 */ /* 0x000fe400078e0205 */
[----:B------:R-:W-:Y:S01]  /*4530*/  IMAD.MOV.U32 R2, RZ, RZ, R4 ;  /* 0x000000ffff027224 */ /* 0x000fe200078e0004 */
[----:B------:R-:W-:Y:S06]  /*4540*/  @!P0 BRA `(.L_x_48) ;  /* 0x0000000000308947 */ /* 0x000fec0003800000 */
[----:B------:R-:W-:Y:S01]  /*4550*/  FSETP.GEU.AND P1, PT, |R11|, 4.2275390625, PT ;  /* 0x408748000b00780b */ /* 0x000fe20003f2e200 */
[C---:B------:R-:W-:Y:S02]  /*4560*/  DADD R2, -R6.reuse, +INF ;  /* 0x7ff0000006027429 */ /* 0x040fe40000000100 */
[----:B------:R-:W-:-:S08]  /*4570*/  DSETP.GT.AND P0, PT, R6, RZ, PT ;  /* 0x000000ff0600722a */ /* 0x000fd00003f04000 */
[----:B------:R-:W-:Y:S02]  /*4580*/  FSEL R2, R2, RZ, !P0 ;  /* 0x000000ff02027208 */ /* 0x000fe40004000000 */
[----:B------:R-:W-:Y:S02]  /*4590*/  @!P1 LEA.HI R0, R8, R8, RZ, 0x1 ;  /* 0x0000000808009211 */ /* 0x000fe400078f08ff */
[----:B------:R-:W-:Y:S02]  /*45a0*/  FSEL R3, R3, RZ, !P0 ;  /* 0x000000ff03037208 */ /* 0x000fe40004000000 */
[----:B------:R-:W-:-:S05]  /*45b0*/  @!P1 SHF.R.S32.HI R7, RZ, 0x1, R0 ;  /* 0x00000001ff079819 */ /* 0x000fca0000011400 */
[----:B------:R-:W-:Y:S02]  /*45c0*/  @!P1 IMAD.IADD R6, R8, 0x1, -R7 ;  /* 0x0000000108069824 */ /* 0x000fe400078e0a07 */
[----:B------:R-:W-:-:S03]  /*45d0*/  @!P1 IMAD R5, R7, 0x100000, R5 ;  /* 0x0010000007059824 */ /* 0x000fc600078e0205 */
[----:B------:R-:W-:Y:S02]  /*45e0*/  @!P1 LEA R7, R6, 0x3ff00000, 0x14 ;  /* 0x3ff0000006079811 */ /* 0x000fe400078ea0ff */
[----:B------:R-:W-:-:S06]  /*45f0*/  @!P1 MOV R6, RZ ;  /* 0x000000ff00069202 */ /* 0x000fcc0000000f00 */
[----:B------:R-:W-:-:S11]  /*4600*/  @!P1 DMUL R2, R4, R6 ;  /* 0x0000000604029228 */ /* 0x000fd60000000000 */
.L_x_48:
[----:B------:R-:W-:Y:S05]  /*4610*/  BSYNC.RECONVERGENT B0 ;  /* 0x0000000000007941 */ /* 0x000fea0003800200 */
.L_x_47:
[C---:B------:R-:W-:Y:S01]  /*4620*/  DADD R8, R2.reuse, 1 ;  /* 0x3ff0000002087429 */ /* 0x040fe20000000000 */
[----:B------:R-:W-:Y:S01]  /*4630*/  IMAD.MOV.U32 R4, RZ, RZ, 0x1 ;  /* 0x00000001ff047424 */ /* 0x000fe200078e00ff */
[----:B------:R-:W-:Y:S01]  /*4640*/  DADD R12, R2, R2 ;  /* 0x00000000020c7229 */ /* 0x000fe20000000002 */
[----:B------:R-:W-:Y:S03]  /*4650*/  BSSY.RECONVERGENT B0, `(.L_x_49) ;  /* 0x0000012000007945 */ /* 0x000fe60003800200 */
[----:B------:R-:W0:Y:S06]  /*4660*/  MUFU.RCP64H R5, R9 ;  /* 0x0000000900057308 */ /* 0x000e2c0000001800 */
        /* <DEDUP_REMOVED lines=12> */
[----:B------:R-:W-:-:S07]  /*4730*/  MOV R20, 0x4750 ;  /* 0x0000475000147802 */ /* 0x000fce0000000f00 */
[----:B------:R-:W-:Y:S05]  /*4740*/  CALL.REL.NOINC `($__internal_0_$__cuda_sm20_div_rn_f64_full) ;  /* 0x0000015800307944 */ /* 0x000fea0003c00000 */
[----:B------:R-:W-:Y:S02]  /*4750*/  IMAD.MOV.U32 R2, RZ, RZ, R8 ;  /* 0x000000ffff027224 */ /* 0x000fe400078e0008 */
[----:B------:R-:W-:-:S07]  /*4760*/  IMAD.MOV.U32 R3, RZ, RZ, R9 ;  /* 0x000000ffff037224 */ /* 0x000fce00078e0009 */
.L_x_50:
[----:B------:R-:W-:Y:S05]  /*4770*/  BSYNC.RECONVERGENT B0 ;  /* 0x0000000000007941 */ /* 0x000fea0003800200 */
.L_x_49:
[----:B------:R-:W-:-:S08]  /*4780*/  DADD R2, -R2, 1 ;  /* 0x3ff0000002027429 */ /* 0x000fd00000000100 */
[----:B------:R-:W-:-:S11]  /*4790*/  DMUL R22, R22, R2 ;  /* 0x0000000216167228 */ /* 0x000fd60000000000 */
.L_x_46:
[----:B------:R-:W-:-:S08]  /*47a0*/  DADD R6, R22, 1 ;  /* 0x3ff0000016067429 */ /* 0x000fd00000000000 */
[----:B------:R-:W-:-:S11]  /*47b0*/  DMUL R6, R6, 0.5 ;  /* 0x3fe0000006067828 */ /* 0x000fd60000000000 */
.L_x_35:
[----:B------:R-:W2:Y:S01]  /*47c0*/  LDCU UR4, c[0x0][0x3a0] ;  /* 0x00007400ff0477ac */ /* 0x000ea20008000800 */
[----:B-1----:R-:W-:Y:S01]  /*47d0*/  DADD R4, -R6, 1 ;  /* 0x3ff0000006047429 */ /* 0x002fe20000000100 */
[----:B0-----:R-:W-:Y:S01]  /*47e0*/  CS2R R2, SRZ ;  /* 0x0000000000027805 */ /* 0x001fe2000001ff00 */
[----:B--2---:R-:W-:-:S05]  /*47f0*/  IMAD.U32 R9, RZ, RZ, UR4 ;  /* 0x00000004ff097e24 */ /* 0x004fca000f8e00ff */
[----:B------:R-:W-:-:S13]  /*4800*/  ISETP.GE.AND P0, PT, R9, 0x1, PT ;  /* 0x000000010900780c */ /* 0x000fda0003f06270 */
[----:B------:R-:W-:Y:S05]  /*4810*/  @!P0 BRA `(.L_x_51) ;  /* 0x0000000800848947 */ /* 0x000fea0003800000 */
[----:B------:R-:W-:Y:S02]  /*4820*/  MOV R0, RZ ;  /* 0x000000ff00007202 */ /* 0x000fe40000000f00 */
[----:B------:R-:W-:Y:S01]  /*4830*/  CS2R R2, SRZ ;  /* 0x0000000000027805 */ /* 0x000fe2000001ff00 */
[----:B------:R-:W0:Y:S06]  /*4840*/  LDCU UR4, c[0x0][0x3a0] ;  /* 0x00007400ff0477ac */ /* 0x000e2c0008000800 */
.L_x_57:
[C---:B------:R-:W-:Y:S01]  /*4850*/  IMAD R12, R0.reuse, 0x8, R45 ;  /* 0x00000008000c7824 */ /* 0x040fe200078e022d */
[----:B------:R-:W-:Y:S01]  /*4860*/  BSSY.RECONVERGENT B0, `(.L_x_52) ;  /* 0x000009a000007945 */ /* 0x000fe20003800200 */
[----:B0-----:R-:W-:Y:S02]  /*4870*/  IMAD.U32 R9, RZ, RZ, UR4 ;  /* 0x00000004ff097e24 */ /* 0x001fe4000f8e00ff */
[----:B------:R-:W-:Y:S02]  /*4880*/  VIADD R0, R0, 0x1 ;  /* 0x0000000100007836 */ /* 0x000fe40000000000 */
[----:B------:R-:W0:Y:S03]  /*4890*/  LDS.64 R12, [R12+0xf8] ;  /* 0x0000f8000c0c7984 */ /* 0x000e260000000a00 */
[----:B------:R-:W-:Y:S01]  /*48a0*/  ISETP.NE.AND P0, PT, R0, R9, PT ;  /* 0x000000090000720c */ /* 0x000fe20003f05270 */
[----:B0-----:R-:W-:-:S02]  /*48b0*/  DSETP.GEU.AND P1, PT, R12, -50, PT ;  /* 0xc04900000c00742a */ /* 0x001fc40003f2e000 */
[----:B------:R-:W-:-:S10]  /*48c0*/  DADD R14, -RZ, -R12 ;  /* 0x00000000ff0e7229 */ /* 0x000fd4000000090c */
[----:B------:R-:W-:Y:S01]  /*48d0*/  IMAD.MOV.U32 R10, RZ, RZ, R14 ;  /* 0x000000ffff0a7224 */ /* 0x000fe200078e000e */
[----:B------:R-:W-:Y:S01]  /*48e0*/  MOV R11, R15 ;  /* 0x0000000f000b7202 */ /* 0x000fe20000000f00 */
[----:B------:R-:W-:Y:S06]  /*48f0*/  @!P1 BRA `(.L_x_53) ;  /* 0x0000000800409947 */ /* 0x000fec0003800000 */
[----:B------:R-:W-:Y:S01]  /*4900*/  DSETP.GT.AND P1, PT, R12, 50, PT ;  /* 0x404900000c00742a */ /* 0x000fe20003f24000 */
[----:B------:R-:W-:-:S13]  /*4910*/  CS2R R10, SRZ ;  /* 0x00000000000a7805 */ /* 0x000fda000001ff00 */
[----:B------:R-:W-:Y:S05]  /*4920*/  @P1 BRA `(.L_x_53) ;  /* 0x0000000800341947 */ /* 0x000fea0003800000 */
[----:B------:R-:W-:Y:S01]  /*4930*/  IMAD.MOV.U32 R16, RZ, RZ, 0x652b82fe ;  /* 0x652b82feff107424 */ /* 0x000fe200078e00ff */
[----:B------:R-:W-:Y:S01]  /*4940*/  UMOV UR6, 0x3b39803f ;  /* 0x3b39803f00067882 */ /* 0x000fe20000000000 */
[----:B------:R-:W-:Y:S01]  /*4950*/  IMAD.MOV.U32 R17, RZ, RZ, 0x3ff71547 ;  /* 0x3ff71547ff117424 */ /* 0x000fe200078e00ff */
[----:B---3--:R-:W-:Y:S01]  /*4960*/  UMOV UR7, 0x3c7abc9e ;  /* 0x3c7abc9e00077882 */ /* 0x008fe20000000000 */
[----:B------:R-:W-:Y:S01]  /*4970*/  IMAD.MOV.U32 R10, RZ, RZ, -0x105c611 ;  /* 0xfefa39efff0a7424 */ /* 0x000fe200078e00ff */
[----:B------:R-:W-:Y:S01]  /*4980*/  FSETP.GEU.AND P1, PT, |R15|, 4.1917929649353027344, PT ;  /* 0x4086232b0f00780b */ /* 0x000fe20003f2e200 */
[----:B------:R-:W-:Y:S01]  /*4990*/  IMAD.MOV.U32 R11, RZ, RZ, 0x3fe62e42 ;  /* 0x3fe62e42ff0b7424 */ /* 0x000fe200078e00ff */
[----:B------:R-:W-:Y:S01]  /*49a0*/  BSSY.RECONVERGENT B1, `(.L_x_54) ;  /* 0x0000034000017945 */ /* 0x000fe20003800200 */
[----:B------:R-:W-:-:S08]  /*49b0*/  DFMA R16, -R12, R16, 6.75539944105574400000e+15 ;  /* 0x433800000c10742b */ /* 0x000fd00000000110 */
[----:B------:R-:W-:-:S08]  /*49c0*/  DADD R18, R16, -6.75539944105574400000e+15 ;  /* 0xc338000010127429 */ /* 0x000fd00000000000 */
[----:B------:R-:W-:-:S08]  /*49d0*/  DFMA R20, R18, -R10, -R12 ;  /* 0x8000000a1214722b */ /* 0x000fd0000000080c */
[----:B------:R-:W-:Y:S01]  /*49e0*/  DFMA R20, R18, -UR6, R20 ;  /* 0x8000000612147c2b */ /* 0x000fe20008000014 */
[----:B------:R-:W-:Y:S01]  /*49f0*/  UMOV UR6, 0x69ce2bdf ;  /* 0x69ce2bdf00067882 */ /* 0x000fe20000000000 */
[----:B------:R-:W-:Y:S01]  /*4a00*/  MOV R18, 0xfca213ea ;  /* 0xfca213ea00127802 */ /* 0x000fe20000000f00 */
[----:B------:R-:W-:Y:S01]  /*4a10*/  IMAD.MOV.U32 R19, RZ, RZ, 0x3e928af3 ;  /* 0x3e928af3ff137424 */ /* 0x000fe200078e00ff */
        /* <DEDUP_REMOVED lines=39> */
[----:B------:R-:W-:Y:S01]  /*4c90*/  @!P2 IMAD.IADD R14, R16, 0x1, -R13 ;  /* 0x00000001100ea824 */ /* 0x000fe200078e0a0d */
[----:B------:R-:W-:-:S04]  /*4ca0*/  @!P2 LEA R13, R13, R21, 0x14 ;  /* 0x000000150d0da211 */ /* 0x000fc800078ea0ff */
[----:B------:R-:W-:Y:S01]  /*4cb0*/  @!P2 LEA R15, R14, 0x3ff00000, 0x14 ;  /* 0x3ff000000e0fa811 */ /* 0x000fe200078ea0ff */
[----:B------:R-:W-:-:S06]  /*4cc0*/  @!P2 IMAD.MOV.U32 R14, RZ, RZ, RZ ;  /* 0x000000ffff0ea224 */ /* 0x000fcc00078e00ff */
[----:B------:R-:W-:-:S11]  /*4cd0*/  @!P2 DMUL R18, R12, R14 ;  /* 0x0000000e0c12a228 */ /* 0x000fd60000000000 */
.L_x_55:
[----:B------:R-:W-:Y:S05]  /*4ce0*/  BSYNC.RECONVERGENT B1 ;  /* 0x0000000000017941 */ /* 0x000fea0003800200 */
.L_x_54:
[----:B------:R-:W-:Y:S01]  /*4cf0*/  DADD R18, R18, 1 ;  /* 0x3ff0000012127429 */ /* 0x000fe20000000000 */
[----:B------:R-:W-:-:S09]  /*4d00*/  IMAD.MOV.U32 R25, RZ, RZ, -0x3ff ;  /* 0xfffffc01ff197424 */ /* 0x000fd200078e00ff */
[----:B------:R-:W-:Y:S01]  /*4d10*/  ISETP.GT.AND P1, PT, R19, 0xfffff, PT ;  /* 0x000fffff1300780c */ /* 0x000fe20003f24270 */
[----:B------:R-:W-:Y:S01]  /*4d20*/  IMAD.MOV.U32 R12, RZ, RZ, R18 ;  /* 0x000000ffff0c7224 */ /* 0x000fe200078e0012 */
[----:B------:R-:W-:Y:S01]  /*4d30*/  MOV R8, R19 ;  /* 0x0000001300087202 */ /* 0x000fe20000000f00 */
[----:B------:R-:W-:-:S10]  /*4d40*/  IMAD.MOV.U32 R13, RZ, RZ, R19 ;  /* 0x000000ffff0d7224 */ /* 0x000fd400078e0013 */
[----:B------:R-:W-:Y:S01]  /*4d50*/  @!P1 DMUL R12, R12, 1.80143985094819840000e+16 ;  /* 0x435000000c0c9828 */ /* 0x000fe20000000000 */
[----:B------:R-:W-:-:S09]  /*4d60*/  @!P1 IMAD.MOV.U32 R25, RZ, RZ, -0x435 ;  /* 0xfffffbcbff199424 */ /* 0x000fd200078e00ff */
[----:B------:R-:W-:Y:S01]  /*4d70*/  @!P1 IMAD.MOV.U32 R8, RZ, RZ, R13 ;  /* 0x000000ffff089224 */ /* 0x000fe200078e000d */
[----:B------:R-:W-:-:S03]  /*4d80*/  @!P1 MOV R18, R12 ;  /* 0x0000000c00129202 */ /* 0x000fc60000000f00 */
[----:B------:R-:W-:-:S05]  /*4d90*/  VIADD R14, R8, 0xffffffff ;  /* 0xffffffff080e7836 */ /* 0x000fca0000000000 */
[----:B------:R-:W-:-:S13]  /*4da0*/  ISETP.GT.U32.AND P2, PT, R14, 0x7feffffe, PT ;  /* 0x7feffffe0e00780c */ /* 0x000fda0003f44070 */
[----:B------:R-:W-:Y:S05]  /*4db0*/  @P2 BRA `(.L_x_56) ;  /* 0x0000000000f82947 */ /* 0x000fea0003800000 */
[----:B------:R-:W-:Y:S01]  /*4dc0*/  LOP3.LUT R12, R8, 0xfffff, RZ, 0xc0, !PT ;  /* 0x000fffff080c7812 */ /* 0x000fe200078ec0ff */
[----:B------:R-:W-:Y:S01]  /*4dd0*/  IMAD.MOV.U32 R16, RZ, RZ, RZ ;  /* 0x000000ffff107224 */ /* 0x000fe200078e00ff */
[----:B------:R-:W-:Y:S01]  /*4de0*/  MOV R23, 0x3ed0ee25 ;  /* 0x3ed0ee2500177802 */ /* 0x000fe20000000f00 */
[----:B------:R-:W-:Y:S01]  /*4df0*/  IMAD.MOV.U32 R22, RZ, RZ, -0x748574fc ;  /* 0x8b7a8b04ff167424 */ /* 0x000fe200078e00ff */
[----:B------:R-:W-:Y:S01]  /*4e00*/  LOP3.LUT R19, R12, 0x3ff00000, RZ, 0xfc, !PT ;  /* 0x3ff000000c137812 */ /* 0x000fe200078efcff */
[----:B------:R-:W-:Y:S01]  /*4e10*/  UMOV UR6, 0x3ae80f1e ;  /* 0x3ae80f1e00067882 */ /* 0x000fe20000000000 */
[----:B------:R-:W-:Y:S01]  /*4e20*/  UMOV UR7, 0x3eb1380b ;  /* 0x3eb1380b00077882 */ /* 0x000fe20000000000 */
[----:B------:R-:W-:Y:S01]  /*4e30*/  LEA.HI R25, R8, R25, RZ, 0xc ;  /* 0x0000001908197211 */ /* 0x000fe200078f60ff */
[----:B------:R-:W-:Y:S01]  /*4e40*/  UMOV UR10, 0x80000000 ;  /* 0x80000000000a7882 */ /* 0x000fe20000000000 */
[----:B------:R-:W-:Y:S01]  /*4e50*/  ISETP.GE.U32.AND P1, PT, R19, 0x3ff6a09f, PT ;  /* 0x3ff6a09f1300780c */ /* 0x000fe20003f26070 */
[----:B------:R-:W-:-:S12]  /*4e60*/  UMOV UR11, 0x43300000 ;  /* 0x43300000000b7882 */ /* 0x000fd80000000000 */
[----:B------:R-:W-:Y:S02]  /*4e70*/  @P1 VIADD R13, R19, 0xfff00000 ;  /* 0xfff00000130d1836 */ /* 0x000fe40000000000 */
[----:B------:R-:W-:Y:S02]  /*4e80*/  @P1 VIADD R25, R25, 0x1 ;  /* 0x0000000119191836 */ /* 0x000fe40000000000 */
[----:B------:R-:W-:-:S03]  /*4e90*/  @P1 IMAD.MOV.U32 R19, RZ, RZ, R13 ;  /* 0x000000ffff131224 */ /* 0x000fc600078e000d */
[----:B------:R-:W-:Y:S01]  /*4ea0*/  LOP3.LUT R24, R25, 0x80000000, RZ, 0x3c, !PT ;  /* 0x8000000019187812 */ /* 0x000fe200078e3cff */
[----:B------:R-:W-:Y:S02]  /*4eb0*/  IMAD.MOV.U32 R25, RZ, RZ, 0x43300000 ;  /* 0x43300000ff197424 */ /* 0x000fe400078e00ff */
[C---:B------:R-:W-:Y:S02]  /*4ec0*/  DADD R20, R18.reuse, 1 ;  /* 0x3ff0000012147429 */ /* 0x040fe40000000000 */
[----:B------:R-:W-:Y:S02]  /*4ed0*/  DADD R18, R18, -1 ;  /* 0xbff0000012127429 */ /* 0x000fe40000000000 */
[----:B------:R-:W-:Y:S01]  /*4ee0*/  DADD R24, R24, -UR10 ;  /* 0x8000000a18187e29 */ /* 0x000fe20008000000 */
[----:B------:R-:W-:Y:S01]  /*4ef0*/  UMOV UR10, 0xfefa39ef ;  /* 0xfefa39ef000a7882 */ /* 0x000fe20000000000 */
[----:B------:R-:W0:Y:S01]  /*4f00*/  MUFU.RCP64H R17, R21 ;  /* 0x0000001500117308 */ /* 0x000e220000001800 */
[----:B------:R-:W-:Y:S01]  /*4f10*/  UMOV UR11, 0x3fe62e42 ;  /* 0x3fe62e42000b7882 */ /* 0x000fe20000000000 */
[----:B0-----:R-:W-:-:S08]  /*4f20*/  DFMA R12, -R20, R16, 1 ;  /* 0x3ff00000140c742b */ /* 0x001fd00000000110 */
[----:B------:R-:W-:-:S08]  /*4f30*/  DFMA R12, R12, R12, R12 ;  /* 0x0000000c0c0c722b */ /* 0x000fd0000000000c */
[----:B------:R-:W-:-:S08]  /*4f40*/  DFMA R16, R16, R12, R16 ;  /* 0x0000000c1010722b */ /* 0x000fd00000000010 */
[----:B------:R-:W-:-:S08]  /*4f50*/  DMUL R12, R18, R16 ;  /* 0x00000010120c7228 */ /* 0x000fd00000000000 */
[----:B------:R-:W-:-:S08]  /*4f60*/  DFMA R12, R18, R16, R12 ;  /* 0x00000010120c722b */ /* 0x000fd0000000000c */
[----:B------:R-:W-:-:S08]  /*4f70*/  DMUL R14, R12, R12 ;  /* 0x0000000c0c0e7228 */ /* 0x000fd00000000000 */
[----:B------:R-:W-:Y:S01]  /*4f80*/  DFMA R20, R14, UR6, R22 ;  /* 0x000000060e147c2b */ /* 0x000fe20008000016 */
[----:B------:R-:W-:Y:S01]  /*4f90*/  UMOV UR6, 0x9f02676f ;  /* 0x9f02676f00067882 */ /* 0x000fe20000000000 */
[----:B------:R-:W-:Y:S01]  /*4fa0*/  UMOV UR7, 0x3ef3b266 ;  /* 0x3ef3b26600077882 */ /* 0x000fe20000000000 */
[----:B------:R-:W-:-:S05]  /*4fb0*/  DADD R22, R18, -R12 ;  /* 0x0000000012167229 */ /* 0x000fca000000080c */
[----:B------:R-:W-:Y:S01]  /*4fc0*/  DFMA R20, R14, R20, UR6 ;  /* 0x000000060e147e2b */ /* 0x000fe20008000014 */
[----:B------:R-:W-:Y:S01]  /*4fd0*/  UMOV UR6, 0xa9ab0956 ;  /* 0xa9ab095600067882 */ /* 0x000fe20000000000 */
[----:B------:R-:W-:Y:S01]  /*4fe0*/  UMOV UR7, 0x3f1745cb ;  /* 0x3f1745cb00077882 */ /* 0x000fe20000000000 */
[----:B------:R-:W-:-:S05]  /*4ff0*/  DADD R22, R22, R22 ;  /* 0x0000000016167229 */ /* 0x000fca0000000016 */
[----:B------:R-:W-:Y:S01]  /*5000*/  DFMA R20, R14, R20, UR6 ;  /* 0x000000060e147e2b */ /* 0x000fe20008000014 */
[----:B------:R-:W-:Y:S01]  /*5010*/  UMOV UR6, 0x2d1b5154 ;  /* 0x2d1b515400067882 */ /* 0x000fe20000000000 */
[----:B------:R-:W-:Y:S01]  /*5020*/  UMOV UR7, 0x3f3c71c7 ;  /* 0x3f3c71c700077882 */ /* 0x000fe20000000000 */
[----:B------:R-:W-:Y:S02]  /*5030*/  DFMA R22, R18, -R12, R22 ;  /* 0x8000000c1216722b */ /* 0x000fe40000000016 */
[----:B------:R-:W-:-:S03]  /*5040*/  DFMA R18, R24, UR10, R12 ;  /* 0x0000000a18127c2b */ /* 0x000fc6000800000c */
[----:B------:R-:W-:Y:S01]  /*5050*/  DFMA R20, R14, R20, UR6 ;  /* 0x000000060e147e2b */ /* 0x000fe20008000014 */
[----:B------:R-:W-:Y:S01]  /*5060*/  UMOV UR6, 0x923be72d ;  /* 0x923be72d00067882 */ /* 0x000fe20000000000 */
[----:B------:R-:W-:Y:S01]  /*5070*/  UMOV UR7, 0x3f624924 ;  /* 0x3f62492400077882 */ /* 0x000fe20000000000 */
[----:B------:R-:W-:Y:S02]  /*5080*/  DMUL R22, R16, R22 ;  /* 0x0000001610167228 */ /* 0x000fe40000000000 */
[----:B------:R-:W-:-:S03]  /*5090*/  DFMA R10, R24, -R10, R18 ;  /* 0x8000000a180a722b */ /* 0x000fc60000000012 */
[----:B------:R-:W-:Y:S01]  /*50a0*/  DFMA R20, R14, R20, UR6 ;  /* 0x000000060e147e2b */ /* 0x000fe20008000014 */
[----:B------:R-:W-:Y:S01]  /*50b0*/  UMOV UR6, 0x9999a3c4 ;  /* 0x9999a3c400067882 */ /* 0x000fe20000000000 */
[----:B------:R-:W-:-:S03]  /*50c0*/  UMOV UR7, 0x3f899999 ;  /* 0x3f89999900077882 */ /* 0x000fc60000000000 */
[----:B------:R-:W-:-:S03]  /*50d0*/  DADD R10, -R12, R10 ;  /* 0x000000000c0a7229 */ /* 0x000fc6000000010a */
[----:B------:R-:W-:Y:S01]  /*50e0*/  DFMA R20, R14, R20, UR6 ;  /* 0x000000060e147e2b */ /* 0x000fe20008000014 */
[----:B------:R-:W-:Y:S01]  /*50f0*/  UMOV UR6, 0x55555554 ;  /* 0x5555555400067882 */ /* 0x000fe20000000000 */
[----:B------:R-:W-:-:S06]  /*5100*/  UMOV UR7, 0x3fb55555 ;  /* 0x3fb5555500077882 */ /* 0x000fcc0000000000 */
[----:B------:R-:W-:Y:S01]  /*5110*/  DFMA R20, R14, R20, UR6 ;  /* 0x000000060e147e2b */ /* 0x000fe20008000014 */
[----:B------:R-:W-:Y:S01]  /*5120*/  UMOV UR6, 0x3b39803f ;  /* 0x3b39803f00067882 */ /* 0x000fe20000000000 */
[----:B------:R-:W-:-:S06]  /*5130*/  UMOV UR7, 0x3c7abc9e ;  /* 0x3c7abc9e00077882 */ /* 0x000fcc0000000000 */
[----:B------:R-:W-:-:S08]  /*5140*/  DMUL R20, R14, R20 ;  /* 0x000000140e147228 */ /* 0x000fd00000000000 */
[----:B------:R-:W-:-:S08]  /*5150*/  DFMA R20, R12, R20, R22 ;  /* 0x000000140c14722b */ /* 0x000fd00000000016 */
[----:B------:R-:W-:-:S08]  /*5160*/  DADD R10, R20, -R10 ;  /* 0x00000000140a7229 */ /* 0x000fd0000000080a */
[----:B------:R-:W-:-:S08]  /*5170*/  DFMA R10, R24, UR6, R10 ;  /* 0x00000006180a7c2b */ /* 0x000fd0000800000a */
[----:B------:R-:W-:Y:S01]  /*5180*/  DADD R10, R18, R10 ;  /* 0x00000000120a7229 */ /* 0x000fe2000000000a */
[----:B------:R-:W-:Y:S10]  /*5190*/  BRA `(.L_x_53) ;  /* 0x0000000000187947 */ /* 0x000ff40003800000 */
.L_x_56:
[----:B------:R-:W-:Y:S01]  /*51a0*/  IMAD.MOV.U32 R10, RZ, RZ, 0x0 ;  /* 0x00000000ff0a7424 */ /* 0x000fe200078e00ff */
[----:B------:R-:W-:Y:S01]  /*51b0*/  LOP3.LUT P1, RZ, R13, 0x7fffffff, RZ, 0xc0, !PT ;  /* 0x7fffffff0dff7812 */ /* 0x000fe2000782c0ff */
[----:B------:R-:W-:-:S06]  /*51c0*/  IMAD.MOV.U32 R11, RZ, RZ, 0x7ff00000 ;  /* 0x7ff00000ff0b7424 */ /* 0x000fcc00078e00ff */
[----:B------:R-:W-:-:S10]  /*51d0*/  DFMA R10, R12, R10, +INF ;  /* 0x7ff000000c0a742b */ /* 0x000fd4000000000a */
[----:B------:R-:W-:Y:S02]  /*51e0*/  FSEL R10, R10, RZ, P1 ;  /* 0x000000ff0a0a7208 */ /* 0x000fe40000800000 */
[----:B------:R-:W-:-:S07]  /*51f0*/  FSEL R11, R11, -QNAN , P1 ;  /* 0xfff000000b0b7808 */ /* 0x000fce0000800000 */
.L_x_53:
[----:B---3--:R-:W-:Y:S05]  /*5200*/  BSYNC.RECONVERGENT B0 ;  /* 0x0000000000007941 */ /* 0x008fea0003800200 */
.L_x_52:
[----:B------:R-:W-:Y:S01]  /*5210*/  DADD R2, R10, R2 ;  /* 0x000000000a027229 */ /* 0x000fe20000000002 */
[----:B------:R-:W-:Y:S10]  /*5220*/  @P0 BRA `(.L_x_57) ;  /* 0xfffffff400880947 */ /* 0x000ff4000383ffff */
.L_x_51:
[----:B------:R-:W-:-:S13]  /*5230*/  ISETP.GE.AND P0, PT, R9, 0x1, PT ;  /* 0x000000010900780c */ /* 0x000fda0003f06270 */
[----:B------:R-:W-:Y:S05]  /*5240*/  @!P0 BRA `(.L_x_58) ;  /* 0x0000000400e48947 */ /* 0x000fea0003800000 */
[----:B------:R-:W-:Y:S02]  /*5250*/  ISETP.GE.U32.AND P1, PT, R42, 0x7, PT ;  /* 0x000000072a00780c */ /* 0x000fe40003f26070 */
[----:B------:R-:W-:Y:S02]  /*5260*/  LOP3.LUT R18, R9, 0x7, RZ, 0xc0, !PT ;  /* 0x0000000709127812 */ /* 0x000fe400078ec0ff */
[----:B------:R-:W-:Y:S02]  /*5270*/  MOV R0, RZ ;  /* 0x000000ff00007202 */ /* 0x000fe40000000f00 */
[----:B------:R-:W-:-:S07]  /*5280*/  ISETP.NE.AND P2, PT, R18, RZ, PT ;  /* 0x000000ff1200720c */ /* 0x000fce0003f45270 */
[----:B------:R-:W-:Y:S06]  /*5290*/  @!P1 BRA `(.L_x_59) ;  /* 0x0000000000dc9947 */ /* 0x000fec0003800000 */
[----:B------:R-:W-:Y:S01]  /*52a0*/  LOP3.LUT R0, R9, 0x7ffffff8, RZ, 0xc0, !PT ;  /* 0x7ffffff809007812 */ /* 0x000fe200078ec0ff */
[----:B------:R-:W-:-:S07]  /*52b0*/  IMAD.MOV.U32 R8, RZ, RZ, RZ ;  /* 0x000000ffff087224 */ /* 0x000fce00078e00ff */
.L_x_60:
[----:B------:R-:W-:-:S04]  /*52c0*/  IMAD R11, R8, 0x4, R45 ;  /* 0x00000004080b7824 */ /* 0x000fc800078e022d */
[C---:B------:R-:W-:Y:S01]  /*52d0*/  IMAD R13, R8.reuse, -0x3, R11 ;  /* 0xfffffffd080d7824 */ /* 0x040fe200078e020b */
[----:B0-----:R-:W0:Y:S01]  /*52e0*/  LDS R10, [R11+0x1f0] ;  /* 0x0001f0000b0a7984 */ /* 0x001e220000000800 */
[----:B------:R-:W-:-:S03]  /*52f0*/  VIADD R8, R8, 0x8 ;  /* 0x0000000808087836 */ /* 0x000fc60000000000 */
[----:B------:R-:W-:Y:S02]  /*5300*/  LDS.U8 R15, [R13+0x2aa] ;  /* 0x0002aa000d0f7984 */ /* 0x000fe40000000000 */
[----:B------:R-:W-:Y:S01]  /*5310*/  ISETP.NE.AND P1, PT, R8, R0, PT ;  /* 0x000000000800720c */ /* 0x000fe20003f25270 */
[----:B0-----:R-:W-:-:S05]  /*5320*/  IMAD.IADD R10, R45, 0x1, R10 ;  /* 0x000000012d0a7824 */ /* 0x001fca00078e020a */
[----:B------:R-:W0:Y:S02]  /*5330*/  LDS.U8 R12, [R10+0x26c] ;  /* 0x00026c000a0c7984 */ /* 0x000e240000000000 */
[----:B0-----:R-:W-:-:S05]  /*5340*/  LOP3.LUT R15, R15, R12, RZ, 0x3c, !PT ;  /* 0x0000000c0f0f7212 */ /* 0x001fca00078e3cff */
[----:B------:R-:W-:Y:S04]  /*5350*/  STS.U8 [R10+0x28b], R15 ;  /* 0x00028b0f0a007388 */ /* 0x000fe80000000000 */
[----:B------:R-:W0:Y:S04]  /*5360*/  LDS R12, [R11+0x1f4] ;  /* 0x0001f4000b0c7984 */ /* 0x000e280000000800 */
[----:B------:R-:W-:Y:S01]  /*5370*/  LDS.U8 R17, [R13+0x2ab] ;  /* 0x0002ab000d117984 */ /* 0x000fe20000000000 */
[----:B0-----:R-:W-:-:S05]  /*5380*/  IMAD.IADD R12, R45, 0x1, R12 ;  /* 0x000000012d0c7824 */ /* 0x001fca00078e020c */
[----:B------:R-:W0:Y:S02]  /*5390*/  LDS.U8 R14, [R12+0x26c] ;  /* 0x00026c000c0e7984 */ /* 0x000e240000000000 */
[----:B0-----:R-:W-:-:S05]  /*53a0*/  LOP3.LUT R17, R17, R14, RZ, 0x3c, !PT ;  /* 0x0000000e11117212 */ /* 0x001fca00078e3cff */
[----:B------:R-:W-:Y:S04]  /*53b0*/  STS.U8 [R12+0x28b], R17 ;  /* 0x00028b110c007388 */ /* 0x000fe80000000000 */
[----:B------:R-:W0:Y:S04]  /*53c0*/  LDS R14, [R11+0x1f8] ;  /* 0x0001f8000b0e7984 */ /* 0x000e280000000800 */
[----:B------:R-:W-:Y:S01]  /*53d0*/  LDS.U8 R19, [R13+0x2ac] ;  /* 0x0002ac000d137984 */ /* 0x000fe20000000000 */
[----:B0-----:R-:W-:-:S05]  /*53e0*/  IADD3 R14, PT, PT, R45, R14, RZ ;  /* 0x0000000e2d0e7210 */ /* 0x001fca0007ffe0ff */
        /* <DEDUP_REMOVED lines=32> */
[----:B------:R0:W-:Y:S01]  /*55f0*/  STS.U8 [R12+0x28b], R17 ;  /* 0x00028b110c007388 */ /* 0x0001e20000000000 */
[----:B------:R-:W-:Y:S05]  /*5600*/  @P1 BRA `(.L_x_60) ;  /* 0xfffffffc002c1947 */ /* 0x000fea000383ffff */
.L_x_59:
[----:B------:R-:W-:Y:S05]  /*5610*/  @!P2 BRA `(.L_x_58) ;  /* 0x0000000000f0a947 */ /* 0x000fea0003800000 */
[----:B------:R-:W-:Y:S02]  /*5620*/  ISETP.GE.U32.AND P1, PT, R18, 0x4, PT ;  /* 0x000000041200780c */ /* 0x000fe40003f26070 */
[----:B------:R-:W-:-:S04]  /*5630*/  LOP3.LUT R19, R9, 0x3, RZ, 0xc0, !PT ;  /* 0x0000000309137812 */ /* 0x000fc800078ec0ff */
[----:B------:R-:W-:-:S07]  /*5640*/  ISETP.NE.AND P2, PT, R19, RZ, PT ;  /* 0x000000ff1300720c */ /* 0x000fce0003f45270 */
[----:B------:R-:W-:Y:S06]  /*5650*/  @!P1 BRA `(.L_x_61) ;  /* 0x00000000006c9947 */ /* 0x000fec0003800000 */
[----:B------:R-:W-:-:S04]  /*5660*/  IMAD R11, R0, 0x4, R45 ;  /* 0x00000004000b7824 */ /* 0x000fc800078e022d */
[C---:B0-----:R-:W-:Y:S01]  /*5670*/  IMAD R12, R0.reuse, -0x3, R11 ;  /* 0xfffffffd000c7824 */ /* 0x041fe200078e020b */
[----:B------:R-:W0:Y:S01]  /*5680*/  LDS R8, [R11+0x1f0] ;  /* 0x0001f0000b087984 */ /* 0x000e220000000800 */
[----:B------:R-:W-:-:S03]  /*5690*/  VIADD R0, R0, 0x4 ;  /* 0x0000000400007836 */ /* 0x000fc60000000000 */
        /* <DEDUP_REMOVED lines=22> */
[----:B------:R1:W-:Y:S02]  /*5800*/  STS.U8 [R8+0x28b], R13 ;  /* 0x00028b0d08007388 */ /* 0x0003e40000000000 */
.L_x_61:
[----:B------:R-:W-:Y:S05]  /*5810*/  @!P2 BRA `(.L_x_58) ;  /* 0x000000000070a947 */ /* 0x000fea0003800000 */
[----:B------:R-:W-:Y:S02]  /*5820*/  ISETP.NE.AND P1, PT, R19, 0x1, PT ;  /* 0x000000011300780c */ /* 0x000fe40003f25270 */
[----:B-1----:R-:W-:-:S04]  /*5830*/  LOP3.LUT R8, R9, 0x1, RZ, 0xc0, !PT ;  /* 0x0000000109087812 */ /* 0x002fc800078ec0ff */
[----:B------:R-:W-:-:S07]  /*5840*/  ISETP.NE.U32.AND P2, PT, R8, 0x1, PT ;  /* 0x000000010800780c */ /* 0x000fce0003f45070 */
[----:B------:R-:W-:Y:S06]  /*5850*/  @!P1 BRA `(.L_x_62) ;  /* 0x00000000003c9947 */ /* 0x000fec0003800000 */
[----:B------:R-:W-:-:S04]  /*5860*/  IMAD R15, R0, 0x4, R45 ;  /* 0x00000004000f7824 */ /* 0x000fc800078e022d */
[C---:B------:R-:W-:Y:S01]  /*5870*/  IMAD R14, R0.reuse, -0x3, R15 ;  /* 0xfffffffd000e7824 */ /* 0x040fe200078e020f */
[----:B------:R-:W1:Y:S01]  /*5880*/  LDS R8, [R15+0x1f0] ;  /* 0x0001f0000f087984 */ /* 0x000e620000000800 */
[----:B------:R-:W-:-:S03]  /*5890*/  VIADD R0, R0, 0x2 ;  /* 0x0000000200007836 */ /* 0x000fc60000000000 */
[----:B------:R-:W-:Y:S01]  /*58a0*/  LDS.U8 R11, [R14+0x2aa] ;  /* 0x0002aa000e0b7984 */ /* 0x000fe20000000000 */
[----:B-1----:R-:W-:-:S05]  /*58b0*/  IMAD.IADD R8, R45, 0x1, R8 ;  /* 0x000000012d087824 */ /* 0x002fca00078e0208 */
[----:B------:R-:W1:Y:S02]  /*58c0*/  LDS.U8 R10, [R8+0x26c] ;  /* 0x00026c00080a7984 */ /* 0x000e640000000000 */
[----:B-1----:R-:W-:-:S05]  /*58d0*/  LOP3.LUT R11, R11, R10, RZ, 0x3c, !PT ;  /* 0x0000000a0b0b7212 */ /* 0x002fca00078e3cff */
[----:B------:R-:W-:Y:S04]  /*58e0*/  STS.U8 [R8+0x28b], R11 ;  /* 0x00028b0b08007388 */ /* 0x000fe80000000000 */
[----:B------:R-:W1:Y:S04]  /*58f0*/  LDS R10, [R15+0x1f4] ;  /* 0x0001f4000f0a7984 */ /* 0x000e680000000800 */
[----:B------:R-:W-:Y:S01]  /*5900*/  LDS.U8 R13, [R14+0x2ab] ;  /* 0x0002ab000e0d7984 */ /* 0x000fe20000000000 */
[----:B-1----:R-:W-:-:S05]  /*5910*/  IADD3 R10, PT, PT, R45, R10, RZ ;  /* 0x0000000a2d0a7210 */ /* 0x002fca0007ffe0ff */
[----:B0-----:R-:W0:Y:S02]  /*5920*/  LDS.U8 R12, [R10+0x26c] ;  /* 0x00026c000a0c7984 */ /* 0x001e240000000000 */
[----:B0-----:R-:W-:-:S05]  /*5930*/  LOP3.LUT R13, R13, R12, RZ, 0x3c, !PT ;  /* 0x0000000c0d0d7212 */ /* 0x001fca00078e3cff */
[----:B------:R1:W-:Y:S02]  /*5940*/  STS.U8 [R10+0x28b], R13 ;  /* 0x00028b0d0a007388 */ /* 0x0003e40000000000 */
.L_x_62:
[----:B------:R-:W-:Y:S05]  /*5950*/  @P2 BRA `(.L_x_58) ;  /* 0x0000000000202947 */ /* 0x000fea0003800000 */
[----:B------:R-:W-:-:S04]  /*5960*/  IMAD R11, R0, 0x4, R45 ;  /* 0x00000004000b7824 */ /* 0x000fc800078e022d */
[----:B-1----:R-:W-:Y:S01]  /*5970*/  IMAD R10, R0, -0x3, R11 ;  /* 0xfffffffd000a7824 */ /* 0x002fe200078e020b */
[----:B------:R-:W1:Y:S04]  /*5980*/  LDS R8, [R11+0x1f0] ;  /* 0x0001f0000b087984 */ /* 0x000e680000000800 */
[----:B------:R-:W-:Y:S01]  /*5990*/  LDS.U8 R13, [R10+0x2aa] ;  /* 0x0002aa000a0d7984 */ /* 0x000fe20000000000 */
[----:B-1----:R-:W-:-:S05]  /*59a0*/  IMAD.IADD R8, R45, 0x1, R8 ;  /* 0x000000012d087824 */ /* 0x002fca00078e0208 */
[----:B------:R-:W1:Y:S02]  /*59b0*/  LDS.U8 R0, [R8+0x26c] ;  /* 0x00026c0008007984 */ /* 0x000e640000000000 */
[----:B-1----:R-:W-:-:S05]  /*59c0*/  LOP3.LUT R13, R13, R0, RZ, 0x3c, !PT ;  /* 0x000000000d0d7212 */ /* 0x002fca00078e3cff */
[----:B------:R2:W-:Y:S02]  /*59d0*/  STS.U8 [R8+0x28b], R13 ;  /* 0x00028b0d08007388 */ /* 0x0005e40000000000 */
.L_x_58:
[----:B------:R-:W-:Y:S01]  /*59e0*/  ISETP.NE.AND P1, PT, R43, RZ, PT ;  /* 0x000000ff2b00720c */ /* 0x000fe20003f25270 */
[----:B------:R-:W4:Y:S01]  /*59f0*/  LDCU UR4, c[0x0][0x3a0] ;  /* 0x00007400ff0477ac */ /* 0x000f220008000800 */
[----:B------:R-:W-:Y:S11]  /*5a00*/  BSSY.RECONVERGENT B0, `(.L_x_63) ;  /* 0x0000184000007945 */ /* 0x000ff60003800200 */
[----:B------:R-:W-:Y:S05]  /*5a10*/  @P1 BRA `(.L_x_64) ;  /* 0x0000001800081947 */ /* 0x000fea0003800000 */
[----:B-1----:R-:W-:Y:S01]  /*5a20*/  IMAD.MOV.U32 R10, RZ, RZ, R2 ;  /* 0x000000ffff0a7224 */ /* 0x002fe200078e0002 */
[----:B------:R-:W-:Y:S01]  /*5a30*/  MOV R11, R3 ;  /* 0x00000003000b7202 */ /* 0x000fe20000000f00 */
[----:B------:R-:W-:Y:S06]  /*5a40*/  @!P0 BRA `(.L_x_65) ;  /* 0x0000001000f88947 */ /* 0x000fec0003800000 */
[----:B------:R-:W-:Y:S02]  /*5a50*/  IMAD.MOV.U32 R0, RZ, RZ, RZ ;  /* 0x000000ffff007224 */ /* 0x000fe400078e00ff */
[----:B------:R-:W-:Y:S02]  /*5a60*/  IMAD.MOV.U32 R10, RZ, RZ, R2 ;  /* 0x000000ffff0a7224 */ /* 0x000fe400078e0002 */
[----:B------:R-:W-:-:S07]  /*5a70*/  IMAD.MOV.U32 R11, RZ, RZ, R3 ;  /* 0x000000ffff0b7224 */ /* 0x000fce00078e0003 */
.L_x_78:
[----:B------:R-:W-:Y:S01]  /*5a80*/  IMAD.IADD R9, R45, 0x1, R0 ;  /* 0x000000012d097824 */ /* 0x000fe200078e0200 */
[----:B------:R-:W-:Y:S04]  /*5a90*/  BSSY.RECONVERGENT B1, `(.L_x_66) ;  /* 0x0000135000017945 */ /* 0x000fe80003800200 */
[----:B--2---:R-:W1:Y:S02]  /*5aa0*/  LDS.U8 R8, [R9+0x2aa] ;  /* 0x0002aa0009087984 */ /* 0x004e640000000000 */
[----:B-1----:R-:W-:-:S13]  /*5ab0*/  ISETP.NE.AND P0, PT, R8, 0x1, PT ;  /* 0x000000010800780c */ /* 0x002fda0003f05270 */
[----:B------:R-:W-:Y:S05]  /*5ac0*/  @P0 BRA `(.L_x_67) ;  /* 0x0000001000c40947 */ /* 0x000fea0003800000 */
[----:B------:R-:W-:Y:S01]  /*5ad0*/  IMAD R8, R0, 0x7, R9 ;  /* 0x0000000700087824 */ /* 0x000fe200078e0209 */
[----:B------:R-:W-:Y:S05]  /*5ae0*/  BSSY.RECONVERGENT B2, `(.L_x_68) ;  /* 0x0000097000027945 */ /* 0x000fea0003800200 */
[----:B------:R-:W1:Y:S02]  /*5af0*/  LDS.64 R8, [R8+0xf8] ;  /* 0x0000f80008087984 */ /* 0x000e640000000a00 */
[----:B-1----:R-:W-:Y:S01]  /*5b00*/  DSETP.GT.AND P0, PT, R8, 50, PT ;  /* 0x404900000800742a */ /* 0x002fe20003f04000 */
[----:B0-----:R-:W-:Y:S01]  /*5b10*/  MOV R12, R8 ;  /* 0x00000008000c7202 */ /* 0x001fe20000000f00 */
[----:B------:R-:W-:-:S12]  /*5b20*/  IMAD.MOV.U32 R13, RZ, RZ, R9 ;  /* 0x000000ffff0d7224 */ /* 0x000fd800078e0009 */
[----:B------:R-:W-:Y:S05]  /*5b30*/  @P0 BRA `(.L_x_69) ;  /* 0x0000000800440947 */ /* 0x000fea0003800000 */
[----:B------:R-:W-:Y:S01]  /*5b40*/  DSETP.GEU.AND P0, PT, R8, -50, PT ;  /* 0xc04900000800742a */ /* 0x000fe20003f0e000 */
[----:B------:R-:W-:-:S13]  /*5b50*/  CS2R R12, SRZ ;  /* 0x00000000000c7805 */ /* 0x000fda000001ff00 */
[----:B------:R-:W-:Y:S05]  /*5b60*/  @!P0 BRA `(.L_x_69) ;  /* 0x0000000800388947 */ /* 0x000fea0003800000 */
[----:B------:R-:W-:Y:S01]  /*5b70*/  IMAD.MOV.U32 R14, RZ, RZ, 0x652b82fe ;  /* 0x652b82feff0e7424 */ /* 0x000fe200078e00ff */
[----:B------:R-:W-:Y:S01]  /*5b80*/  MOV R13, 0x3fe62e42 ;  /* 0x3fe62e42000d7802 */ /* 0x000fe20000000f00 */
[----:B------:R-:W-:Y:S01]  /*5b90*/  IMAD.MOV.U32 R15, RZ, RZ, 0x3ff71547 ;  /* 0x3ff71547ff0f7424 */ /* 0x000fe200078e00ff */
[----:B------:R-:W-:Y:S01]  /*5ba0*/  UMOV UR6, 0x3b39803f ;  /* 0x3b39803f00067882 */ /* 0x000fe20000000000 */
[----:B------:R-:W-:Y:S01]  /*5bb0*/  IMAD.MOV.U32 R12, RZ, RZ, -0x105c611 ;  /* 0xfefa39efff0c7424 */ /* 0x000fe200078e00ff */
[----:B---3--:R-:W-:Y:S01]  /*5bc0*/  UMOV UR7, 0x3c7abc9e ;  /* 0x3c7abc9e00077882 */ /* 0x008fe20000000000 */
[----:B------:R-:W-:Y:S01]  /*5bd0*/  FSETP.GEU.AND P0, PT, |R9|, 4.1917929649353027344, PT ;  /* 0x4086232b0900780b */ /* 0x000fe20003f0e200 */
[----:B------:R-:W-:Y:S01]  /*5be0*/  BSSY.RECONVERGENT B3, `(.L_x_70) ;  /* 0x0000034000037945 */ /* 0x000fe20003800200 */
[----:B------:R-:W-:-:S08]  /*5bf0*/  DFMA R14, R8, R14, 6.75539944105574400000e+15 ;  /* 0x43380000080e742b */ /* 0x000fd0000000000e */
[----:B------:R-:W-:-:S08]  /*5c00*/  DADD R16, R14, -6.75539944105574400000e+15 ;  /* 0xc33800000e107429 */ /* 0x000fd00000000000 */
[----:B------:R-:W-:-:S08]  /*5c10*/  DFMA R18, R16, -R12, R8 ;  /* 0x8000000c1012722b */ /* 0x000fd00000000008 */
        /* <DEDUP_REMOVED lines=36> */
[C---:B------:R-:W-:Y:S02]  /*5e60*/  DADD R16, R8.reuse, +INF ;  /* 0x7ff0000008107429 */ /* 0x040fe40000000000 */
[----:B------:R-:W-:-:S08]  /*5e70*/  DSETP.GEU.AND P0, PT, R8, RZ, PT ;  /* 0x000000ff0800722a */ /* 0x000fd00003f0e000 */
[----:B------:R-:W-:Y:S02]  /*5e80*/  FSEL R16, R16, RZ, P0 ;  /* 0x000000ff10107208 */ /* 0x000fe40000000000 */
[----:B------:R-:W-:Y:S02]  /*5e90*/  @!P1 LEA.HI R15, R14, R14, RZ, 0x1 ;  /* 0x0000000e0e0f9211 */ /* 0x000fe400078f08ff */
[----:B------:R-:W-:Y:S02]  /*5ea0*/  FSEL R17, R17, RZ, P0 ;  /* 0x000000ff11117208 */ /* 0x000fe40000000000 */
[----:B------:R-:W-:-:S04]  /*5eb0*/  @!P1 SHF.R.S32.HI R15, RZ, 0x1, R15 ;  /* 0x00000001ff0f9819 */ /* 0x000fc8000001140f */
[----:B------:R-:W-:Y:S01]  /*5ec0*/  @!P1 IADD3 R14, PT, PT, R14, -R15, RZ ;  /* 0x8000000f0e0e9210 */ /* 0x000fe20007ffe0ff */
[----:B------:R-:W-:-:S03]  /*5ed0*/  @!P1 IMAD R15, R15, 0x100000, R19 ;  /* 0x001000000f0f9824 */ /* 0x000fc600078e0213 */
[----:B------:R-:W-:Y:S01]  /*5ee0*/  @!P1 LEA R19, R14, 0x3ff00000, 0x14 ;  /* 0x3ff000000e139811 */ /* 0x000fe200078ea0ff */
[----:B------:R-:W-:Y:S02]  /*5ef0*/  @!P1 IMAD.MOV.U32 R14, RZ, RZ, R18 ;  /* 0x000000ffff0e9224 */ /* 0x000fe400078e0012 */
[----:B------:R-:W-:-:S06]  /*5f00*/  @!P1 IMAD.MOV.U32 R18, RZ, RZ, RZ ;  /* 0x000000ffff129224 */ /* 0x000fcc00078e00ff */
[----:B------:R-:W-:-:S11]  /*5f10*/  @!P1 DMUL R16, R14, R18 ;  /* 0x000000120e109228 */ /* 0x000fd60000000000 */
.L_x_71:
[----:B----4-:R-:W-:Y:S05]  /*5f20*/  BSYNC.RECONVERGENT B3 ;  /* 0x0000000000037941 */ /* 0x010fea0003800200 */
.L_x_70:
[----:B------:R-:W-:Y:S01]  /*5f30*/  DADD R16, R16, 1 ;  /* 0x3ff0000010107429 */ /* 0x000fe20000000000 */
[----:B------:R-:W-:-:S09]  /*5f40*/  IMAD.MOV.U32 R27, RZ, RZ, -0x3ff ;  /* 0xfffffc01ff1b7424 */ /* 0x000fd200078e00ff */
[----:B------:R-:W-:Y:S01]  /*5f50*/  ISETP.GT.AND P0, PT, R17, 0xfffff, PT ;  /* 0x000fffff1100780c */ /* 0x000fe20003f04270 */
[----:B------:R-:W-:Y:S01]  /*5f60*/  IMAD.MOV.U32 R14, RZ, RZ, R16 ;  /* 0x000000ffff0e7224 */ /* 0x000fe200078e0010 */
[----:B------:R-:W-:Y:S01]  /*5f70*/  MOV R15, R17 ;  /* 0x00000011000f7202 */ /* 0x000fe20000000f00 */
[----:B------:R-:W-:Y:S01]  /*5f80*/  IMAD.MOV.U32 R26, RZ, RZ, R17 ;  /* 0x000000ffff1a7224 */ /* 0x000fe200078e0011 */
[----:B------:R-:W-:-:S09]  /*5f90*/  MOV R20, R16 ;  /* 0x0000001000147202 */ /* 0x000fd20000000f00 */
[----:B------:R-:W-:Y:S01]  /*5fa0*/  @!P0 DMUL R14, R14, 1.80143985094819840000e+16 ;  /* 0x435000000e0e8828 */ /* 0x000fe20000000000 */
[----:B------:R-:W-:-:S09]  /*5fb0*/  @!P0 IMAD.MOV.U32 R27, RZ, RZ, -0x435 ;  /* 0xfffffbcbff1b8424 */ /* 0x000fd200078e00ff */
[----:B------:R-:W-:Y:S02]  /*5fc0*/  @!P0 IMAD.MOV.U32 R26, RZ, RZ, R15 ;  /* 0x000000ffff1a8224 */ /* 0x000fe400078e000f */
[----:B------:R-:W-:Y:S02]  /*5fd0*/  @!P0 IMAD.MOV.U32 R20, RZ, RZ, R14 ;  /* 0x000000ffff148224 */ /* 0x000fe400078e000e */
[----:B------:R-:W-:-:S05]  /*5fe0*/  VIADD R17, R26, 0xffffffff ;  /* 0xffffffff1a117836 */ /* 0x000fca0000000000 */
[----:B------:R-:W-:-:S13]  /*5ff0*/  ISETP.GT.U32.AND P1, PT, R17, 0x7feffffe, PT ;  /* 0x7feffffe1100780c */ /* 0x000fda0003f24070 */
[----:B------:R-:W-:Y:S05]  /*6000*/  @P1 BRA `(.L_x_72) ;  /* 0x0000000000f81947 */ /* 0x000fea0003800000 */
[----:B------:R-:W-:Y:S01]  /*6010*/  LOP3.LUT R14, R26, 0xfffff, RZ, 0xc0, !PT ;  /* 0x000fffff1a0e7812 */ /* 0x000fe200078ec0ff */
[----:B------:R-:W-:Y:S01]  /*6020*/  IMAD.MOV.U32 R24, RZ, RZ, -0x748574fc ;  /* 0x8b7a8b04ff187424 */ /* 0x000fe200078e00ff */
[----:B------:R-:W-:Y:S01]  /*6030*/  MOV R18, RZ ;  /* 0x000000ff00127202 */ /* 0x000fe20000000f00 */
[----:B------:R-:W-:Y:S01]  /*6040*/  IMAD.MOV.U32 R25, RZ, RZ, 0x3ed0ee25 ;  /* 0x3ed0ee25ff197424 */ /* 0x000fe200078e00ff */
[----:B------:R-:W-:Y:S01]  /*6050*/  LOP3.LUT R21, R14, 0x3ff00000, RZ, 0xfc, !PT ;  /* 0x3ff000000e157812 */ /* 0x000fe200078efcff */
[----:B------:R-:W-:Y:S01]  /*6060*/  UMOV UR6, 0x3ae80f1e ;  /* 0x3ae80f1e00067882 */ /* 0x000fe20000000000 */
[----:B------:R-:W-:Y:S01]  /*6070*/  UMOV UR7, 0x3eb1380b ;  /* 0x3eb1380b00077882 */ /* 0x000fe20000000000 */
[----:B------:R-:W-:Y:S01]  /*6080*/  LEA.HI R26, R26, R27, RZ, 0xc ;  /* 0x0000001b1a1a7211 */ /* 0x000fe200078f60ff */
[----:B------:R-:W-:Y:S01]  /*6090*/  IMAD.MOV.U32 R27, RZ, RZ, 0x43300000 ;  /* 0x43300000ff1b7424 */ /* 0x000fe200078e00ff */
[----:B------:R-:W-:Y:S01]  /*60a0*/  ISETP.GE.U32.AND P0, PT, R21, 0x3ff6a09f, PT ;  /* 0x3ff6a09f1500780c */ /* 0x000fe20003f06070 */
[----:B------:R-:W-:Y:S01]  /*60b0*/  UMOV UR10, 0x80000000 ;  /* 0x80000000000a7882 */ /* 0x000fe20000000000 */
[----:B------:R-:W-:-:S11]  /*60c0*/  UMOV UR11, 0x43300000 ;  /* 0x43300000000b7882 */ /* 0x000fd60000000000 */
[----:B------:R-:W-:Y:S02]  /*60d0*/  @P0 VIADD R15, R21, 0xfff00000 ;  /* 0xfff00000150f0836 */ /* 0x000fe40000000000 */
[----:B------:R-:W-:Y:S02]  /*60e0*/  @P0 VIADD R26, R26, 0x1 ;  /* 0x000000011a1a0836 */ /* 0x000fe40000000000 */
[----:B------:R-:W-:-:S03]  /*60f0*/  @P0 IMAD.MOV.U32 R21, RZ, RZ, R15 ;  /* 0x000000ffff150224 */ /* 0x000fc600078e000f */
[----:B------:R-:W-:-:S03]  /*6100*/  LOP3.LUT R26, R26, 0x80000000, RZ, 0x3c, !PT ;  /* 0x800000001a1a7812 */ /* 0x000fc600078e3cff */
        /* <DEDUP_REMOVED lines=46> */
.L_x_72:
[----:B------:R-:W-:Y:S01]  /*63f0*/  MOV R12, 0x0 ;  /* 0x00000000000c7802 */ /* 0x000fe20000000f00 */
[----:B------:R-:W-:Y:S01]  /*6400*/  IMAD.MOV.U32 R13, RZ, RZ, 0x7ff00000 ;  /* 0x7ff00000ff0d7424 */ /* 0x000fe200078e00ff */
[----:B------:R-:W-:-:S05]  /*6410*/  LOP3.LUT P0, RZ, R15, 0x7fffffff, RZ, 0xc0, !PT ;  /* 0x7fffffff0fff7812 */ /* 0x000fca000780c0ff */
[----:B------:R-:W-:-:S10]  /*6420*/  DFMA R12, R14, R12, +INF ;  /* 0x7ff000000e0c742b */ /* 0x000fd4000000000c */
[----:B------:R-:W-:Y:S02]  /*6430*/  FSEL R12, R12, RZ, P0 ;  /* 0x000000ff0c0c7208 */ /* 0x000fe40000000000 */
[----:B------:R-:W-:-:S07]  /*6440*/  FSEL R13, R13, -QNAN , P0 ;  /* 0xfff000000d0d7808 */ /* 0x000fce0000000000 */
.L_x_69:
[----:B---34-:R-:W-:Y:S05]  /*6450*/  BSYNC.RECONVERGENT B2 ;  /* 0x0000000000027941 */ /* 0x018fea0003800200 */
.L_x_68:
[----:B------:R-:W-:Y:S01]  /*6460*/  DSETP.GEU.AND P1, PT, R8, -50, PT ;  /* 0xc04900000800742a */ /* 0x000fe20003f2e000 */
[----:B------:R-:W-:Y:S01]  /*6470*/  BSSY.RECONVERGENT B2, `(.L_x_73) ;  /* 0x0000094000027945 */ /* 0x000fe20003800200 */
[----:B------:R-:W-:-:S04]  /*6480*/  DADD R22, -RZ, -R8 ;  /* 0x00000000ff167229 */ /* 0x000fc80000000908 */
[----:B------:R-:W-:-:S06]  /*6490*/  DSETP.GT.OR P0, PT, R8, 50, !P1 ;  /* 0x404900000800742a */ /* 0x000fcc0004f04400 */
[----:B------:R-:W-:Y:S02]  /*64a0*/  FSEL R14, R22, RZ, !P1 ;  /* 0x000000ff160e7208 */ /* 0x000fe40004800000 */
[----:B------:R-:W-:-:S06]  /*64b0*/  FSEL R15, R23, RZ, !P1 ;  /* 0x000000ff170f7208 */ /* 0x000fcc0004800000 */
[----:B------:R-:W-:Y:S05]  /*64c0*/  @P0 BRA `(.L_x_74) ;  /* 0x0000000800380947 */ /* 0x000fea0003800000 */
[----:B------:R-:W-:Y:S01]  /*64d0*/  IMAD.MOV.U32 R16, RZ, RZ, 0x652b82fe ;  /* 0x652b82feff107424 */ /* 0x000fe200078e00ff */
[----:B------:R-:W-:Y:S01]  /*64e0*/  MOV R15, 0x3fe62e42 ;  /* 0x3fe62e42000f7802 */ /* 0x000fe20000000f00 */
[----:B------:R-:W-:Y:S01]  /*64f0*/  IMAD.MOV.U32 R17, RZ, RZ, 0x3ff71547 ;  /* 0x3ff71547ff117424 */ /* 0x000fe200078e00ff */
[----:B------:R-:W-:Y:S01]  /*6500*/  UMOV UR6, 0x3b39803f ;  /* 0x3b39803f00067882 */ /* 0x000fe20000000000 */
[----:B------:R-:W-:Y:S01]  /*6510*/  IMAD.MOV.U32 R14, RZ, RZ, -0x105c611 ;  /* 0xfefa39efff0e7424 */ /* 0x000fe200078e00ff */
[----:B------:R-:W-:Y:S01]  /*6520*/  UMOV UR7, 0x3c7abc9e ;  /* 0x3c7abc9e00077882 */ /* 0x000fe20000000000 */
[----:B------:R-:W-:Y:S01]  /*6530*/  FSETP.GEU.AND P0, PT, |R23|, 4.1917929649353027344, PT ;  /* 0x4086232b1700780b */ /* 0x000fe20003f0e200 */
[----:B------:R-:W-:Y:S01]  /*6540*/  BSSY.RECONVERGENT B3, `(.L_x_75) ;  /* 0x0000034000037945 */ /* 0x000fe20003800200 */
[----:B------:R-:W-:-:S08]  /*6550*/  DFMA R16, -R8, R16, 6.75539944105574400000e+15 ;  /* 0x433800000810742b */ /* 0x000fd00000000110 */
[----:B------:R-:W-:-:S08]  /*6560*/  DADD R18, R16, -6.75539944105574400000e+15 ;  /* 0xc338000010127429 */ /* 0x000fd00000000000 */
[----:B------:R-:W-:-:S08]  /*6570*/  DFMA R20, R18, -R14, -R8 ;  /* 0x8000000e1214722b */ /* 0x000fd00000000808 */
        /* <DEDUP_REMOVED lines=42> */
[----:B------:R-:W-:-:S04]  /*6820*/  @!P1 SHF.R.S32.HI R17, RZ, 0x1, R17 ;  /* 0x00000001ff119819 */ /* 0x000fc80000011411 */
[----:B------:R-:W-:Y:S01]  /*6830*/  @!P1 IADD3 R16, PT, PT, R16, -R17, RZ ;  /* 0x8000001110109210 */ /* 0x000fe20007ffe0ff */
[----:B------:R-:W-:-:S03]  /*6840*/  @!P1 IMAD R9, R17, 0x100000, R21 ;  /* 0x0010000011099824 */ /* 0x000fc600078e0215 */
[----:B------:R-:W-:Y:S01]  /*6850*/  @!P1 LEA R17, R16, 0x3ff00000, 0x14 ;  /* 0x3ff0000010119811 */ /* 0x000fe200078ea0ff */
[----:B------:R-:W-:-:S06]  /*6860*/  @!P1 IMAD.MOV.U32 R16, RZ, RZ, RZ ;  /* 0x000000ffff109224 */ /* 0x000fcc00078e00ff */
[----:B------:R-:W-:-:S11]  /*6870*/  @!P1 DMUL R18, R8, R16 ;  /* 0x0000001008129228 */ /* 0x000fd60000000000 */
.L_x_76:
[----:B------:R-:W-:Y:S05]  /*6880*/  BSYNC.RECONVERGENT B3 ;  /* 0x0000000000037941 */ /* 0x000fea0003800200 */
.L_x_75:
        /* <DEDUP_REMOVED lines=76> */
.L_x_77:
[----:B------:R-:W-:Y:S01]  /*6d50*/  MOV R14, 0x0 ;  /* 0x00000000000e7802 */ /* 0x000fe20000000f00 */
[----:B------:R-:W-:Y:S01]  /*6d60*/  IMAD.MOV.U32 R15, RZ, RZ, 0x7ff00000 ;  /* 0x7ff00000ff0f7424 */ /* 0x000fe200078e00ff */
[----:B------:R-:W-:-:S05]  /*6d70*/  LOP3.LUT P0, RZ, R9, 0x7fffffff, RZ, 0xc0, !PT ;  /* 0x7fffffff09ff7812 */ /* 0x000fca000780c0ff */
[----:B------:R-:W-:-:S10]  /*6d80*/  DFMA R14, R8, R14, +INF ;  /* 0x7ff00000080e742b */ /* 0x000fd4000000000e */
[----:B------:R-:W-:Y:S02]  /*6d90*/  FSEL R14, R14, RZ, P0 ;  /* 0x000000ff0e0e7208 */ /* 0x000fe40000000000 */
[----:B------:R-:W-:-:S07]  /*6da0*/  FSEL R15, R15, -QNAN , P0 ;  /* 0xfff000000f0f7808 */ /* 0x000fce0000000000 */
.L_x_74:
[----:B------:R-:W-:Y:S05]  /*6db0*/  BSYNC.RECONVERGENT B2 ;  /* 0x0000000000027941 */ /* 0x000fea0003800200 */
.L_x_73:
[----:B------:R-:W-:-:S08]  /*6dc0*/  DADD R12, -R14, R12 ;  /* 0x000000000e0c7229 */ /* 0x000fd0000000010c */
[----:B------:R-:W-:-:S11]  /*6dd0*/  DADD R10, R10, R12 ;  /* 0x000000000a0a7229 */ /* 0x000fd6000000000c */
.L_x_67:
[----:B---34-:R-:W-:Y:S05]  /*6de0*/  BSYNC.RECONVERGENT B1 ;  /* 0x0000000000017941 */ /* 0x018fea0003800200 */
.L_x_66:
[----:B------:R-:W-:Y:S02]  /*6df0*/  VIADD R0, R0, 0x1 ;  /* 0x0000000100007836 */ /* 0x000fe40000000000 */
[----:B------:R-:W-:-:S05]  /*6e00*/  IMAD.U32 R9, RZ, RZ, UR4 ;  /* 0x00000004ff097e24 */ /* 0x000fca000f8e00ff */
[----:B------:R-:W-:-:S13]  /*6e10*/  ISETP.NE.AND P0, PT, R0, R9, PT ;  /* 0x000000090000720c */ /* 0x000fda0003f05270 */
[----:B------:R-:W-:Y:S05]  /*6e20*/  @P0 BRA `(.L_x_78) ;  /* 0xffffffec00140947 */ /* 0x000fea000383ffff */
.L_x_65:
[----:B0-----:R-:W-:Y:S01]  /*6e30*/  IMAD.MOV.U32 R12, RZ, RZ, 0x652b82fe ;  /* 0x652b82feff0c7424 */ /* 0x001fe200078e00ff */
[----:B--2---:R-:W-:Y:S01]  /*6e40*/  MOV R13, 0x3ff71547 ;  /* 0x3ff71547000d7802 */ /* 0x004fe20000000f00 */
[----:B------:R-:W-:Y:S01]  /*6e50*/  UMOV UR6, 0xfefa39ef ;  /* 0xfefa39ef00067882 */ /* 0x000fe20000000000 */
[----:B---3--:R-:W-:Y:S01]  /*6e60*/  UMOV UR7, 0x3fe62e42 ;  /* 0x3fe62e4200077882 */ /* 0x008fe20000000000 */
[----:B------:R-:W-:Y:S01]  /*6e70*/  DADD R18, -RZ, -R10 ;  /* 0x00000000ff127229 */ /* 0x000fe2000000090a */
[----:B------:R-:W-:Y:S01]  /*6e80*/  ISETP.NE.AND P1, PT, R43, RZ, PT ;  /* 0x000000ff2b00720c */ /* 0x000fe20003f25270 */
[----:B------:R-:W-:Y:S01]  /*6e90*/  BSSY.RECONVERGENT B1, `(.L_x_79) ;  /* 0x0000039000017945 */ /* 0x000fe20003800200 */
[----:B------:R-:W-:-:S07]  /*6ea0*/  DFMA R12, R10, -R12, 6.75539944105574400000e+15 ;  /* 0x433800000a0c742b */ /* 0x000fce000000080c */
[----:B------:R-:W-:Y:S01]  /*6eb0*/  FSETP.GEU.AND P0, PT, |R19|, 4.1917929649353027344, PT ;  /* 0x4086232b1300780b */ /* 0x000fe20003f0e200 */
[----:B------:R-:W-:-:S08]  /*6ec0*/  DADD R14, R12, -6.75539944105574400000e+15 ;  /* 0xc33800000c0e7429 */ /* 0x000fd00000000000 */
        /* <DEDUP_REMOVED lines=34> */
[----:B------:R-:W-:Y:S01]  /*70f0*/  DFMA R16, R16, R14, 1 ;  /* 0x3ff000001010742b */ /* 0x000fe2000000000e */
[----:B------:R-:W-:Y:S02]  /*7100*/  FSEL R14, R6, R4, !P1 ;  /* 0x00000004060e7208 */ /* 0x000fe40004800000 */
[----:B------:R-:W-:-:S07]  /*7110*/  FSEL R15, R7, R5, !P1 ;  /* 0x00000005070f7208 */ /* 0x000fce0004800000 */
        /* <DEDUP_REMOVED lines=16> */
.L_x_80:
[----:B----4-:R-:W-:Y:S05]  /*7220*/  BSYNC.RECONVERGENT B1 ;  /* 0x0000000000017941 */ /* 0x010fea0003800200 */
.L_x_79:
[----:B------:R-:W-:-:S11]  /*7230*/  DADD R4, -R4, R14 ;  /* 0x0000000004047229 */ /* 0x000fd6000000010e */
.L_x_64:
[----:B---34-:R-:W-:Y:S05]  /*7240*/  BSYNC.RECONVERGENT B0 ;  /* 0x0000000000007941 */ /* 0x018fea0003800200 */
.L_x_63:
[----:B------:R-:W3:Y:S01]  /*7250*/  LDCU UR4, c[0x0][0x3a4] ;  /* 0x00007480ff0477ac */ /* 0x000ee20008000800 */
[----:B------:R-:W-:Y:S01]  /*7260*/  BSSY.RECONVERGENT B0, `(.L_x_81) ;  /* 0x00011ee000007945 */ /* 0x000fe20003800200 */
[C---:B------:R-:W-:Y:S01]  /*7270*/  IADD3 R47, PT, PT, R1.reuse, 0x1f0, RZ ;  /* 0x000001f0012f7810 */ /* 0x040fe20007ffe0ff */
[----:B------:R-:W-:Y:S02]  /*7280*/  VIADD R48, R1, 0xf8 ;  /* 0x000000f801307836 */ /* 0x000fe40000000000 */
[----:B---3--:R-:W-:-:S05]  /*7290*/  VIADD R0, R9, -UR4 ;  /* 0x8000000409007c36 */ /* 0x008fca0008000000 */
[----:B------:R-:W-:-:S04]  /*72a0*/  VIMNMX R6, PT, PT, R0, R9, PT ;  /* 0x0000000900067248 */ /* 0x000fc80003fe0100 */
[----:B------:R-:W-:-:S13]  /*72b0*/  ISETP.GE.AND P0, PT, R6, 0x1, PT ;  /* 0x000000010600780c */ /* 0x000fda0003f06270 */
[----:B------:R-:W-:Y:S05]  /*72c0*/  @!P0 BRA `(.L_x_82) ;  /* 0x0000000400e88947 */ /* 0x000fea0003800000 */
[C---:B------:R-:W-:Y:S01]  /*72d0*/  LOP3.LUT R25, R9.reuse, 0x7, RZ, 0xc0, !PT ;  /* 0x0000000709197812 */ /* 0x040fe200078ec0ff */
[----:B------:R-:W-:Y:S01]  /*72e0*/  IMAD.MOV.U32 R7, RZ, RZ, RZ ;  /* 0x000000ffff077224 */ /* 0x000fe200078e00ff */
[----:B------:R-:W-:-:S03]  /*72f0*/  LOP3.LUT R26, R9, 0x3, RZ, 0xc0, !PT ;  /* 0x00000003091a7812 */ /* 0x000fc600078ec0ff */
[----:B------:R-:W-:-:S05]  /*7300*/  VIADD R6, R25, 0xffffffff ;  /* 0xffffffff19067836 */ /* 0x000fca0000000000 */
[----:B------:R-:W-:Y:S02]  /*7310*/  ISETP.GE.U32.AND P0, PT, R6, 0x3, PT ;  /* 0x000000030600780c */ /* 0x000fe40003f06070 */
[----:B------:R-:W-:-:S11]  /*7320*/  LOP3.LUT R6, R9, 0x7ffffff8, RZ, 0xc0, !PT ;  /* 0x7ffffff809067812 */ /* 0x000fd600078ec0ff */
.L_x_93:
[----:B------:R-:W3:Y:S01]  /*7330*/  LDCU UR4, c[0x0][0x3a0] ;  /* 0x00007400ff0477ac */ /* 0x000ee20008000800 */
[----:B-1----:R-:W-:Y:S02]  /*7340*/  PRMT R10, RZ, 0x7610, R10 ;  /* 0x00007610ff0a7816 */ /* 0x002fe4000000000a */
[----:B------:R-:W-:Y:S01]  /*7350*/  MOV R11, RZ ;  /* 0x000000ff000b7202 */ /* 0x000fe20000000f00 */
[----:B---3--:R-:W-:-:S04]  /*7360*/  IMAD.U32 R9, RZ, RZ, UR4 ;  /* 0x00000004ff097e24 */ /* 0x008fc8000f8e00ff */
[----:B--2---:R-:W-:Y:S01]  /*7370*/  IMAD R8, R7, R9, RZ ;  /* 0x0000000907087224 */ /* 0x004fe200078e02ff */
[----:B------:R-:W-:-:S13]  /*7380*/  ISETP.GE.U32.AND P1, PT, R9, 0x8, PT ;  /* 0x000000080900780c */ /* 0x000fda0003f26070 */
[----:B------:R-:W-:Y:S05]  /*7390*/  @!P1 BRA `(.L_x_83) ;  /* 0x0000000000b49947 */ /* 0x000fea0003800000 */
[----:B------:R-:W-:Y:S01]  /*73a0*/  BSSY.RECONVERGENT B1, `(.L_x_84) ;  /* 0x000002b000017945 */ /* 0x000fe20003800200 */
[----:B------:R-:W-:Y:S01]  /*73b0*/  PRMT R10, RZ, 0x7610, R10 ;  /* 0x00007610ff0a7816 */ /* 0x000fe2000000000a */
[----:B------:R-:W-:-:S07]  /*73c0*/  IMAD.MOV.U32 R11, RZ, RZ, RZ ;  /* 0x000000ffff0b7224 */ /* 0x000fce00078e00ff */
.L_x_85:
[----:B0-----:R-:W-:Y:S01]  /*73d0*/  IMAD.IADD R12, R8, 0x1, R11 ;  /* 0x00000001080c7824 */ /* 0x001fe200078e020b */
[----:B------:R-:W-:-:S04]  /*73e0*/  UMOV UR4, 0xc1c ;  /* 0x00000c1c00047882 */ /* 0x000fc80000000000 */
[----:B------:R-:W-:Y:S01]  /*73f0*/  LEA R14, R12, UR4, 0x2 ;  /* 0x000000040c0e7c11 */ /* 0x000fe2000f8e10ff */
[----:B------:R-:W-:Y:S02]  /*7400*/  IMAD.IADD R12, R45, 0x1, R11 ;  /* 0x000000012d0c7824 */ /* 0x000fe400078e020b */
[----:B------:R-:W-:Y:S01]  /*7410*/  VIADD R11, R11, 0x8 ;  /* 0x000000080b0b7836 */ /* 0x000fe20000000000 */
[----:B------:R-:W0:Y:S02]  /*7420*/  LDC.U8 R16, c[0x3][R14] ;  /* 0x00c000000e107b82 */ /* 0x000e240000000000 */
[----:B------:R-:W1:Y:S02]  /*7430*/  LDS R15, [R12+0x28c] ;  /* 0x00028c000c0f7984 */ /* 0x000e640000000800 */
[----:B------:R-:W-:Y:S02]  /*7440*/  ISETP.NE.AND P1, PT, R11, R6, PT ;  /* 0x000000060b00720c */ /* 0x000fe40003f25270 */
[----:B------:R-:W0:Y:S02]  /*7450*/  LDS.U8 R13, [R12+0x28b] ;  /* 0x00028b000c0d7984 */ /* 0x000e240000000000 */
[----:B------:R-:W2:Y:S02]  /*7460*/  LDC.U8 R17, c[0x3][R14+0x4] ;  /* 0x00c001000e117b82 */ /* 0x000ea40000000000 */
[----:B------:R-:W3:Y:S06]  /*7470*/  LDS R21, [R12+0x290] ;  /* 0x000290000c157984 */ /* 0x000eec0000000800 */
[----:B------:R-:W4:Y:S08]  /*7480*/  LDC.U8 R18, c[0x3][R14+0x8] ;  /* 0x00c002000e127b82 */ /* 0x000f300000000000 */
[----:B------:R-:W5:Y:S08]  /*7490*/  LDC.U8 R19, c[0x3][R14+0xc] ;  /* 0x00c003000e137b82 */ /* 0x000f700000000000 */
[----:B------:R-:W5:Y:S08]  /*74a0*/  LDC.U8 R20, c[0x3][R14+0x10] ;  /* 0x00c004000e147b82 */ /* 0x000f700000000000 */
[----:B------:R-:W5:Y:S01]  /*74b0*/  LDC.U8 R22, c[0x3][R14+0x14] ;  /* 0x00c005000e167b82 */ /* 0x000f620000000000 */
[----:B-1----:R-:W-:-:S02]  /*74c0*/  LOP3.LUT R28, R15, 0xff, RZ, 0xc0, !PT ;  /* 0x000000ff0f1c7812 */ /* 0x002fc400078ec0ff */
[----:B------:R-:W-:-:S05]  /*74d0*/  PRMT R27, R15, 0x7771, RZ ;  /* 0x000077710f1b7816 */ /* 0x000fca00000000ff */
[----:B------:R-:W1:Y:S01]  /*74e0*/  LDC.U8 R23, c[0x3][R14+0x18] ;  /* 0x00c006000e177b82 */ /* 0x000e620000000000 */
[----:B0-----:R-:W-:Y:S01]  /*74f0*/  IMAD R13, R13, R16, RZ ;  /* 0x000000100d0d7224 */ /* 0x001fe200078e02ff */
[C---:B------:R-:W-:Y:S02]  /*7500*/  PRMT R16, R15.reuse, 0x7772, RZ ;  /* 0x000077720f107816 */ /* 0x040fe400000000ff */
[----:B------:R-:W-:Y:S02]  /*7510*/  PRMT R15, R15, 0x7773, RZ ;  /* 0x000077730f0f7816 */ /* 0x000fe400000000ff */
[----:B---3--:R-:W-:Y:S02]  /*7520*/  PRMT R12, R21, 0x7771, RZ ;  /* 0x00007771150c7816 */ /* 0x008fe400000000ff */
[----:B------:R-:W0:Y:S01]  /*7530*/  LDC.U8 R24, c[0x3][R14+0x1c] ;  /* 0x00c007000e187b82 */ /* 0x000e220000000000 */
[----:B--2---:R-:W-:-:S05]  /*7540*/  IMAD R17, R17, R28, RZ ;  /* 0x0000001c11117224 */ /* 0x004fca00078e02ff */
[----:B------:R-:W-:Y:S01]  /*7550*/  LOP3.LUT R13, R17, R13, R10, 0x96, !PT ;  /* 0x0000000d110d7212 */ /* 0x000fe200078e960a */
[----:B------:R-:W-:Y:S01]  /*7560*/  IMAD.MOV.U32 R10, RZ, RZ, R16 ;  /* 0x000000ffff0a7224 */ /* 0x000fe200078e0010 */
[C---:B------:R-:W-:Y:S01]  /*7570*/  LOP3.LUT R17, R21.reuse, 0xff, RZ, 0xc0, !PT ;  /* 0x000000ff15117812 */ /* 0x040fe200078ec0ff */
[----:B----4-:R-:W-:Y:S01]  /*7580*/  IMAD R18, R18, R27, RZ ;  /* 0x0000001b12127224 */ /* 0x010fe200078e02ff */
[----:B------:R-:W-:Y:S01]  /*7590*/  PRMT R21, R21, 0x7772, RZ ;  /* 0x0000777215157816 */ /* 0x000fe200000000ff */
[----:B-----5:R-:W-:Y:S01]  /*75a0*/  IMAD R19, R19, R10, RZ ;  /* 0x0000000a13137224 */ /* 0x020fe200078e02ff */
[----:B------:R-:W-:-:S04]  /*75b0*/  MOV R10, R12 ;  /* 0x0000000c000a7202 */ /* 0x000fc80000000f00 */
[----:B------:R-:W-:Y:S01]  /*75c0*/  LOP3.LUT R13, R19, R18, R13, 0x96, !PT ;  /* 0x00000012130d7212 */ /* 0x000fe200078e960d */
[----:B------:R-:W-:Y:S02]  /*75d0*/  IMAD R20, R20, R15, RZ ;  /* 0x0000000f14147224 */ /* 0x000fe400078e02ff */
[----:B------:R-:W-:Y:S02]  /*75e0*/  IMAD.MOV.U32 R15, RZ, RZ, R21 ;  /* 0x000000ffff0f7224 */ /* 0x000fe400078e0015 */
[----:B------:R-:W-:-:S05]  /*75f0*/  IMAD R22, R22, R17, RZ ;  /* 0x0000001116167224 */ /* 0x000fca00078e02ff */
[----:B------:R-:W-:Y:S01]  /*7600*/  LOP3.LUT R13, R22, R20, R13, 0x96, !PT ;  /* 0x00000014160d7212 */ /* 0x000fe200078e960d */
[----:B-1----:R-:W-:Y:S02]  /*7610*/  IMAD R10, R23, R10, RZ ;  /* 0x0000000a170a7224 */ /* 0x002fe400078e02ff */
[----:B0-----:R-:W-:-:S05]  /*7620*/  IMAD R24, R24, R15, RZ ;  /* 0x0000000f18187224 */ /* 0x001fca00078e02ff */
[----:B------:R-:W-:Y:S01]  /*7630*/  LOP3.LUT R10, R24, R10, R13, 0x96, !PT ;  /* 0x0000000a180a7212 */ /* 0x000fe200078e960d */
[----:B------:R-:W-:Y:S06]  /*7640*/  @P1 BRA `(.L_x_85) ;  /* 0xfffffffc00601947 */ /* 0x000fec000383ffff */
[----:B------:R-:W-:Y:S05]  /*7650*/  BSYNC.RECONVERGENT B1 ;  /* 0x0000000000017941 */ /* 0x000fea0003800200 */
.L_x_84:
[----:B------:R-:W-:-:S07]  /*7660*/  IMAD.MOV.U32 R11, RZ, RZ, R6 ;  /* 0x000000ffff0b7224 */ /* 0x000fce00078e0006 */
.L_x_83:
[----:B------:R-:W-:Y:S01]  /*7670*/  ISETP.NE.AND P1, PT, R25, RZ, PT ;  /* 0x000000ff1900720c */ /* 0x000fe20003f25270 */
[----:B------:R-:W-:-:S12]  /*7680*/  BSSY.RECONVERGENT B1, `(.L_x_86) ;  /* 0x0000038000017945 */ /* 0x000fd80003800200 */
[----:B------:R-:W-:Y:S05]  /*7690*/  @!P1 BRA `(.L_x_87) ;  /* 0x0000000000d89947 */ /* 0x000fea0003800000 */
[----:B------:R-:W-:Y:S01]  /*76a0*/  BSSY.RECONVERGENT B2, `(.L_x_88) ;  /* 0x0000018000027945 */ /* 0x000fe20003800200 */
[----:B------:R-:W-:-:S03]  /*76b0*/  ISETP.NE.AND P1, PT, R26, RZ, PT ;  /* 0x000000ff1a00720c */ /* 0x000fc60003f25270 */
[----:B------:R-:W-:Y:S10]  /*76c0*/  @!P0 BRA `(.L_x_89) ;  /* 0x0000000000548947 */ /* 0x000ff40003800000 */
[C---:B0-----:R-:W-:Y:S01]  /*76d0*/  IMAD.IADD R12, R8.reuse, 0x1, R11 ;  /* 0x00000001080c7824 */ /* 0x041fe200078e020b */
[----:B------:R-:W-:Y:S01]  /*76e0*/  IADD3 R21, PT, PT, R8, R11, RZ ;  /* 0x0000000b08157210 */ /* 0x000fe20007ffe0ff */
[----:B------:R-:W-:-:S03]  /*76f0*/  UMOV UR4, 0xc1c ;  /* 0x00000c1c00047882 */ /* 0x000fc60000000000 */
[----:B------:R-:W-:Y:S01]  /*7700*/  LEA R14, R12, UR4, 0x2 ;  /* 0x000000040c0e7c11 */ /* 0x000fe2000f8e10ff */
[----:B------:R-:W-:Y:S02]  /*7710*/  IMAD.SHL.U32 R21, R21, 0x4, RZ ;  /* 0x0000000415157824 */ /* 0x000fe400078e00ff */
[----:B------:R-:W-:Y:S02]  /*7720*/  IMAD.IADD R12, R45, 0x1, R11 ;  /* 0x000000012d0c7824 */ /* 0x000fe400078e020b */
[----:B------:R-:W0:Y:S01]  /*7730*/  LDC.U8 R16, c[0x3][R21+0xc20] ;  /* 0x00c3080015107b82 */ /* 0x000e220000000000 */
[----:B------:R-:W-:Y:S02]  /*7740*/  VIADD R11, R11, 0x4 ;  /* 0x000000040b0b7836 */ /* 0x000fe40000000000 */
[----:B------:R-:W-:Y:S04]  /*7750*/  LDS.U8 R13, [R12+0x28b] ;  /* 0x00028b000c0d7984 */ /* 0x000fe80000000000 */
[----:B------:R-:W0:Y:S01]  /*7760*/  LDS.U8 R15, [R12+0x28c] ;  /* 0x00028c000c0f7984 */ /* 0x000e220000000000 */
[----:B------:R-:W1:Y:S03]  /*7770*/  LDC.U8 R14, c[0x3][R14] ;  /* 0x00c000000e0e7b82 */ /* 0x000e660000000000 */
[----:B------:R-:W2:Y:S04]  /*7780*/  LDS.U8 R17, [R12+0x28d] ;  /* 0x00028d000c117984 */ /* 0x000ea80000000000 */
[----:B------:R-:W3:Y:S01]  /*7790*/  LDS.U8 R19, [R12+0x28e] ;  /* 0x00028e000c137984 */ /* 0x000ee20000000000 */
[----:B------:R-:W2:Y:S08]  /*77a0*/  LDC.U8 R18, c[0x3][R21+0xc24] ;  /* 0x00c3090015127b82 */ /* 0x000eb00000000000 */
[----:B------:R-:W3:Y:S01]  /*77b0*/  LDC.U8 R20, c[0x3][R21+0xc28] ;  /* 0x00c30a0015147b82 */ /* 0x000ee20000000000 */
[----:B0-----:R-:W-:-:S02]  /*77c0*/  IMAD R16, R15, R16, RZ ;  /* 0x000000100f107224 */ /* 0x001fc400078e02ff */
[----:B-1----:R-:W-:Y:S02]  /*77d0*/  IMAD R13, R13, R14, RZ ;  /* 0x0000000e0d0d7224 */ /* 0x002fe400078e02ff */
[----:B--2---:R-:W-:-:S05]  /*77e0*/  IMAD R17, R17, R18, RZ ;  /* 0x0000001211117224 */ /* 0x004fca00078e02ff */
[----:B------:R-:W-:Y:S01]  /*77f0*/  LOP3.LUT R13, R17, R13, R16, 0x96, !PT ;  /* 0x0000000d110d7212 */ /* 0x000fe200078e9610 */
[----:B---3--:R-:W-:-:S05]  /*7800*/  IMAD R19, R19, R20, RZ ;  /* 0x0000001413137224 */ /* 0x008fca00078e02ff */
[----:B------:R-:W-:-:S07]  /*7810*/  LOP3.LUT R10, R10, R13, R19, 0x96, !PT ;  /* 0x0000000d0a0a7212 */ /* 0x000fce00078e9613 */
.L_x_89:
[----:B------:R-:W-:Y:S05]  /*7820*/  BSYNC.RECONVERGENT B2 ;  /* 0x0000000000027941 */ /* 0x000fea0003800200 */
.L_x_88:
[----:B------:R-:W-:Y:S05]  /*7830*/  @!P1 BRA `(.L_x_87) ;  /* 0x0000000000709947 */ /* 0x000fea0003800000 */
[----:B------:R-:W-:Y:S01]  /*7840*/  ISETP.NE.AND P2, PT, R26, 0x1, PT ;  /* 0x000000011a00780c */ /* 0x000fe20003f45270 */
[----:B------:R-:W-:Y:S01]  /*7850*/  BSSY.RECONVERGENT B2, `(.L_x_90) ;  /* 0x0000011000027945 */ /* 0x000fe20003800200 */
[----:B------:R-:W-:-:S11]  /*7860*/  LOP3.LUT P1, RZ, R9, 0x1, RZ, 0xc0, !PT ;  /* 0x0000000109ff7812 */ /* 0x000fd6000782c0ff */
[----:B------:R-:W-:Y:S05]  /*7870*/  @!P2 BRA `(.L_x_91) ;  /* 0x000000000038a947 */ /* 0x000fea0003800000 */
[C---:B0-----:R-:W-:Y:S01]  /*7880*/  IMAD.IADD R12, R8.reuse, 0x1, R11 ;  /* 0x00000001080c7824 */ /* 0x041fe200078e020b */
[----:B------:R-:W-:Y:S01]  /*7890*/  IADD3 R13, PT, PT, R8, R11, RZ ;  /* 0x0000000b080d7210 */ /* 0x000fe20007ffe0ff */
[----:B------:R-:W-:-:S03]  /*78a0*/  UMOV UR4, 0xc1c ;  /* 0x00000c1c00047882 */ /* 0x000fc60000000000 */
[----:B------:R-:W-:Y:S01]  /*78b0*/  LEA R14, R12, UR4, 0x2 ;  /* 0x000000040c0e7c11 */ /* 0x000fe2000f8e10ff */
[----:B------:R-:W-:Y:S02]  /*78c0*/  IMAD.SHL.U32 R16, R13, 0x4, RZ ;  /* 0x000000040d107824 */ /* 0x000fe400078e00ff */
[----:B------:R-:W-:Y:S02]  /*78d0*/  IMAD.IADD R12, R45, 0x1, R11 ;  /* 0x000000012d0c7824 */ /* 0x000fe400078e020b */
[----:B------:R-:W-:Y:S01]  /*78e0*/  VIADD R11, R11, 0x2 ;  /* 0x000000020b0b7836 */ /* 0x000fe20000000000 */
[----:B------:R-:W0:Y:S02]  /*78f0*/  LDC.U8 R14, c[0x3][R14] ;  /* 0x00c000000e0e7b82 */ /* 0x000e240000000000 */
[----:B------:R-:W0:Y:S04]  /*7900*/  LDS.U8 R13, [R12+0x28b] ;  /* 0x00028b000c0d7984 */ /* 0x000e280000000000 */
[----:B------:R-:W1:Y:S02]  /*7910*/  LDS.U8 R15, [R12+0x28c] ;  /* 0x00028c000c0f7984 */ /* 0x000e640000000000 */
[----:B------:R-:W1:Y:S01]  /*7920*/  LDC.U8 R16, c[0x3][R16+0xc20] ;  /* 0x00c3080010107b82 */ /* 0x000e620000000000 */
[----:B0-----:R-:W-:-:S02]  /*7930*/  IMAD R13, R13, R14, RZ ;  /* 0x0000000e0d0d7224 */ /* 0x001fc400078e02ff */
[----:B-1----:R-:W-:-:S05]  /*7940*/  IMAD R15, R15, R16, RZ ;  /* 0x000000100f0f7224 */ /* 0x002fca00078e02ff */
[----:B------:R-:W-:-:S07]  /*7950*/  LOP3.LUT R10, R10, R13, R15, 0x96, !PT ;  /* 0x0000000d0a0a7212 */ /* 0x000fce00078e960f */
.L_x_91:
[----:B------:R-:W-:Y:S05]  /*7960*/  BSYNC.RECONVERGENT B2 ;  /* 0x0000000000027941 */ /* 0x000fea0003800200 */
.L_x_90:
[----:B------:R-:W-:Y:S05]  /*7970*/  @!P1 BRA `(.L_x_87) ;  /* 0x0000000000209947 */ /* 0x000fea0003800000 */
[----:B------:R-:W-:Y:S01]  /*7980*/  IMAD.IADD R8, R8, 0x1, R11 ;  /* 0x0000000108087824 */ /* 0x000fe200078e020b */
[----:B------:R-:W-:-:S04]  /*7990*/  UMOV UR4, 0xc1c ;  /* 0x00000c1c00047882 */ /* 0x000fc80000000000 */
[----:B0-----:R-:W-:Y:S02]  /*79a0*/  LEA R12, R8, UR4, 0x2 ;  /* 0x00000004080c7c11 */ /* 0x001fe4000f8e10ff */
[----:B------:R-:W-:Y:S02]  /*79b0*/  IADD3 R8, PT, PT, R45, R11, RZ ;  /* 0x0000000b2d087210 */ /* 0x000fe40007ffe0ff */
[----:B------:R-:W0:Y:S04]  /*79c0*/  LDC.U8 R13, c[0x3][R12] ;  /* 0x00c000000c0d7b82 */ /* 0x000e280000000000 */
[----:B------:R-:W0:Y:S02]  /*79d0*/  LDS.U8 R8, [R8+0x28b] ;  /* 0x00028b0008087984 */ /* 0x000e240000000000 */
[----:B0-----:R-:W-:-:S05]  /*79e0*/  IMAD R13, R8, R13, RZ ;  /* 0x0000000d080d7224 */ /* 0x001fca00078e02ff */
[----:B------:R-:W-:-:S07]  /*79f0*/  LOP3.LUT R10, R13, R10, RZ, 0x3c, !PT ;  /* 0x0000000a0d0a7212 */ /* 0x000fce00078e3cff */
.L_x_87:
[----:B------:R-:W-:Y:S05]  /*7a00*/  BSYNC.RECONVERGENT B1 ;  /* 0x0000000000017941 */ /* 0x000fea0003800200 */
.L_x_86:
[----:B------:R-:W-:-:S04]  /*7a10*/  LOP3.LUT R10, R10, 0xff, RZ, 0xc0, !PT ;  /* 0x000000ff0a0a7812 */ /* 0x000fc800078ec0ff */
[----:B------:R-:W-:-:S13]  /*7a20*/  ISETP.NE.AND P1, PT, R10, 0x1, PT ;  /* 0x000000010a00780c */ /* 0x000fda0003f25270 */
[----:B------:R-:W-:Y:S05]  /*7a30*/  @!P1 BRA `(.L_x_92) ;  /* 0x0000005400cc9947 */ /* 0x000fea0003800000 */
[----:B------:R-:W-:-:S05]  /*7a40*/  VIADD R7, R7, 0x1 ;  /* 0x0000000107077836 */ /* 0x000fca0000000000 */
[----:B------:R-:W-:-:S13]  /*7a50*/  ISETP.NE.AND P1, PT, R7, R0, PT ;  /* 0x000000000700720c */ /* 0x000fda0003f25270 */
[----:B------:R-:W-:Y:S05]  /*7a60*/  @P1 BRA `(.L_x_93) ;  /* 0xfffffff800301947 */ /* 0x000fea000383ffff */
.L_x_82:
[----:B------:R-:W-:Y:S01]  /*7a70*/  ISETP.GE.AND P0, PT, R9, 0x1, PT ;  /* 0x000000010900780c */ /* 0x000fe20003f06270 */
[----:B------:R-:W-:-:S12]  /*7a80*/  BSSY.RECONVERGENT B1, `(.L_x_94) ;  /* 0x000018d000017945 */ /* 0x000fd80003800200 */
[----:B------:R-:W-:Y:S05]  /*7a90*/  @!P0 BRA `(.L_x_95) ;  /* 0x0000001800288947 */ /* 0x000fea0003800000 */
[----:B------:R-:W-:Y:S01]  /*7aa0*/  BSSY.RECONVERGENT B2, `(.L_x_96) ;  /* 0x000013e000027945 */ /* 0x000fe20003800200 */
[----:B-12---:R-:W-:Y:S02]  /*7ab0*/  IMAD.MOV.U32 R8, RZ, RZ, RZ ;  /* 0x000000ffff087224 */ /* 0x006fe400078e00ff */
[----:B------:R-:W-:Y:S02]  /*7ac0*/  IMAD.MOV.U32 R6, RZ, RZ, R2 ;  /* 0x000000ffff067224 */ /* 0x000fe400078e0002 */
[----:B------:R-:W-:-:S07]  /*7ad0*/  IMAD.MOV.U32 R7, RZ, RZ, R3 ;  /* 0x000000ffff077224 */ /* 0x000fce00078e0003 */
.L_x_109:
[----:B------:R-:W-:Y:S01]  /*7ae0*/  IADD3 R9, PT, PT, R45, R8, RZ ;  /* 0x000000082d097210 */ /* 0x000fe20007ffe0ff */
[----:B------:R-:W-:Y:S04]  /*7af0*/  BSSY.RECONVERGENT B3, `(.L_x_97) ;  /* 0x0000134000037945 */ /* 0x000fe80003800200 */
[----:B------:R-:W1:Y:S02]  /*7b00*/  LDS.U8 R10, [R9+0x2aa] ;  /* 0x0002aa00090a7984 */ /* 0x000e640000000000 */
[----:B-1----:R-:W-:-:S13]  /*7b10*/  ISETP.NE.AND P0, PT, R10, 0x1, PT ;  /* 0x000000010a00780c */ /* 0x002fda0003f05270 */
[----:B------:R-:W-:Y:S05]  /*7b20*/  @P0 BRA `(.L_x_98) ;  /* 0x0000001000c00947 */ /* 0x000fea0003800000 */
[----:B------:R-:W-:Y:S01]  /*7b30*/  IMAD R10, R8, 0x7, R9 ;  /* 0x00000007080a7824 */ /* 0x000fe200078e0209 */
[----:B------:R-:W-:Y:S05]  /*7b40*/  BSSY.RECONVERGENT B4, `(.L_x_99) ;  /* 0x0000096000047945 */ /* 0x000fea0003800200 */
[----:B------:R-:W1:Y:S02]  /*7b50*/  LDS.64 R10, [R10+0xf8] ;  /* 0x0000f8000a0a7984 */ /* 0x000e640000000a00 */
[----:B-1----:R-:W-:Y:S01]  /*7b60*/  DSETP.GT.AND P0, PT, R10, 50, PT ;  /* 0x404900000a00742a */ /* 0x002fe20003f04000 */
[----:B------:R-:W-:Y:S02]  /*7b70*/  IMAD.MOV.U32 R16, RZ, RZ, R10 ;  /* 0x000000ffff107224 */ /* 0x000fe400078e000a */
[----:B0-----:R-:W-:-:S11]  /*7b80*/  IMAD.MOV.U32 R17, RZ, RZ, R11 ;  /* 0x000000ffff117224 */ /* 0x001fd600078e000b */
        /* <DEDUP_REMOVED lines=8> */
[----:B------:R-:W-:Y:S01]  /*7c10*/  IMAD.MOV.U32 R13, RZ, RZ, 0x3fe62e42 ;  /* 0x3fe62e42ff0d7424 */ /* 0x000fe200078e00ff */
[----:B------:R-:W-:Y:S01]  /*7c20*/  UMOV UR7, 0x3c7abc9e ;  /* 0x3c7abc9e00077882 */ /* 0x000fe20000000000 */
        /* <DEDUP_REMOVED lines=41> */
[C---:B------:R-:W-:Y:S02]  /*7ec0*/  DADD R16, R10.reuse, +INF ;  /* 0x7ff000000a107429 */ /* 0x040fe40000000000 */
[----:B------:R-:W-:-:S08]  /*7ed0*/  DSETP.GEU.AND P0, PT, R10, RZ, PT ;  /* 0x000000ff0a00722a */ /* 0x000fd00003f0e000 */
[----:B------:R-:W-:Y:S02]  /*7ee0*/  FSEL R16, R16, RZ, P0 ;  /* 0x000000ff10107208 */ /* 0x000fe40000000000 */
[----:B------:R-:W-:Y:S02]  /*7ef0*/  @!P1 LEA.HI R9, R14, R14, RZ, 0x1 ;  /* 0x0000000e0e099211 */ /* 0x000fe400078f08ff */
[----:B------:R-:W-:Y:S02]  /*7f00*/  FSEL R17, R17, RZ, P0 ;  /* 0x000000ff11117208 */ /* 0x000fe40000000000 */
[----:B------:R-:W-:-:S05]  /*7f10*/  @!P1 SHF.R.S32.HI R9, RZ, 0x1, R9 ;  /* 0x00000001ff099819 */ /* 0x000fca0000011409 */
[----:B------:R-:W-:Y:S02]  /*7f20*/  @!P1 IMAD.IADD R14, R14, 0x1, -R9 ;  /* 0x000000010e0e9824 */ /* 0x000fe400078e0a09 */
[----:B------:R-:W-:-:S03]  /*7f30*/  @!P1 IMAD R15, R9, 0x100000, R19 ;  /* 0x00100000090f9824 */ /* 0x000fc600078e0213 */
[----:B------:R-:W-:Y:S01]  /*7f40*/  @!P1 LEA R19, R14, 0x3ff00000, 0x14 ;  /* 0x3ff000000e139811 */ /* 0x000fe200078ea0ff */
[----:B------:R-:W-:Y:S02]  /*7f50*/  @!P1 IMAD.MOV.U32 R14, RZ, RZ, R18 ;  /* 0x000000ffff0e9224 */ /* 0x000fe400078e0012 */
[----:B------:R-:W-:-:S06]  /*7f60*/  @!P1 IMAD.MOV.U32 R18, RZ, RZ, RZ ;  /* 0x000000ffff129224 */ /* 0x000fcc00078e00ff */
[----:B------:R-:W-:-:S11]  /*7f70*/  @!P1 DMUL R16, R14, R18 ;  /* 0x000000120e109228 */ /* 0x000fd60000000000 */
.L_x_102:
[----:B------:R-:W-:Y:S05]  /*7f80*/  BSYNC.RECONVERGENT B5 ;  /* 0x0000000000057941 */ /* 0x000fea0003800200 */
.L_x_101:
[----:B------:R-:W-:Y:S01]  /*7f90*/  DADD R16, R16, 1 ;  /* 0x3ff0000010107429 */ /* 0x000fe20000000000 */
[----:B------:R-:W-:-:S09]  /*7fa0*/  MOV R26, 0xfffffc01 ;  /* 0xfffffc01001a7802 */ /* 0x000fd20000000f00 */
[----:B------:R-:W-:Y:S01]  /*7fb0*/  ISETP.GT.AND P0, PT, R17, 0xfffff, PT ;  /* 0x000fffff1100780c */ /* 0x000fe20003f04270 */
[--C-:B------:R-:W-:Y:S01]  /*7fc0*/  IMAD.MOV.U32 R15, RZ, RZ, R17.reuse ;  /* 0x000000ffff0f7224 */ /* 0x100fe200078e0011 */
[----:B------:R-:W-:Y:S01]  /*7fd0*/  MOV R14, R16 ;  /* 0x00000010000e7202 */ /* 0x000fe20000000f00 */
[----:B------:R-:W-:-:S10]  /*7fe0*/  IMAD.MOV.U32 R9, RZ, RZ, R17 ;  /* 0x000000ffff097224 */ /* 0x000fd400078e0011 */
        /* <DEDUP_REMOVED lines=9> */
[----:B------:R-:W-:Y:S01]  /*8080*/  UMOV UR6, 0x3ae80f1e ;  /* 0x3ae80f1e00067882 */ /* 0x000fe20000000000 */
[----:B------:R-:W-:Y:S01]  /*8090*/  IMAD.MOV.U32 R25, RZ, RZ, 0x3ed0ee25 ;  /* 0x3ed0ee25ff197424 */ /* 0x000fe200078e00ff */
[----:B------:R-:W-:Y:S01]  /*80a0*/  LOP3.LUT R17, R14, 0x3ff00000, RZ, 0xfc, !PT ;  /* 0x3ff000000e117812 */ /* 0x000fe200078efcff */
[----:B------:R-:W-:Y:S01]  /*80b0*/  UMOV UR7, 0x3eb1380b ;  /* 0x3eb1380b00077882 */ /* 0x000fe20000000000 */
[----:B------:R-:W-:Y:S01]  /*80c0*/  MOV R14, RZ ;  /* 0x000000ff000e7202 */ /* 0x000fe20000000f00 */
[----:B------:R-:W-:Y:S01]  /*80d0*/  IMAD.MOV.U32 R29, RZ, RZ, 0x43300000 ;  /* 0x43300000ff1d7424 */ /* 0x000fe200078e00ff */
[----:B------:R-:W-:Y:S01]  /*80e0*/  ISETP.GE.U32.AND P0, PT, R17, 0x3ff6a09f, PT ;  /* 0x3ff6a09f1100780c */ /* 0x000fe20003f06070 */
[----:B------:R-:W-:Y:S01]  /*80f0*/  UMOV UR10, 0x80000000 ;  /* 0x80000000000a7882 */ /* 0x000fe20000000000 */
[----:B------:R-:W-:Y:S01]  /*8100*/  LEA.HI R9, R9, R26, RZ, 0xc ;  /* 0x0000001a09097211 */ /* 0x000fe200078f60ff */
[----:B------:R-:W-:-:S10]  /*8110*/  UMOV UR11, 0x43300000 ;  /* 0x43300000000b7882 */ /* 0x000fd40000000000 */
[----:B------:R-:W-:Y:S02]  /*8120*/  @P0 VIADD R15, R17, 0xfff00000 ;  /* 0xfff00000110f0836 */ /* 0x000fe40000000000 */
[----:B------:R-:W-:Y:S02]  /*8130*/  @P0 VIADD R9, R9, 0x1 ;  /* 0x0000000109090836 */ /* 0x000fe40000000000 */
[----:B------:R-:W-:-:S03]  /*8140*/  @P0 IMAD.MOV.U32 R17, RZ, RZ, R15 ;  /* 0x000000ffff110224 */ /* 0x000fc600078e000f */
[----:B------:R-:W-:-:S03]  /*8150*/  LOP3.LUT R28, R9, 0x80000000, RZ, 0x3c, !PT ;  /* 0x80000000091c7812 */ /* 0x000fc600078e3cff */
[C---:B------:R-:W-:Y:S02]  /*8160*/  DADD R22, R16.reuse, 1 ;  /* 0x3ff0000010167429 */ /* 0x040fe40000000000 */
[----:B------:R-:W-:-:S04]  /*8170*/  DADD R16, R16, -1 ;  /* 0xbff0000010107429 */ /* 0x000fc80000000000 */
[----:B------:R-:W0:Y:S02]  /*8180*/  MUFU.RCP64H R15, R23 ;  /* 0x00000017000f7308 */ /* 0x000e240000001800 */
[----:B0-----:R-:W-:-:S08]  /*8190*/  DFMA R18, -R22, R14, 1 ;  /* 0x3ff000001612742b */ /* 0x001fd0000000010e */
[----:B------:R-:W-:-:S08]  /*81a0*/  DFMA R18, R18, R18, R18 ;  /* 0x000000121212722b */ /* 0x000fd00000000012 */
[----:B------:R-:W-:-:S08]  /*81b0*/  DFMA R14, R14, R18, R14 ;  /* 0x000000120e0e722b */ /* 0x000fd0000000000e */
[----:B------:R-:W-:-:S08]  /*81c0*/  DMUL R18, R16, R14 ;  /* 0x0000000e10127228 */ /* 0x000fd00000000000 */
[----:B------:R-:W-:-:S08]  /*81d0*/  DFMA R18, R16, R14, R18 ;  /* 0x0000000e1012722b */ /* 0x000fd00000000012 */
[----:B------:R-:W-:Y:S02]  /*81e0*/  DMUL R20, R18, R18 ;  /* 0x0000001212147228 */ /* 0x000fe40000000000 */
[----:B------:R-:W-:-:S06]  /*81f0*/  DADD R26, R16, -R18 ;  /* 0x00000000101a7229 */ /* 0x000fcc0000000812 */
[----:B------:R-:W-:Y:S01]  /*8200*/  DFMA R22, R20, UR6, R24 ;  /* 0x0000000614167c2b */ /* 0x000fe20008000018 */
[----:B------:R-:W-:Y:S01]  /*8210*/  UMOV UR6, 0x9f02676f ;  /* 0x9f02676f00067882 */ /* 0x000fe20000000000 */
[----:B------:R-:W-:Y:S01]  /*8220*/  UMOV UR7, 0x3ef3b266 ;  /* 0x3ef3b26600077882 */ /* 0x000fe20000000000 */
[----:B------:R-:W-:-:S05]  /*8230*/  DADD R26, R26, R26 ;  /* 0x000000001a1a7229 */ /* 0x000fca000000001a */
[----:B------:R-:W-:Y:S01]  /*8240*/  DFMA R22, R20, R22, UR6 ;  /* 0x0000000614167e2b */ /* 0x000fe20008000016 */
[----:B------:R-:W-:Y:S01]  /*8250*/  UMOV UR6, 0xa9ab0956 ;  /* 0xa9ab095600067882 */ /* 0x000fe20000000000 */
[----:B------:R-:W-:Y:S01]  /*8260*/  UMOV UR7, 0x3f1745cb ;  /* 0x3f1745cb00077882 */ /* 0x000fe20000000000 */
[----:B------:R-:W-:-:S05]  /*8270*/  DFMA R26, R16, -R18, R26 ;  /* 0x80000012101a722b */ /* 0x000fca000000001a */
[----:B------:R-:W-:Y:S01]  /*8280*/  DFMA R22, R20, R22, UR6 ;  /* 0x0000000614167e2b */ /* 0x000fe20008000016 */
[----:B------:R-:W-:Y:S01]  /*8290*/  UMOV UR6, 0x2d1b5154 ;  /* 0x2d1b515400067882 */ /* 0x000fe20000000000 */
[----:B------:R-:W-:Y:S01]  /*82a0*/  UMOV UR7, 0x3f3c71c7 ;  /* 0x3f3c71c700077882 */ /* 0x000fe20000000000 */
[----:B------:R-:W-:-:S05]  /*82b0*/  DMUL R26, R14, R26 ;  /* 0x0000001a0e1a7228 */ /* 0x000fca0000000000 */
[----:B------:R-:W-:Y:S01]  /*82c0*/  DFMA R22, R20, R22, UR6 ;  /* 0x0000000614167e2b */ /* 0x000fe20008000016 */
[----:B------:R-:W-:Y:S01]  /*82d0*/  UMOV UR6, 0x923be72d ;  /* 0x923be72d00067882 */ /* 0x000fe20000000000 */
[----:B------:R-:W-:-:S06]  /*82e0*/  UMOV UR7, 0x3f624924 ;  /* 0x3f62492400077882 */ /* 0x000fcc0000000000 */
[----:B------:R-:W-:Y:S01]  /*82f0*/  DFMA R24, R20, R22, UR6 ;  /* 0x0000000614187e2b */ /* 0x000fe20008000016 */
[----:B------:R-:W-:Y:S01]  /*8300*/  UMOV UR6, 0x9999a3c4 ;  /* 0x9999a3c400067882 */ /* 0x000fe20000000000 */
[----:B------:R-:W-:Y:S01]  /*8310*/  UMOV UR7, 0x3f899999 ;  /* 0x3f89999900077882 */ /* 0x000fe20000000000 */
[----:B------:R-:W-:Y:S01]  /*8320*/  DADD R22, R28, -UR10 ;  /* 0x8000000a1c167e29 */ /* 0x000fe20008000000 */
[----:B------:R-:W-:Y:S01]  /*8330*/  UMOV UR10, 0xfefa39ef ;  /* 0xfefa39ef000a7882 */ /* 0x000fe20000000000 */
[----:B------:R-:W-:-:S03]  /*8340*/  UMOV UR11, 0x3fe62e42 ;  /* 0x3fe62e42000b7882 */ /* 0x000fc60000000000 */
[----:B------:R-:W-:Y:S01]  /*8350*/  DFMA R24, R20, R24, UR6 ;  /* 0x0000000614187e2b */ /* 0x000fe20008000018 */
[----:B------:R-:W-:Y:S01]  /*8360*/  UMOV UR6, 0x55555554 ;  /* 0x5555555400067882 */ /* 0x000fe20000000000 */
[----:B------:R-:W-:Y:S01]  /*8370*/  UMOV UR7, 0x3fb55555 ;  /* 0x3fb5555500077882 */ /* 0x000fe20000000000 */
[----:B------:R-:W-:-:S05]  /*8380*/  DFMA R16, R22, UR10, R18 ;  /* 0x0000000a16107c2b */ /* 0x000fca0008000012 */
[----:B------:R-:W-:Y:S01]  /*8390*/  DFMA R24, R20, R24, UR6 ;  /* 0x0000000614187e2b */ /* 0x000fe20008000018 */
[----:B------:R-:W-:Y:S01]  /*83a0*/  UMOV UR6, 0x3b39803f ;  /* 0x3b39803f00067882 */ /* 0x000fe20000000000 */
[----:B------:R-:W-:Y:S01]  /*83b0*/  UMOV UR7, 0x3c7abc9e ;  /* 0x3c7abc9e00077882 */ /* 0x000fe20000000000 */
[----:B------:R-:W-:-:S05]  /*83c0*/  DFMA R12, R22, -R12, R16 ;  /* 0x8000000c160c722b */ /* 0x000fca0000000010 */
[----:B------:R-:W-:-:S03]  /*83d0*/  DMUL R24, R20, R24 ;  /* 0x0000001814187228 */ /* 0x000fc60000000000 */
[----:B------:R-:W-:-:S05]  /*83e0*/  DADD R12, -R18, R12 ;  /* 0x00000000120c7229 */ /* 0x000fca000000010c */
[----:B------:R-:W-:-:S08]  /*83f0*/  DFMA R24, R18, R24, R26 ;  /* 0x000000181218722b */ /* 0x000fd0000000001a */
[----:B------:R-:W-:-:S08]  /*8400*/  DADD R12, R24, -R12 ;  /* 0x00000000180c7229 */ /* 0x000fd0000000080c */
[----:B------:R-:W-:-:S08]  /*8410*/  DFMA R12, R22, UR6, R12 ;  /* 0x00000006160c7c2b */ /* 0x000fd0000800000c */
[----:B------:R-:W-:Y:S01]  /*8420*/  DADD R16, R16, R12 ;  /* 0x0000000010107229 */ /* 0x000fe2000000000c */
[----:B------:R-:W-:Y:S10]  /*8430*/  BRA `(.L_x_100) ;  /* 0x0000000000187947 */ /* 0x000ff40003800000 */
.L_x_103:
[----:B------:R-:W-:Y:S01]  /*8440*/  MOV R12, 0x0 ;  /* 0x00000000000c7802 */ /* 0x000fe20000000f00 */
[----:B------:R-:W-:Y:S01]  /*8450*/  IMAD.MOV.U32 R13, RZ, RZ, 0x7ff00000 ;  /* 0x7ff00000ff0d7424 */ /* 0x000fe200078e00ff */
[----:B------:R-:W-:-:S05]  /*8460*/  LOP3.LUT P0, RZ, R15, 0x7fffffff, RZ, 0xc0, !PT ;  /* 0x7fffffff0fff7812 */ /* 0x000fca000780c0ff */
[----:B------:R-:W-:-:S10]  /*8470*/  DFMA R12, R14, R12, +INF ;  /* 0x7ff000000e0c742b */ /* 0x000fd4000000000c */
[----:B------:R-:W-:Y:S02]  /*8480*/  FSEL R16, R12, RZ, P0 ;  /* 0x000000ff0c107208 */ /* 0x000fe40000000000 */
[----:B------:R-:W-:-:S07]  /*8490*/  FSEL R17, R13, -QNAN , P0 ;  /* 0xfff000000d117808 */ /* 0x000fce0000000000 */
.L_x_100:
[----:B------:R-:W-:Y:S05]  /*84a0*/  BSYNC.RECONVERGENT B4 ;  /* 0x0000000000047941 */ /* 0x000fea0003800200 */
.L_x_99:
        /* <DEDUP_REMOVED lines=66> */
.L_x_107:
[----:B------:R-:W-:Y:S05]  /*88d0*/  BSYNC.RECONVERGENT B5 ;  /* 0x0000000000057941 */ /* 0x000fea0003800200 */
.L_x_106:
        /* <DEDUP_REMOVED lines=8> */
[----:B------:R-:W-:-:S04]  /*8960*/  @!P0 IMAD.MOV.U32 R9, RZ, RZ, R11 ;  /* 0x000000ffff098224 */ /* 0x000fc800078e000b */
[----:B------:R-:W-:-:S05]  /*8970*/  VIADD R14, R9, 0xffffffff ;  /* 0xffffffff090e7836 */ /* 0x000fca0000000000 */
[----:B------:R-:W-:Y:S02]  /*8980*/  ISETP.GT.U32.AND P1, PT, R14, 0x7feffffe, PT ;  /* 0x7feffffe0e00780c */ /* 0x000fe40003f24070 */
[----:B------:R-:W-:Y:S01]  /*8990*/  MOV R14, R18 ;  /* 0x00000012000e7202 */ /* 0x000fe20000000f00 */
[----:B------:R-:W-:-:S10]  /*89a0*/  @!P0 IMAD.MOV.U32 R14, RZ, RZ, R10 ;  /* 0x000000ffff0e8224 */ /* 0x000fd400078e000a */
        /* <DEDUP_REMOVED lines=63> */
.L_x_108:
[----:B------:R-:W-:Y:S01]  /*8da0*/  MOV R12, 0x0 ;  /* 0x00000000000c7802 */ /* 0x000fe20000000f00 */
[----:B------:R-:W-:Y:S01]  /*8db0*/  IMAD.MOV.U32 R13, RZ, RZ, 0x7ff00000 ;  /* 0x7ff00000ff0d7424 */ /* 0x000fe200078e00ff */
[----:B------:R-:W-:-:S05]  /*8dc0*/  LOP3.LUT P0, RZ, R11, 0x7fffffff, RZ, 0xc0, !PT ;  /* 0x7fffffff0bff7812 */ /* 0x000fca000780c0ff */
[----:B------:R-:W-:-:S10]  /*8dd0*/  DFMA R12, R10, R12, +INF ;  /* 0x7ff000000a0c742b */ /* 0x000fd4000000000c */
[----:B------:R-:W-:Y:S02]  /*8de0*/  FSEL R14, R12, RZ, P0 ;  /* 0x000000ff0c0e7208 */ /* 0x000fe40000000000 */
[----:B------:R-:W-:-:S07]  /*8df0*/  FSEL R15, R13, -QNAN , P0 ;  /* 0xfff000000d0f7808 */ /* 0x000fce0000000000 */
.L_x_105:
[----:B------:R-:W-:Y:S05]  /*8e00*/  BSYNC.RECONVERGENT B4 ;  /* 0x0000000000047941 */ /* 0x000fea0003800200 */
.L_x_104:
[----:B------:R-:W-:-:S08]  /*8e10*/  DADD R14, -R14, R16 ;  /* 0x000000000e0e7229 */ /* 0x000fd00000000110 */
[----:B------:R-:W-:-:S11]  /*8e20*/  DADD R6, R6, R14 ;  /* 0x0000000006067229 */ /* 0x000fd6000000000e */
.L_x_98:
[----:B------:R-:W-:Y:S05]  /*8e30*/  BSYNC.RECONVERGENT B3 ;  /* 0x0000000000037941 */ /* 0x000fea0003800200 */
.L_x_97:
[----:B------:R-:W1:Y:S01]  /*8e40*/  LDC R27, c[0x0][0x3a0] ;  /* 0x0000e800ff1b7b82 */ /* 0x000e620000000800 */
[----:B------:R-:W-:-:S05]  /*8e50*/  VIADD R8, R8, 0x1 ;  /* 0x0000000108087836 */ /* 0x000fca0000000000 */
[----:B-1----:R-:W-:-:S13]  /*8e60*/  ISETP.NE.AND P0, PT, R8, R27, PT ;  /* 0x0000001b0800720c */ /* 0x002fda0003f05270 */
[----:B------:R-:W-:Y:S05]  /*8e70*/  @P0 BRA `(.L_x_109) ;  /* 0xffffffec00180947 */ /* 0x000fea000383ffff */
[----:B------:R-:W-:Y:S05]  /*8e80*/  BSYNC.RECONVERGENT B2 ;  /* 0x0000000000027941 */ /* 0x000fea0003800200 */
.L_x_96:
[----:B------:R1:W-:Y:S01]  /*8e90*/  STS.64 [R45+0x6b8], R6 ;  /* 0x0006b8062d007388 */ /* 0x0003e20000000a00 */
[----:B------:R-:W-:Y:S01]  /*8ea0*/  ISETP.GE.U32.AND P0, PT, R42, 0x7, PT ;  /* 0x000000072a00780c */ /* 0x000fe20003f06070 */
[----:B------:R-:W-:Y:S01]  /*8eb0*/  IMAD.MOV.U32 R8, RZ, RZ, RZ ;  /* 0x000000ffff087224 */ /* 0x000fe200078e00ff */
[----:B------:R-:W-:-:S04]  /*8ec0*/  LOP3.LUT R26, R27, 0x7, RZ, 0xc0, !PT ;  /* 0x000000071b1a7812 */ /* 0x000fc800078ec0ff */
[----:B------:R-:W-:-:S07]  /*8ed0*/  ISETP.NE.AND P1, PT, R26, RZ, PT ;  /* 0x000000ff1a00720c */ /* 0x000fce0003f25270 */
[----:B-1----:R-:W-:Y:S06]  /*8ee0*/  @!P0 BRA `(.L_x_110) ;  /* 0x0000000000708947 */ /* 0x002fec0003800000 */
[----:B------:R-:W-:Y:S01]  /*8ef0*/  BSSY.RECONVERGENT B2, `(.L_x_110) ;  /* 0x000001b000027945 */ /* 0x000fe20003800200 */
[----:B------:R-:W-:Y:S01]  /*8f00*/  LOP3.LUT R8, R27, 0x7ffffff8, RZ, 0xc0, !PT ;  /* 0x7ffffff81b087812 */ /* 0x000fe200078ec0ff */
[----:B------:R-:W-:-:S07]  /*8f10*/  IMAD.MOV.U32 R9, RZ, RZ, RZ ;  /* 0x000000ffff097224 */ /* 0x000fce00078e00ff */
.L_x_111:
[----:B------:R-:W-:-:S05]  /*8f20*/  IADD3 R22, PT, PT, R45, R9, RZ ;  /* 0x000000092d167210 */ /* 0x000fca0007ffe0ff */
[----:B--2---:R-:W1:Y:S01]  /*8f30*/  LDS.U8 R6, [R22+0x28b] ;  /* 0x00028b0016067984 */ /* 0x004e620000000000 */
[C---:B------:R-:W-:Y:S02]  /*8f40*/  IMAD R23, R9.reuse, 0x7, R22 ;  /* 0x0000000709177824 */ /* 0x040fe400078e0216 */
[----:B------:R-:W-:-:S05]  /*8f50*/  VIADD R9, R9, 0x8 ;  /* 0x0000000809097836 */ /* 0x000fca0000000000 */
[----:B------:R-:W-:Y:S01]  /*8f60*/  ISETP.NE.AND P0, PT, R9, R8, PT ;  /* 0x000000080900720c */ /* 0x000fe20003f05270 */
[----:B-1----:R-:W1:Y:S02]  /*8f70*/  I2F.F64.U16 R6, R6 ;  /* 0x0000000600067312 */ /* 0x002e640000101800 */
[----:B-1----:R-:W-:Y:S04]  /*8f80*/  STS.64 [R23+0x2d0], R6 ;  /* 0x0002d00617007388 */ /* 0x002fe80000000a00 */
[----:B------:R-:W1:Y:S02]  /*8f90*/  LDS R24, [R22+0x28c] ;  /* 0x00028c0016187984 */ /* 0x000e640000000800 */
[----:B-1----:R-:W1:Y:S08]  /*8fa0*/  I2F.F64.U8 R10, R24 ;  /* 0x00000018000a7312 */ /* 0x002e700000001800 */
[----:B0-----:R-:W0:Y:S01]  /*8fb0*/  I2F.F64.U8 R12, R24.B1 ;  /* 0x10000018000c7312 */ /* 0x001e220000001800 */
[----:B-1----:R-:W-:Y:S07]  /*8fc0*/  STS.64 [R23+0x2d8], R10 ;  /* 0x0002d80a17007388 */ /* 0x002fee0000000a00 */
[----:B------:R-:W1:Y:S01]  /*8fd0*/  I2F.F64.U8 R14, R24.B2 ;  /* 0x20000018000e7312 */ /* 0x000e620000001800 */
[----:B0-----:R-:W-:Y:S07]  /*8fe0*/  STS.64 [R23+0x2e0], R12 ;  /* 0x0002e00c17007388 */ /* 0x001fee0000000a00 */
[----:B------:R-:W0:Y:S01]  /*8ff0*/  I2F.F64.U8 R16, R24.B3 ;  /* 0x3000001800107312 */ /* 0x000e220000001800 */
[----:B-1----:R-:W-:Y:S04]  /*9000*/  STS.64 [R23+0x2e8], R14 ;  /* 0x0002e80e17007388 */ /* 0x002fe80000000a00 */
[----:B0-----:R-:W-:Y:S04]  /*9010*/  STS.64 [R23+0x2f0], R16 ;  /* 0x0002f01017007388 */ /* 0x001fe80000000a00 */
[----:B------:R-:W0:Y:S02]  /*9020*/  LDS R25, [R22+0x290] ;  /* 0x0002900016197984 */ /* 0x000e240000000800 */
[----:B0-----:R-:W0:Y:S08]  /*9030*/  I2F.F64.U8 R6, R25 ;  /* 0x0000001900067312 */ /* 0x001e300000001800 */
[----:B------:R-:W1:Y:S01]  /*9040*/  I2F.F64.U8 R18, R25.B1 ;  /* 0x1000001900127312 */ /* 0x000e620000001800 */
[----:B0-----:R2:W-:Y:S07]  /*9050*/  STS.64 [R23+0x2f8], R6 ;  /* 0x0002f80617007388 */ /* 0x0015ee0000000a00 */
[----:B------:R-:W0:Y:S01]  /*9060*/  I2F.F64.U8 R20, R25.B2 ;  /* 0x2000001900147312 */ /* 0x000e220000001800 */
[----:B-1----:R2:W-:Y:S04]  /*9070*/  STS.64 [R23+0x300], R18 ;  /* 0x0003001217007388 */ /* 0x0025e80000000a00 */
[----:B0-----:R2:W-:Y:S01]  /*9080*/  STS.64 [R23+0x308], R20 ;  /* 0x0003081417007388 */ /* 0x0015e20000000a00 */
[----:B------:R-:W-:Y:S05]  /*9090*/  @P0 BRA `(.L_x_111) ;  /* 0xfffffffc00a00947 */ /* 0x000fea000383ffff */
[----:B------:R-:W-:Y:S05]  /*90a0*/  BSYNC.RECONVERGENT B2 ;  /* 0x0000000000027941 */ /* 0x000fea0003800200 */
.L_x_110:
[----:B------:R-:W-:Y:S05]  /*90b0*/  @!P1 BRA `(.L_x_112) ;  /* 0x0000000000a49947 */ /* 0x000fea0003800000 */
[----:B------:R-:W-:Y:S02]  /*90c0*/  ISETP.GE.U32.AND P0, PT, R26, 0x4, PT ;  /* 0x000000041a00780c */ /* 0x000fe40003f06070 */
[----:B------:R-:W-:-:S04]  /*90d0*/  LOP3.LUT R16, R27, 0x3, RZ, 0xc0, !PT ;  /* 0x000000031b107812 */ /* 0x000fc800078ec0ff */
[----:B------:R-:W-:-:S07]  /*90e0*/  ISETP.NE.AND P1, PT, R16, RZ, PT ;  /* 0x000000ff1000720c */ /* 0x000fce0003f25270 */
[----:B------:R-:W-:Y:S06]  /*90f0*/  @!P0 BRA `(.L_x_113) ;  /* 0x00000000003c8947 */ /* 0x000fec0003800000 */
[----:B------:R-:W-:-:S04]  /*9100*/  IMAD.IADD R9, R45, 0x1, R8 ;  /* 0x000000012d097824 */ /* 0x000fc800078e0208 */
[C---:B0-----:R-:W-:Y:S01]  /*9110*/  IMAD R17, R8.reuse, 0x7, R9 ;  /* 0x0000000708117824 */ /* 0x041fe200078e0209 */
[----:B--2---:R-:W0:Y:S01]  /*9120*/  LDS.U8 R6, [R9+0x28b] ;  /* 0x00028b0009067984 */ /* 0x004e220000000000 */
[----:B------:R-:W-:Y:S01]  /*9130*/  VIADD R8, R8, 0x4 ;  /* 0x0000000408087836 */ /* 0x000fe20000000000 */
[----:B0-----:R-:W0:Y:S02]  /*9140*/  I2F.F64.U16 R6, R6 ;  /* 0x0000000600067312 */ /* 0x001e240000101800 */
[----:B0-----:R-:W-:Y:S04]  /*9150*/  STS.64 [R17+0x2d0], R6 ;  /* 0x0002d00611007388 */ /* 0x001fe80000000a00 */
[----:B------:R-:W0:Y:S02]  /*9160*/  LDS.U8 R10, [R9+0x28c] ;  /* 0x00028c00090a7984 */ /* 0x000e240000000000 */
[----:B0-----:R-:W0:Y:S02]  /*9170*/  I2F.F64.U16 R10, R10 ;  /* 0x0000000a000a7312 */ /* 0x001e240000101800 */
[----:B0-----:R-:W-:Y:S04]  /*9180*/  STS.64 [R17+0x2d8], R10 ;  /* 0x0002d80a11007388 */ /* 0x001fe80000000a00 */
[----:B------:R-:W0:Y:S02]  /*9190*/  LDS.U8 R12, [R9+0x28d] ;  /* 0x00028d00090c7984 */ /* 0x000e240000000000 */
[----:B0-----:R-:W0:Y:S02]  /*91a0*/  I2F.F64.U16 R12, R12 ;  /* 0x0000000c000c7312 */ /* 0x001e240000101800 */
[----:B0-----:R-:W-:Y:S04]  /*91b0*/  STS.64 [R17+0x2e0], R12 ;  /* 0x0002e00c11007388 */ /* 0x001fe80000000a00 */
[----:B------:R-:W0:Y:S02]  /*91c0*/  LDS.U8 R14, [R9+0x28e] ;  /* 0x00028e00090e7984 */ /* 0x000e240000000000 */
[----:B0-----:R-:W0:Y:S02]  /*91d0*/  I2F.F64.U16 R14, R14 ;  /* 0x0000000e000e7312 */ /* 0x001e240000101800 */
[----:B0-----:R1:W-:Y:S02]  /*91e0*/  STS.64 [R17+0x2e8], R14 ;  /* 0x0002e80e11007388 */ /* 0x0013e40000000a00 */
.L_x_113:
[----:B------:R-:W-:Y:S05]  /*91f0*/  @!P1 BRA `(.L_x_112) ;  /* 0x0000000000549947 */ /* 0x000fea0003800000 */
[----:B------:R-:W-:Y:S02]  /*9200*/  ISETP.NE.AND P0, PT, R16, 0x1, PT ;  /* 0x000000011000780c */ /* 0x000fe40003f05270 */
[----:B------:R-:W-:-:S04]  /*9210*/  LOP3.LUT R27, R27, 0x1, RZ, 0xc0, !PT ;  /* 0x000000011b1b7812 */ /* 0x000fc800078ec0ff */
[----:B------:R-:W-:-:S07]  /*9220*/  ISETP.NE.U32.AND P1, PT, R27, 0x1, PT ;  /* 0x000000011b00780c */ /* 0x000fce0003f25070 */
[----:B------:R-:W-:Y:S06]  /*9230*/  @!P0 BRA `(.L_x_114) ;  /* 0x0000000000248947 */ /* 0x000fec0003800000 */
[----:B------:R-:W-:-:S04]  /*9240*/  IMAD.IADD R9, R45, 0x1, R8 ;  /* 0x000000012d097824 */ /* 0x000fc800078e0208 */
[C---:B------:R-:W-:Y:S01]  /*9250*/  IMAD R13, R8.reuse, 0x7, R9 ;  /* 0x00000007080d7824 */ /* 0x040fe200078e0209 */
[----:B--2---:R-:W2:Y:S01]  /*9260*/  LDS.U8 R6, [R9+0x28b] ;  /* 0x00028b0009067984 */ /* 0x004ea20000000000 */
[----:B------:R-:W-:Y:S01]  /*9270*/  IADD3 R8, PT, PT, R8, 0x2, RZ ;  /* 0x0000000208087810 */ /* 0x000fe20007ffe0ff */
[----:B--2---:R-:W2:Y:S02]  /*9280*/  I2F.F64.U16 R6, R6 ;  /* 0x0000000600067312 */ /* 0x004ea40000101800 */
[----:B--2---:R-:W-:Y:S04]  /*9290*/  STS.64 [R13+0x2d0], R6 ;  /* 0x0002d0060d007388 */ /* 0x004fe80000000a00 */
[----:B------:R-:W2:Y:S02]  /*92a0*/  LDS.U8 R10, [R9+0x28c] ;  /* 0x00028c00090a7984 */ /* 0x000ea40000000000 */
[----:B--2---:R-:W2:Y:S02]  /*92b0*/  I2F.F64.U16 R10, R10 ;  /* 0x0000000a000a7312 */ /* 0x004ea40000101800 */
[----:B--2---:R3:W-:Y:S02]  /*92c0*/  STS.64 [R13+0x2d8], R10 ;  /* 0x0002d80a0d007388 */ /* 0x0047e40000000a00 */
.L_x_114:
[----:B------:R-:W-:Y:S05]  /*92d0*/  @P1 BRA `(.L_x_112) ;  /* 0x00000000001c1947 */ /* 0x000fea0003800000 */
[----:B------:R-:W-:-:S04]  /*92e0*/  IMAD.IADD R9, R45, 0x1, R8 ;  /* 0x000000012d097824 */ /* 0x000fc800078e0208 */
[----:B---3--:R-:W-:Y:S01]  /*92f0*/  IMAD R11, R8, 0x7, R9 ;  /* 0x00000007080b7824 */ /* 0x008fe200078e0209 */
[----:B--2---:R-:W2:Y:S02]  /*9300*/  LDS.U8 R6, [R9+0x28b] ;  /* 0x00028b0009067984 */ /* 0x004ea40000000000 */
[----:B--2---:R-:W2:Y:S02]  /*9310*/  I2F.F64.U16 R6, R6 ;  /* 0x0000000600067312 */ /* 0x004ea40000101800 */
[----:B--2---:R4:W-:Y:S01]  /*9320*/  STS.64 [R11+0x2d0], R6 ;  /* 0x0002d0060b007388 */ /* 0x0049e20000000a00 */
[----:B------:R-:W-:Y:S05]  /*9330*/  BRA `(.L_x_112) ;  /* 0x0000000000047947 */ /* 0x000fea0003800000 */
.L_x_95:
[----:B------:R3:W-:Y:S02]  /*9340*/  STS.64 [R45+0x6b8], R2 ;  /* 0x0006b8022d007388 */ /* 0x0007e40000000a00 */
.L_x_112:
[----:B------:R-:W-:Y:S05]  /*9350*/  BSYNC.RECONVERGENT B1 ;  /* 0x0000000000017941 */ /* 0x000fea0003800200 */
.L_x_94:
[----:B------:R-:W5:Y:S01]  /*9360*/  LDS R32, [R45+0x750] ;  /* 0x000750002d207984 */ /* 0x000f620000000800 */
[----:B-12---:R-:W-:Y:S01]  /*9370*/  IMAD.MOV.U32 R8, RZ, RZ, 0x0 ;  /* 0x00000000ff087424 */ /* 0x006fe200078e00ff */
[----:B------:R-:W-:Y:S01]  /*9380*/  BSSY.RECONVERGENT B1, `(.L_x_115) ;  /* 0x00000bc000017945 */ /* 0x000fe20003800200 */
[----:B------:R-:W-:Y:S01]  /*9390*/  IMAD.MOV.U32 R9, RZ, RZ, 0x3ff00000 ;  /* 0x3ff00000ff097424 */ /* 0x000fe200078e00ff */
[----:B----4-:R-:W-:-:S04]  /*93a0*/  CS2R R6, SRZ ;  /* 0x0000000000067805 */ /* 0x010fc8000001ff00 */
[----:B------:R1:W-:Y:S01]  /*93b0*/  STS.64 [R45+0x6c0], R8 ;  /* 0x0006c0082d007388 */ /* 0x0003e20000000a00 */
[----:B-----5:R-:W-:-:S13]  /*93c0*/  ISETP.GE.AND P0, PT, R32, 0x1, PT ;  /* 0x000000012000780c */ /* 0x020fda0003f06270 */
[----:B-1----:R-:W-:Y:S05]  /*93d0*/  @!P0 BRA `(.L_x_116) ;  /* 0x0000000800d88947 */ /* 0x002fea0003800000 */
[----:B------:R-:W-:Y:S01]  /*93e0*/  ISETP.NE.AND P0, PT, R32, 0x1, PT ;  /* 0x000000012000780c */ /* 0x000fe20003f05270 */
[----:B------:R-:W-:Y:S01]  /*93f0*/  BSSY.RECONVERGENT B2, `(.L_x_117) ;  /* 0x0000071000027945 */ /* 0x000fe20003800200 */
[----:B------:R-:W-:Y:S01]  /*9400*/  IMAD.MOV.U32 R8, RZ, RZ, 0x6b8 ;  /* 0x000006b8ff087424 */ /* 0x000fe200078e00ff */
[----:B------:R-:W-:-:S10]  /*9410*/  CS2R R6, SRZ ;  /* 0x0000000000067805 */ /* 0x000fd4000001ff00 */
[----:B------:R-:W-:Y:S05]  /*9420*/  @!P0 BRA `(.L_x_118) ;  /* 0x0000000400b48947 */ /* 0x000fea0003800000 */
[----:B------:R-:W-:Y:S01]  /*9430*/  BSSY.RECONVERGENT B3, `(.L_x_119) ;  /* 0x000006b000037945 */ /* 0x000fe20003800200 */
[----:B------:R-:W-:Y:S02]  /*9440*/  LOP3.LUT R21, R32, 0x7ffffffe, RZ, 0xc0, !PT ;  /* 0x7ffffffe20157812 */ /* 0x000fe400078ec0ff */
[----:B------:R-:W-:Y:S02]  /*9450*/  CS2R R6, SRZ ;  /* 0x0000000000067805 */ /* 0x000fe4000001ff00 */
[----:B------:R-:W-:-:S07]  /*9460*/  MOV R20, RZ ;  /* 0x000000ff00147202 */ /* 0x000fce0000000f00 */
.L_x_124:
[----:B------:R-:W-:Y:S01]  /*9470*/  IMAD R28, R20, 0x20, R45 ;  /* 0x00000020141c7824 */ /* 0x000fe200078e022d */
[----:B------:R-:W-:Y:S01]  /*9480*/  MOV R25, 0x3fe62e42 ;  /* 0x3fe62e4200197802 */ /* 0x000fe20000000f00 */
[----:B------:R-:W-:Y:S01]  /*9490*/  IMAD.MOV.U32 R14, RZ, RZ, 0x652b82fe ;  /* 0x652b82feff0e7424 */ /* 0x000fe200078e00ff */
[----:B------:R-:W-:Y:S01]  /*94a0*/  MOV R34, 0xfca213ea ;  /* 0xfca213ea00227802 */ /* 0x000fe20000000f00 */
[----:B------:R-:W-:Y:S01]  /*94b0*/  IMAD.MOV.U32 R15, RZ, RZ, 0x3ff71547 ;  /* 0x3ff71547ff0f7424 */ /* 0x000fe200078e00ff */
[----:B------:R-:W0:Y:S01]  /*94c0*/  LDS.64 R8, [R28+0x6b8] ;  /* 0x0006b8001c087984 */ /* 0x000e220000000a00 */
[----:B------:R-:W-:Y:S01]  /*94d0*/  IMAD.MOV.U32 R24, RZ, RZ, -0x105c611 ;  /* 0xfefa39efff187424 */ /* 0x000fe200078e00ff */
[----:B------:R-:W-:Y:S01]  /*94e0*/  BSSY.RECONVERGENT B4, `(.L_x_120) ;  /* 0x000004b000047945 */ /* 0x000fe20003800200 */
[----:B------:R-:W-:Y:S01]  /*94f0*/  IMAD.MOV.U32 R26, RZ, RZ, 0x3b39803f ;  /* 0x3b39803fff1a7424 */ /* 0x000fe200078e00ff */
[----:B---3--:R1:W2:Y:S01]  /*9500*/  LDS.64 R10, [R28+0x6d8] ;  /* 0x0006d8001c0a7984 */ /* 0x0082a20000000a00 */
[----:B------:R-:W-:-:S02]  /*9510*/  IMAD.MOV.U32 R27, RZ, RZ, 0x3c7abc9e ;  /* 0x3c7abc9eff1b7424 */ /* 0x000fc400078e00ff */
[----:B------:R-:W-:Y:S02]  /*9520*/  IMAD.MOV.U32 R29, RZ, RZ, 0x3e5ade15 ;  /* 0x3e5ade15ff1d7424 */ /* 0x000fe400078e00ff */
[----:B------:R-:W-:Y:S02]  /*9530*/  IMAD.MOV.U32 R35, RZ, RZ, 0x3e928af3 ;  /* 0x3e928af3ff237424 */ /* 0x000fe400078e00ff */
[----:B------:R-:W-:Y:S02]  /*9540*/  VIADD R20, R20, 0x2 ;  /* 0x0000000214147836 */ /* 0x000fe40000000000 */
[----:B-1----:R-:W-:-:S03]  /*9550*/  IMAD.MOV.U32 R28, RZ, RZ, 0x69ce2bdf ;  /* 0x69ce2bdfff1c7424 */ /* 0x002fc600078e00ff */
[----:B------:R-:W-:Y:S01]  /*9560*/  ISETP.NE.AND P3, PT, R20, R21, PT ;  /* 0x000000151400720c */ /* 0x000fe20003f65270 */
[-C--:B0-----:R-:W-:Y:S02]  /*9570*/  DFMA R12, R8, -R14.reuse, 6.75539944105574400000e+15 ;  /* 0x43380000080c742b */ /* 0x081fe4000000080e */
[----:B--2---:R-:W-:-:S06]  /*9580*/  DFMA R14, R10, -R14, 6.75539944105574400000e+15 ;  /* 0x433800000a0e742b */ /* 0x004fcc000000080e */
[----:B------:R-:W-:Y:S02]  /*9590*/  DADD R18, R12, -6.75539944105574400000e+15 ;  /* 0xc33800000c127429 */ /* 0x000fe40000000000 */
[----:B------:R-:W-:-:S06]  /*95a0*/  DADD R22, R14, -6.75539944105574400000e+15 ;  /* 0xc33800000e167429 */ /* 0x000fcc0000000000 */
[-C--:B------:R-:W-:Y:S02]  /*95b0*/  DFMA R16, R18, -R24.reuse, -R8 ;  /* 0x800000181210722b */ /* 0x080fe40000000808 */
[----:B------:R-:W-:-:S06]  /*95c0*/  DFMA R24, R22, -R24, -R10 ;  /* 0x800000181618722b */ /* 0x000fcc000000080a */
[-C--:B------:R-:W-:Y:S02]  /*95d0*/  DFMA R18, R18, -R26.reuse, R16 ;  /* 0x8000001a1212722b */ /* 0x080fe40000000010 */
[----:B------:R-:W-:Y:S01]  /*95e0*/  DFMA R16, R22, -R26, R24 ;  /* 0x8000001a1610722b */ /* 0x000fe20000000018 */
[----:B------:R-:W-:-:S05]  /*95f0*/  IMAD.MOV.U32 R26, RZ, RZ, 0x62401315 ;  /* 0x62401315ff1a7424 */ /* 0x000fca00078e00ff */
[-CC-:B------:R-:W-:Y:S01]  /*9600*/  DFMA R22, R18, R28.reuse, R34.reuse ;  /* 0x0000001c1216722b */ /* 0x180fe20000000022 */
[----:B------:R-:W-:Y:S01]  /*9610*/  IMAD.MOV.U32 R27, RZ, RZ, 0x3ec71dee ;  /* 0x3ec71deeff1b7424 */ /* 0x000fe200078e00ff */
[----:B------:R-:W-:Y:S01]  /*9620*/  DFMA R24, R16, R28, R34 ;  /* 0x0000001c1018722b */ /* 0x000fe20000000022 */
[----:B------:R-:W-:Y:S01]  /*9630*/  IMAD.MOV.U32 R28, RZ, RZ, 0x7c89eb71 ;  /* 0x7c89eb71ff1c7424 */ /* 0x000fe200078e00ff */
[----:B------:R-:W-:-:S04]  /*9640*/  MOV R29, 0x3efa0199 ;  /* 0x3efa0199001d7802 */ /* 0x000fc80000000f00 */
[--C-:B------:R-:W-:Y:S02]  /*9650*/  DFMA R22, R18, R22, R26.reuse ;  /* 0x000000161216722b */ /* 0x100fe4000000001a */
[----:B------:R-:W-:Y:S01]  /*9660*/  DFMA R24, R16, R24, R26 ;  /* 0x000000181018722b */ /* 0x000fe2000000001a */
[----:B------:R-:W-:-:S05]  /*9670*/  IMAD.MOV.U32 R26, RZ, RZ, 0x14761f65 ;  /* 0x14761f65ff1a7424 */ /* 0x000fca00078e00ff */
[--C-:B------:R-:W-:Y:S01]  /*9680*/  DFMA R22, R18, R22, R28.reuse ;  /* 0x000000161216722b */ /* 0x100fe2000000001c */
[----:B------:R-:W-:Y:S01]  /*9690*/  IMAD.MOV.U32 R27, RZ, RZ, 0x3f2a01a0 ;  /* 0x3f2a01a0ff1b7424 */ /* 0x000fe200078e00ff */
[----:B------:R-:W-:Y:S01]  /*96a0*/  DFMA R24, R16, R24, R28 ;  /* 0x000000181018722b */ /* 0x000fe2000000001c */
[----:B------:R-:W-:-:S05]  /*96b0*/  IMAD.MOV.U32 R28, RZ, RZ, 0x1852b7af ;  /* 0x1852b7afff1c7424 */ /* 0x000fca00078e00ff */
[--C-:B------:R-:W-:Y:S01]  /*96c0*/  DFMA R22, R18, R22, R26.reuse ;  /* 0x000000161216722b */ /* 0x100fe2000000001a */
[----:B------:R-:W-:Y:S01]  /*96d0*/  IMAD.MOV.U32 R29, RZ, RZ, 0x3f56c16c ;  /* 0x3f56c16cff1d7424 */ /* 0x000fe200078e00ff */
[----:B------:R-:W-:Y:S01]  /*96e0*/  DFMA R24, R16, R24, R26 ;  /* 0x000000181018722b */ /* 0x000fe2000000001a */
[----:B------:R-:W-:Y:S01]  /*96f0*/  MOV R26, 0x11122322 ;  /* 0x11122322001a7802 */ /* 0x000fe20000000f00 */
[----:B------:R-:W-:-:S04]  /*9700*/  IMAD.MOV.U32 R27, RZ, RZ, 0x3f811111 ;  /* 0x3f811111ff1b7424 */ /* 0x000fc800078e00ff */
[--C-:B------:R-:W-:Y:S02]  /*9710*/  DFMA R22, R18, R22, R28.reuse ;  /* 0x000000161216722b */ /* 0x100fe4000000001c */
[----:B------:R-:W-:Y:S01]  /*9720*/  DFMA R24, R16, R24, R28 ;  /* 0x000000181018722b */ /* 0x000fe2000000001c */
[----:B------:R-:W-:-:S05]  /*9730*/  IMAD.MOV.U32 R28, RZ, RZ, 0x555502a1 ;  /* 0x555502a1ff1c7424 */ /* 0x000fca00078e00ff */
[--C-:B------:R-:W-:Y:S01]  /*9740*/  DFMA R22, R18, R22, R26.reuse ;  /* 0x000000161216722b */ /* 0x100fe2000000001a */
        /* <DEDUP_REMOVED lines=9> */
[----:B------:R-:W-:-:S06]  /*97e0*/  DFMA R26, R16, R24, R26 ;  /* 0x00000018101a722b */ /* 0x000fcc000000001a */
[----:B------:R-:W-:Y:S02]  /*97f0*/  DFMA R24, R18, R22, R28 ;  /* 0x000000161218722b */ /* 0x000fe4000000001c */
[----:B------:R-:W-:Y:S02]  /*9800*/  DADD R22, -RZ, -R8 ;  /* 0x00000000ff167229 */ /* 0x000fe40000000908 */
[----:B------:R-:W-:Y:S02]  /*9810*/  DFMA R26, R16, R26, R28 ;  /* 0x0000001a101a722b */ /* 0x000fe4000000001c */
[----:B------:R-:W-:Y:S02]  /*9820*/  DADD R28, -RZ, -R10 ;  /* 0x00000000ff1c7229 */ /* 0x000fe4000000090a */
[----:B------:R-:W-:-:S04]  /*9830*/  DFMA R24, R18, R24, 1 ;  /* 0x3ff000001218742b */ /* 0x000fc80000000018 */
[----:B------:R-:W-:-:S04]  /*9840*/  DFMA R26, R16, R26, 1 ;  /* 0x3ff00000101a742b */ /* 0x000fc8000000001a */
[----:B------:R-:W-:Y:S01]  /*9850*/  DFMA R18, R18, R24, 1 ;  /* 0x3ff000001212742b */ /* 0x000fe20000000018 */
[----:B------:R-:W-:Y:S01]  /*9860*/  FSETP.GEU.AND P2, PT, |R29|, 4.1917929649353027344, PT ;  /* 0x4086232b1d00780b */ /* 0x000fe20003f4e200 */
[----:B------:R-:W-:Y:S02]  /*9870*/  IMAD.MOV.U32 R24, RZ, RZ, R23 ;  /* 0x000000ffff187224 */ /* 0x000fe400078e0017 */
[----:B------:R-:W-:-:S03]  /*9880*/  DFMA R16, R16, R26, 1 ;  /* 0x3ff000001010742b */ /* 0x000fc6000000001a */
[----:B------:R-:W-:-:S03]  /*9890*/  FSETP.GEU.AND P0, PT, |R24|, 4.1917929649353027344, PT ;  /* 0x4086232b1800780b */ /* 0x000fc60003f0e200 */
[----:B------:R-:W-:Y:S01]  /*98a0*/  LEA R23, R12, R19, 0x14 ;  /* 0x000000130c177211 */ /* 0x000fe200078ea0ff */
[----:B------:R-:W-:-:S09]  /*98b0*/  IMAD.MOV.U32 R22, RZ, RZ, R18 ;  /* 0x000000ffff167224 */ /* 0x000fd200078e0012 */
[----:B------:R-:W-:Y:S05]  /*98c0*/  @!P0 BRA `(.L_x_121) ;  /* 0x0000000000308947 */ /* 0x000fea0003800000 */
        /* <DEDUP_REMOVED lines=9> */
[----:B------:R-:W-:Y:S01]  /*9960*/  @!P1 LEA R9, R8, 0x3ff00000, 0x14 ;  /* 0x3ff0000008099811 */ /* 0x000fe200078ea0ff */
[----:B------:R-:W-:-:S06]  /*9970*/  @!P1 IMAD.MOV.U32 R8, RZ, RZ, RZ ;  /* 0x000000ffff089224 */ /* 0x000fcc00078e00ff */
[----:B------:R-:W-:-:S11]  /*9980*/  @!P1 DMUL R22, R18, R8 ;  /* 0x0000000812169228 */ /* 0x000fd60000000000 */
.L_x_121:
[----:B------:R-:W-:Y:S05]  /*9990*/  BSYNC.RECONVERGENT B4 ;  /* 0x0000000000047941 */ /* 0x000fea0003800200 */
.L_x_120:
[----:B------:R-:W-:Y:S01]  /*99a0*/  BSSY.RECONVERGENT B4, `(.L_x_122) ;  /* 0x0000011000047945 */ /* 0x000fe20003800200 */
[----:B------:R-:W-:Y:S01]  /*99b0*/  DADD R22, R22, R6 ;  /* 0x0000000016167229 */ /* 0x000fe20000000006 */
[----:B------:R-:W-:Y:S01]  /*99c0*/  LEA R7, R14, R17, 0x14 ;  /* 0x000000110e077211 */ /* 0x000fe200078ea0ff */
[----:B------:R-:W-:Y:S01]  /*99d0*/  IMAD.MOV.U32 R6, RZ, RZ, R16 ;  /* 0x000000ffff067224 */ /* 0x000fe200078e0010 */
[----:B------:R-:W-:Y:S08]  /*99e0*/  @!P2 BRA `(.L_x_123) ;  /* 0x000000000030a947 */ /* 0x000ff00003800000 */
[----:B------:R-:W-:Y:S01]  /*99f0*/  FSETP.GEU.AND P1, PT, |R29|, 4.2275390625, PT ;  /* 0x408748001d00780b */ /* 0x000fe20003f2e200 */
[C---:B------:R-:W-:Y:S02]  /*9a00*/  DADD R12, -R10.reuse, +INF ;  /* 0x7ff000000a0c7429 */ /* 0x040fe40000000100 */
[----:B------:R-:W-:-:S08]  /*9a10*/  DSETP.GT.AND P0, PT, R10, RZ, PT ;  /* 0x000000ff0a00722a */ /* 0x000fd00003f04000 */
[----:B------:R-:W-:Y:S02]  /*9a20*/  FSEL R7, R13, RZ, !P0 ;  /* 0x000000ff0d077208 */ /* 0x000fe40004000000 */
[----:B------:R-:W-:-:S04]  /*9a30*/  @!P1 LEA.HI R6, R14, R14, RZ, 0x1 ;  /* 0x0000000e0e069211 */ /* 0x000fc800078f08ff */
[----:B------:R-:W-:Y:S02]  /*9a40*/  @!P1 SHF.R.S32.HI R9, RZ, 0x1, R6 ;  /* 0x00000001ff099819 */ /* 0x000fe40000011406 */
[----:B------:R-:W-:-:S03]  /*9a50*/  FSEL R6, R12, RZ, !P0 ;  /* 0x000000ff0c067208 */ /* 0x000fc60004000000 */
[----:B------:R-:W-:Y:S02]  /*9a60*/  @!P1 IMAD.IADD R8, R14, 0x1, -R9 ;  /* 0x000000010e089824 */ /* 0x000fe400078e0a09 */
[----:B------:R-:W-:-:S03]  /*9a70*/  @!P1 IMAD R17, R9, 0x100000, R17 ;  /* 0x0010000009119824 */ /* 0x000fc600078e0211 */
[----:B------:R-:W-:Y:S01]  /*9a80*/  @!P1 LEA R9, R8, 0x3ff00000, 0x14 ;  /* 0x3ff0000008099811 */ /* 0x000fe200078ea0ff */
[----:B------:R-:W-:-:S06]  /*9a90*/  @!P1 IMAD.MOV.U32 R8, RZ, RZ, RZ ;  /* 0x000000ffff089224 */ /* 0x000fcc00078e00ff */
[----:B------:R-:W-:-:S11]  /*9aa0*/  @!P1 DMUL R6, R16, R8 ;  /* 0x0000000810069228 */ /* 0x000fd60000000000 */
.L_x_123:
[----:B------:R-:W-:Y:S05]  /*9ab0*/  BSYNC.RECONVERGENT B4 ;  /* 0x0000000000047941 */ /* 0x000fea0003800200 */
.L_x_122:
[----:B------:R-:W-:Y:S01]  /*9ac0*/  DADD R6, R22, R6 ;  /* 0x0000000016067229 */ /* 0x000fe20000000006 */
[----:B------:R-:W-:Y:S10]  /*9ad0*/  @P3 BRA `(.L_x_124) ;  /* 0xfffffff800643947 */ /* 0x000ff4000383ffff */
[----:B------:R-:W-:Y:S05]  /*9ae0*/  BSYNC.RECONVERGENT B3 ;  /* 0x0000000000037941 */ /* 0x000fea0003800200 */
.L_x_119:
[----:B------:R-:W-:-:S07]  /*9af0*/  LEA R8, R21, 0x6b8, 0x5 ;  /* 0x000006b815087811 */ /* 0x000fce00078e28ff */
.L_x_118:
[----:B------:R-:W-:Y:S05]  /*9b00*/  BSYNC.RECONVERGENT B2 ;  /* 0x0000000000027941 */ /* 0x000fea0003800200 */
.L_x_117:
[----:B------:R-:W-:-:S04]  /*9b10*/  LOP3.LUT R9, R32, 0x1, RZ, 0xc0, !PT ;  /* 0x0000000120097812 */ /* 0x000fc800078ec0ff */
[----:B------:R-:W-:-:S13]  /*9b20*/  ISETP.NE.U32.AND P0, PT, R9, 0x1, PT ;  /* 0x000000010900780c */ /* 0x000fda0003f05070 */
[----:B------:R-:W-:Y:S05]  /*9b30*/  @P0 BRA `(.L_x_116) ;  /* 0x0000000400000947 */ /* 0x000fea0003800000 */
[----:B---3--:R-:W-:Y:S01]  /*9b40*/  IADD3 R10, PT, PT, R45, R8, RZ ;  /* 0x000000082d0a7210 */ /* 0x008fe20007ffe0ff */
[----:B------:R-:W-:Y:S01]  /*9b50*/  IMAD.MOV.U32 R8, RZ, RZ, 0x652b82fe ;  /* 0x652b82feff087424 */ /* 0x000fe200078e00ff */
[----:B------:R-:W-:Y:S01]  /*9b60*/  UMOV UR6, 0xfefa39ef ;  /* 0xfefa39ef00067882 */ /* 0x000fe20000000000 */
[----:B------:R-:W-:Y:S01]  /*9b70*/  IMAD.MOV.U32 R9, RZ, RZ, 0x3ff71547 ;  /* 0x3ff71547ff097424 */ /* 0x000fe200078e00ff */
[----:B------:R-:W-:Y:S01]  /*9b80*/  UMOV UR7, 0x3fe62e42 ;  /* 0x3fe62e4200077882 */ /* 0x000fe20000000000 */
[----:B------:R-:W-:Y:S01]  /*9b90*/  BSSY.RECONVERGENT B2, `(.L_x_125) ;  /* 0x0000039000027945 */ /* 0x000fe20003800200 */
[----:B------:R-:W1:Y:S03]  /*9ba0*/  LDS.64 R10, [R10] ;  /* 0x000000000a0a7984 */ /* 0x000e660000000a00 */
[----:B-1----:R-:W-:Y:S02]  /*9bb0*/  DFMA R8, R10, -R8, 6.75539944105574400000e+15 ;  /* 0x433800000a08742b */ /* 0x002fe40000000808 */
[----:B0-----:R-:W-:-:S06]  /*9bc0*/  DADD R16, -RZ, -R10 ;  /* 0x00000000ff107229 */ /* 0x001fcc000000090a */
        /* <DEDUP_REMOVED lines=44> */
[----:B------:R-:W-:Y:S02]  /*9e90*/  @!P1 LEA.HI R9, R8, R8, RZ, 0x1 ;  /* 0x0000000808099211 */ /* 0x000fe400078f08ff */
[----:B------:R-:W-:Y:S02]  /*9ea0*/  @!P1 MOV R10, RZ ;  /* 0x000000ff000a9202 */ /* 0x000fe40000000f00 */
[----:B------:R-:W-:Y:S02]  /*9eb0*/  @!P1 SHF.R.S32.HI R9, RZ, 0x1, R9 ;  /* 0x00000001ff099819 */ /* 0x000fe40000011409 */
[----:B------:R-:W-:-:S03]  /*9ec0*/  FSEL R13, R13, RZ, !P0 ;  /* 0x000000ff0d0d7208 */ /* 0x000fc60004000000 */
[----:B------:R-:W-:Y:S02]  /*9ed0*/  @!P1 IMAD.IADD R8, R8, 0x1, -R9 ;  /* 0x0000000108089824 */ /* 0x000fe400078e0a09 */
[----:B------:R-:W-:-:S03]  /*9ee0*/  @!P1 IMAD R9, R9, 0x100000, R15 ;  /* 0x0010000009099824 */ /* 0x000fc600078e020f */
[----:B------:R-:W-:Y:S01]  /*9ef0*/  @!P1 LEA R11, R8, 0x3ff00000, 0x14 ;  /* 0x3ff00000080b9811 */ /* 0x000fe200078ea0ff */
[----:B------:R-:W-:-:S06]  /*9f00*/  @!P1 IMAD.MOV.U32 R8, RZ, RZ, R14 ;  /* 0x000000ffff089224 */ /* 0x000fcc00078e000e */
[----:B------:R-:W-:-:S11]  /*9f10*/  @!P1 DMUL R12, R8, R10 ;  /* 0x0000000a080c9228 */ /* 0x000fd60000000000 */
.L_x_126:
[----:B------:R-:W-:Y:S05]  /*9f20*/  BSYNC.RECONVERGENT B2 ;  /* 0x0000000000027941 */ /* 0x000fea0003800200 */
.L_x_125:
[----:B------:R-:W-:-:S11]  /*9f30*/  DADD R6, R6, R12 ;  /* 0x0000000006067229 */ /* 0x000fd6000000000c */
.L_x_116:
[----:B------:R-:W-:Y:S05]  /*9f40*/  BSYNC.RECONVERGENT B1 ;  /* 0x0000000000017941 */ /* 0x000fea0003800200 */
.L_x_115:
[----:B------:R-:W1:Y:S01]  /*9f50*/  LDCU.64 UR6, c[0x0][0x3a0] ;  /* 0x00007400ff0677ac */ /* 0x000e620008000a00 */
[----:B------:R-:W-:Y:S01]  /*9f60*/  BSSY.RECONVERGENT B1, `(.L_x_127) ;  /* 0x0000008000017945 */ /* 0x000fe20003800200 */
[----:B-1----:R-:W-:-:S05]  /*9f70*/  LOP3.LUT R33, RZ, UR7, RZ, 0x33, !PT ;  /* 0x00000007ff217c12 */ /* 0x002fca000f8e33ff */
[----:B------:R-:W-:-:S04]  /*9f80*/  VIADD R33, R33, UR6 ;  /* 0x0000000621217c36 */ /* 0x000fc80008000000 */
[----:B------:R-:W1:Y:S02]  /*9f90*/  I2F.F64 R8, R33 ;  /* 0x0000002100087312 */ /* 0x000e640000201c00 */
[----:B-1----:R-:W-:-:S10]  /*9fa0*/  DADD R28, -RZ, -R8 ;  /* 0x00000000ff1c7229 */ /* 0x002fd40000000908 */
[----:B------:R-:W-:Y:S01]  /*9fb0*/  IMAD.MOV.U32 R30, RZ, RZ, R28 ;  /* 0x000000ffff1e7224 */ /* 0x000fe200078e001c */
[----:B------:R-:W-:-:S07]  /*9fc0*/  MOV R28, 0x9fe0 ;  /* 0x00009fe0001c7802 */ /* 0x000fce0000000f00 */
[----:B0--3--:R-:W-:Y:S05]  /*9fd0*/  CALL.REL.NOINC `($_Z21decode_columns_kernelPdS_S_diii$__internal_accurate_pow) ;  /* 0x00000104007c7944 */ /* 0x009fea0003c00000 */
[----:B------:R-:W-:Y:S05]  /*9fe0*/  BSYNC.RECONVERGENT B1 ;  /* 0x0000000000017941 */ /* 0x000fea0003800200 */
.L_x_127:
[----:B------:R-:W-:Y:S01]  /*9ff0*/  ISETP.NE.AND P0, PT, R33, RZ, PT ;  /* 0x000000ff2100720c */ /* 0x000fe20003f05270 */
[----:B------:R-:W-:Y:S01]  /*a000*/  IMAD.MOV.U32 R8, RZ, RZ, 0x1 ;  /* 0x00000001ff087424 */ /* 0x000fe200078e00ff */
[----:B------:R-:W-:Y:S01]  /*a010*/  FSETP.GEU.AND P1, PT, |R7|, 6.5827683646048100446e-37, PT ;  /* 0x036000000700780b */ /* 0x000fe20003f2e200 */
[----:B------:R-:W-:Y:S01]  /*a020*/  UMOV UR6, 0xe826d695 ;  /* 0xe826d69500067882 */ /* 0x000fe20000000000 */
[----:B------:R-:W-:Y:S01]  /*a030*/  FSEL R10, R10, RZ, P0 ;  /* 0x000000ff0a0a7208 */ /* 0x000fe20000000000 */
[----:B------:R-:W-:Y:S01]  /*a040*/  UMOV UR7, 0x3e112e0b ;  /* 0x3e112e0b00077882 */ /* 0x000fe20000000000 */
[----:B------:R-:W-:Y:S01]  /*a050*/  FSEL R11, R14, 1.875, P0 ;  /* 0x3ff000000e0b7808 */ /* 0x000fe20000000000 */
[----:B------:R-:W-:Y:S05]  /*a060*/  BSSY.RECONVERGENT B1, `(.L_x_128) ;  /* 0x0000017000017945 */ /* 0x000fea0003800200 */
[----:B------:R-:W-:-:S07]  /*a070*/  DMUL R10, R4, R10 ;  /* 0x0000000a040a7228 */ /* 0x000fce0000000000 */
[----:B------:R0:W-:Y:S01]  /*a080*/  STS.64 [R45+0x760], R10 ;  /* 0x0007600a2d007388 */ /* 0x0001e20000000a00 */
[----:B------:R-:W-:-:S06]  /*a090*/  DADD R16, R10, R6 ;  /* 0x000000000a107229 */ /* 0x000fcc0000000006 */
[----:B------:R-:W1:Y:S02]  /*a0a0*/  MUFU.RCP64H R9, R17 ;  /* 0x0000001100097308 */ /* 0x000e640000001800 */
[C---:B------:R-:W-:Y:S02]  /*a0b0*/  DSETP.GT.AND P4, PT, R16.reuse, UR6, PT ;  /* 0x0000000610007e2a */ /* 0x040fe4000bf84000 */
[----:B-1----:R-:W-:-:S08]  /*a0c0*/  DFMA R12, -R16, R8, 1 ;  /* 0x3ff00000100c742b */ /* 0x002fd00000000108 */
        /* <DEDUP_REMOVED lines=9> */
[----:B0-----:R-:W-:Y:S05]  /*a160*/  @P0 BRA P1, `(.L_x_129) ;  /* 0x0000000000180947 */ /* 0x001fea0000800000 */
[----:B------:R-:W-:Y:S01]  /*a170*/  IMAD.MOV.U32 R12, RZ, RZ, R6 ;  /* 0x000000ffff0c7224 */ /* 0x000fe200078e0006 */
[----:B------:R-:W-:Y:S01]  /*a180*/  MOV R13, R7 ;  /* 0x00000007000d7202 */ /* 0x000fe20000000f00 */
[----:B------:R-:W-:Y:S01]  /*a190*/  IMAD.MOV.U32 R8, RZ, RZ, R16 ;  /* 0x000000ffff087224 */ /* 0x000fe200078e0010 */
[----:B------:R-:W-:Y:S01]  /*a1a0*/  MOV R20, 0xa1d0 ;  /* 0x0000a1d000147802 */ /* 0x000fe20000000f00 */
[----:B------:R-:W-:-:S07]  /*a1b0*/  IMAD.MOV.U32 R9, RZ, RZ, R17 ;  /* 0x000000ffff097224 */ /* 0x000fce00078e0011 */
[----:B------:R-:W-:Y:S05]  /*a1c0*/  CALL.REL.NOINC `($__internal_0_$__cuda_sm20_div_rn_f64_full) ;  /* 0x000000fc00907944 */ /* 0x000fea0003c00000 */
.L_x_129:
[----:B------:R-:W-:Y:S05]  /*a1d0*/  BSYNC.RECONVERGENT B1 ;  /* 0x0000000000017941 */ /* 0x000fea0003800200 */
.L_x_128:
[----:B------:R-:W-:Y:S01]  /*a1e0*/  FSEL R6, R8, RZ, P4 ;  /* 0x000000ff08067208 */ /* 0x000fe20002000000 */
[----:B------:R-:W-:Y:S01]  /*a1f0*/  VIADD R22, R32, 0x1 ;  /* 0x0000000120167836 */ /* 0x000fe20000000000 */
[----:B------:R-:W-:Y:S01]  /*a200*/  FSEL R7, R9, 1.875, P4 ;  /* 0x3ff0000009077808 */ /* 0x000fe20002000000 */
[----:B------:R-:W-:Y:S01]  /*a210*/  UMOV UR6, 0xd916872b ;  /* 0xd916872b00067882 */ /* 0x000fe20000000000 */
[----:B------:R-:W-:Y:S02]  /*a220*/  UMOV UR7, 0x3feff7ce ;  /* 0x3feff7ce00077882 */ /* 0x000fe40000000000 */
[----:B------:R1:W-:Y:S01]  /*a230*/  STS [R45+0x750], R22 ;  /* 0x000750162d007388 */ /* 0x0003e20000000800 */
[----:B------:R-:W-:Y:S01]  /*a240*/  ISETP.NE.AND P0, PT, R22, 0x4, PT ;  /* 0x000000041600780c */ /* 0x000fe20003f05270 */
[----:B------:R-:W-:Y:S02]  /*a250*/  DSETP.LEU.AND P1, PT, R6, UR6, PT ;  /* 0x0000000606007e2a */ /* 0x000fe4000bf2b000 */
[----:B------:R1:W-:-:S12]  /*a260*/  STS.64 [R45+0x6c8], R6 ;  /* 0x0006c8062d007388 */ /* 0x0003d80000000a00 */
[----:B-1----:R-:W-:Y:S05]  /*a270*/  @P0 BRA P1, `(.L_x_92) ;  /* 0x0000002c00bc0947 */ /* 0x002fea0000800000 */
[----:B------:R-:W-:Y:S01]  /*a280*/  ISETP.NE.AND P0, PT, R22, RZ, PT ;  /* 0x000000ff1600720c */ /* 0x000fe20003f05270 */
[----:B------:R-:W-:-:S12]  /*a290*/  BSSY.RECONVERGENT B1, `(.L_x_130) ;  /* 0x0000192000017945 */ /* 0x000fd80003800200 */
[----:B------:R-:W-:Y:S05]  /*a2a0*/  @!P0 BRA `(.L_x_131) ;  /* 0x0000001800408947 */ /* 0x000fea0003800000 */
[----:B------:R-:W-:Y:S01]  /*a2b0*/  ISETP.GE.AND P0, PT, R32, RZ, PT ;  /* 0x000000ff2000720c */ /* 0x000fe20003f06270 */
[----:B------:R-:W-:Y:S01]  /*a2c0*/  BSSY.RECONVERGENT B2, `(.L_x_132) ;  /* 0x00000b9000027945 */ /* 0x000fe20003800200 */
[----:B------:R-:W-:-:S11]  /*a2d0*/  CS2R R4, SRZ ;  /* 0x0000000000047805 */ /* 0x000fd6000001ff00 */
[----:B------:R-:W-:Y:S05]  /*a2e0*/  @!P0 BRA `(.L_x_133) ;  /* 0x0000000800d88947 */ /* 0x000fea0003800000 */
[----:B------:R-:W-:Y:S01]  /*a2f0*/  ISETP.NE.AND P0, PT, R32, RZ, PT ;  /* 0x000000ff2000720c */ /* 0x000fe20003f05270 */
        /* <DEDUP_REMOVED lines=8> */
.L_x_141:
[C---:B------:R-:W-:Y:S01]  /*a380*/  IMAD R2, R12.reuse, 0x20, R45 ;  /* 0x000000200c027824 */ /* 0x040fe200078e022d */
[----:B------:R-:W-:Y:S01]  /*a390*/  MOV R20, 0xfefa39ef ;  /* 0xfefa39ef00147802 */ /* 0x000fe20000000f00 */
[----:B------:R-:W-:Y:S01]  /*a3a0*/  IMAD R6, R12, 0x20, R31 ;  /* 0x000000200c067824 */ /* 0x000fe200078e021f */
[----:B------:R-:W-:Y:S01]  /*a3b0*/  MOV R27, 0x3e5ade15 ;  /* 0x3e5ade15001b7802 */ /* 0x000fe20000000f00 */
[----:B------:R-:W-:Y:S01]  /*a3c0*/  IMAD.MOV.U32 R10, RZ, RZ, 0x652b82fe ;  /* 0x652b82feff0a7424 */ /* 0x000fe200078e00ff */
[----:B------:R-:W-:Y:S01]  /*a3d0*/  BSSY.RECONVERGENT B5, `(.L_x_137) ;  /* 0x000004d000057945 */ /* 0x000fe20003800200 */
[----:B------:R-:W0:Y:S01]  /*a3e0*/  LDS.64 R2, [R2+0x6b8] ;  /* 0x0006b80002027984 */ /* 0x000e220000000a00 */
[----:B------:R-:W-:Y:S02]  /*a3f0*/  IMAD.MOV.U32 R11, RZ, RZ, 0x3ff71547 ;  /* 0x3ff71547ff0b7424 */ /* 0x000fe400078e00ff */
[----:B------:R-:W-:Y:S01]  /*a400*/  IMAD.MOV.U32 R21, RZ, RZ, 0x3fe62e42 ;  /* 0x3fe62e42ff157424 */ /* 0x000fe200078e00ff */
[----:B------:R-:W1:Y:S01]  /*a410*/  LDS.64 R6, [R6+0x28] ;  /* 0x0000280006067984 */ /* 0x000e620000000a00 */
[----:B------:R-:W-:-:S02]  /*a420*/  IMAD.MOV.U32 R24, RZ, RZ, 0x3b39803f ;  /* 0x3b39803fff187424 */ /* 0x000fc400078e00ff */
[----:B------:R-:W-:Y:S02]  /*a430*/  IMAD.MOV.U32 R25, RZ, RZ, 0x3c7abc9e ;  /* 0x3c7abc9eff197424 */ /* 0x000fe400078e00ff */
[----:B------:R-:W-:Y:S02]  /*a440*/  IMAD.MOV.U32 R26, RZ, RZ, 0x69ce2bdf ;  /* 0x69ce2bdfff1a7424 */ /* 0x000fe400078e00ff */
[----:B------:R-:W-:Y:S02]  /*a450*/  IMAD.MOV.U32 R28, RZ, RZ, -0x35dec16 ;  /* 0xfca213eaff1c7424 */ /* 0x000fe400078e00ff */
[----:B------:R-:W-:Y:S02]  /*a460*/  IMAD.MOV.U32 R29, RZ, RZ, 0x3e928af3 ;  /* 0x3e928af3ff1d7424 */ /* 0x000fe400078e00ff */
[----:B------:R-:W-:-:S05]  /*a470*/  VIADD R12, R12, 0x2 ;  /* 0x000000020c0c7836 */ /* 0x000fca0000000000 */
[----:B------:R-:W-:Y:S01]  /*a480*/  ISETP.NE.AND P3, PT, R12, R0, PT ;  /* 0x000000000c00720c */ /* 0x000fe20003f65270 */
[-C--:B0-----:R-:W-:Y:S02]  /*a490*/  DFMA R8, R2, -R10.reuse, 6.75539944105574400000e+15 ;  /* 0x433800000208742b */ /* 0x081fe4000000080a */
[----:B-1----:R-:W-:-:S06]  /*a4a0*/  DFMA R10, R6, -R10, 6.75539944105574400000e+15 ;  /* 0x43380000060a742b */ /* 0x002fcc000000080a */
        /* <DEDUP_REMOVED lines=37> */
[----:B------:R-:W-:Y:S02]  /*a700*/  DFMA R20, R16, R20, R24 ;  /* 0x000000141014722b */ /* 0x000fe40000000018 */
[----:B------:R-:W-:-:S04]  /*a710*/  DADD R24, -RZ, -R2 ;  /* 0x00000000ff187229 */ /* 0x000fc80000000902 */
[--C-:B------:R-:W-:Y:S02]  /*a720*/  DFMA R18, R14, R18, R26.reuse ;  /* 0x000000120e12722b */ /* 0x100fe4000000001a */
[----:B------:R-:W-:Y:S02]  /*a730*/  DFMA R20, R16, R20, R26 ;  /* 0x000000141014722b */ /* 0x000fe4000000001a */
[----:B------:R-:W-:-:S04]  /*a740*/  DADD R26, -RZ, -R6 ;  /* 0x00000000ff1a7229 */ /* 0x000fc80000000906 */
[----:B------:R-:W-:Y:S01]  /*a750*/  DFMA R18, R14, R18, 1 ;  /* 0x3ff000000e12742b */ /* 0x000fe20000000012 */
[----:B------:R-:W-:Y:S01]  /*a760*/  FSETP.GEU.AND P0, PT, |R25|, 4.1917929649353027344, PT ;  /* 0x4086232b1900780b */ /* 0x000fe20003f0e200 */
[----:B------:R-:W-:-:S06]  /*a770*/  DFMA R20, R16, R20, 1 ;  /* 0x3ff000001014742b */ /* 0x000fcc0000000014 */
[----:B------:R-:W-:Y:S01]  /*a780*/  DFMA R14, R14, R18, 1 ;  /* 0x3ff000000e0e742b */ /* 0x000fe20000000012 */
[----:B------:R-:W-:Y:S01]  /*a790*/  FSETP.GEU.AND P2, PT, |R27|, 4.1917929649353027344, PT ;  /* 0x4086232b1b00780b */ /* 0x000fe20003f4e200 */
[----:B------:R-:W-:-:S08]  /*a7a0*/  DFMA R16, R16, R20, 1 ;  /* 0x3ff000001010742b */ /* 0x000fd00000000014 */
        /* <DEDUP_REMOVED lines=15> */
.L_x_138:
[----:B------:R-:W-:Y:S05]  /*a8a0*/  BSYNC.RECONVERGENT B5 ;  /* 0x0000000000057941 */ /* 0x000fea0003800200 */
.L_x_137:
        /* <DEDUP_REMOVED lines=17> */
.L_x_140:
[----:B------:R-:W-:Y:S05]  /*a9c0*/  BSYNC.RECONVERGENT B5 ;  /* 0x0000000000057941 */ /* 0x000fea0003800200 */
.L_x_139:
[----:B------:R-:W-:Y:S01]  /*a9d0*/  DADD R4, R18, R4 ;  /* 0x0000000012047229 */ /* 0x000fe20000000004 */
[----:B------:R-:W-:Y:S10]  /*a9e0*/  @P3 BRA `(.L_x_141) ;  /* 0xfffffff800643947 */ /* 0x000ff4000383ffff */
[----:B------:R-:W-:Y:S05]  /*a9f0*/  BSYNC.RECONVERGENT B4 ;  /* 0x0000000000047941 */ /* 0x000fea0003800200 */
.L_x_136:
[----:B------:R-:W-:-:S07]  /*aa00*/  LEA R0, R0, 0x1, 0x2 ;  /* 0x0000000100007811 */ /* 0x000fce00078e10ff */
.L_x_135:
[----:B------:R-:W-:Y:S05]  /*aa10*/  BSYNC.RECONVERGENT B3 ;  /* 0x0000000000037941 */ /* 0x000fea0003800200 */
.L_x_134:
[----:B------:R-:W-:-:S04]  /*aa20*/  LOP3.LUT R2, R32, 0x1, RZ, 0xc0, !PT ;  /* 0x0000000120027812 */ /* 0x000fc800078ec0ff */
[----:B------:R-:W-:-:S13]  /*aa30*/  ISETP.NE.U32.AND P0, PT, R2, 0x1, PT ;  /* 0x000000010200780c */ /* 0x000fda0003f05070 */
[----:B------:R-:W-:Y:S05]  /*aa40*/  @!P0 BRA `(.L_x_133) ;  /* 0x0000000400008947 */ /* 0x000fea0003800000 */
[----:B------:R-:W-:Y:S01]  /*aa50*/  LEA R0, R0, R45, 0x3 ;  /* 0x0000002d00007211 */ /* 0x000fe200078e18ff */
[----:B------:R-:W-:Y:S01]  /*aa60*/  IMAD.MOV.U32 R6, RZ, RZ, 0x652b82fe ;  /* 0x652b82feff067424 */ /* 0x000fe200078e00ff */
[----:B------:R-:W-:Y:S01]  /*aa70*/  UMOV UR6, 0xfefa39ef ;  /* 0xfefa39ef00067882 */ /* 0x000fe20000000000 */
[----:B------:R-:W-:Y:S01]  /*aa80*/  IMAD.MOV.U32 R7, RZ, RZ, 0x3ff71547 ;  /* 0x3ff71547ff077424 */ /* 0x000fe200078e00ff */
[----:B------:R-:W-:Y:S01]  /*aa90*/  UMOV UR7, 0x3fe62e42 ;  /* 0x3fe62e4200077882 */ /* 0x000fe20000000000 */
[----:B------:R-:W0:Y:S01]  /*aaa0*/  LDS.64 R2, [R0+0x6b0] ;  /* 0x0006b00000027984 */ /* 0x000e220000000a00 */
[----:B------:R-:W-:Y:S03]  /*aab0*/  BSSY.RECONVERGENT B3, `(.L_x_142) ;  /* 0x0000038000037945 */ /* 0x000fe60003800200 */
        /* <DEDUP_REMOVED lines=55> */
.L_x_143:
[----:B------:R-:W-:Y:S05]  /*ae30*/  BSYNC.RECONVERGENT B3 ;  /* 0x0000000000037941 */ /* 0x000fea0003800200 */
.L_x_142:
[----:B------:R-:W-:-:S11]  /*ae40*/  DADD R4, R4, R8 ;  /* 0x0000000004047229 */ /* 0x000fd60000000008 */
.L_x_133:
[----:B------:R-:W-:Y:S05]  /*ae50*/  BSYNC.RECONVERGENT B2 ;  /* 0x0000000000027941 */ /* 0x000fea0003800200 */
.L_x_132:
[----:B------:R-:W-:Y:S01]  /*ae60*/  UMOV UR6, 0xfeebc2a0 ;  /* 0xfeebc2a000067882 */ /* 0x000fe20000000000 */
[----:B------:R-:W-:Y:S02]  /*ae70*/  UMOV UR7, 0x39b4484b ;  /* 0x39b4484b00077882 */ /* 0x000fe40000000000 */
[----:B------:R-:W-:-:S14]  /*ae80*/  DSETP.GEU.AND P0, PT, R4, UR6, PT ;  /* 0x0000000604007e2a */ /* 0x000fdc000bf0e000 */
[----:B------:R-:W-:Y:S05]  /*ae90*/  @!P0 BRA `(.L_x_131) ;  /* 0x0000000c00448947 */ /* 0x000fea0003800000 */
[----:B------:R-:W0:Y:S01]  /*aea0*/  MUFU.RCP64H R3, R5 ;  /* 0x0000000500037308 */ /* 0x000e220000001800 */
[C---:B------:R-:W-:Y:S01]  /*aeb0*/  IMAD R12, R32.reuse, 0x20, R45 ;  /* 0x00000020200c7824 */ /* 0x040fe200078e022d */
[----:B------:R-:W-:Y:S01]  /*aec0*/  BSSY.RECONVERGENT B3, `(.L_x_144) ;  /* 0x0000016000037945 */ /* 0x000fe20003800200 */
[----:B------:R-:W-:Y:S01]  /*aed0*/  IMAD.MOV.U32 R2, RZ, RZ, 0x1 ;  /* 0x00000001ff027424 */ /* 0x000fe200078e00ff */
[----:B------:R-:W-:-:S03]  /*aee0*/  ISETP.GE.AND P4, PT, R32, RZ, PT ;  /* 0x000000ff2000720c */ /* 0x000fc60003f86270 */
[----:B------:R-:W1:Y:S02]  /*aef0*/  LDS.64 R12, [R12+0x6c8] ;  /* 0x0006c8000c0c7984 */ /* 0x000e640000000a00 */
[----:B0-----:R-:W-:-:S08]  /*af00*/  DFMA R6, R2, -R4, 1 ;  /* 0x3ff000000206742b */ /* 0x001fd00000000804 */
[----:B------:R-:W-:-:S08]  /*af10*/  DFMA R6, R6, R6, R6 ;  /* 0x000000060606722b */ /* 0x000fd00000000006 */
[----:B------:R-:W-:-:S08]  /*af20*/  DFMA R6, R2, R6, R2 ;  /* 0x000000060206722b */ /* 0x000fd00000000002 */
[----:B------:R-:W-:Y:S01]  /*af30*/  DFMA R2, R6, -R4, 1 ;  /* 0x3ff000000602742b */ /* 0x000fe20000000804 */
[----:B-1----:R-:W-:-:S07]  /*af40*/  FSETP.GEU.AND P1, PT, |R13|, 6.5827683646048100446e-37, PT ;  /* 0x036000000d00780b */ /* 0x002fce0003f2e200 */
[----:B------:R-:W-:-:S08]  /*af50*/  DFMA R2, R6, R2, R6 ;  /* 0x000000020602722b */ /* 0x000fd00000000006 */
[----:B------:R-:W-:-:S08]  /*af60*/  DMUL R6, R12, R2 ;  /* 0x000000020c067228 */ /* 0x000fd00000000000 */
[----:B------:R-:W-:-:S08]  /*af70*/  DFMA R8, R6, -R4, R12 ;  /* 0x800000040608722b */ /* 0x000fd0000000000c */
        /* <DEDUP_REMOVED lines=8> */
[----:B------:R-:W-:Y:S01]  /*b000*/  MOV R2, R8 ;  /* 0x0000000800027202 */ /* 0x000fe20000000f00 */
[----:B------:R-:W-:-:S07]  /*b010*/  IMAD.MOV.U32 R3, RZ, RZ, R9 ;  /* 0x000000ffff037224 */ /* 0x000fce00078e0009 */
.L_x_145:
[----:B------:R-:W-:Y:S05]  /*b020*/  BSYNC.RECONVERGENT B3 ;  /* 0x0000000000037941 */ /* 0x000fea0003800200 */
.L_x_144:
[----:B------:R-:W-:Y:S05]  /*b030*/  @!P4 BRA `(.L_x_131) ;  /* 0x0000000800dcc947 */ /* 0x000fea0003800000 */
[----:B------:R-:W-:Y:S01]  /*b040*/  ISETP.NE.AND P0, PT, R32, RZ, PT ;  /* 0x000000ff2000720c */ /* 0x000fe20003f05270 */
[----:B------:R-:W-:Y:S01]  /*b050*/  BSSY.RECONVERGENT B2, `(.L_x_146) ;  /* 0x0000070000027945 */ /* 0x000fe20003800200 */
[----:B------:R-:W-:-:S11]  /*b060*/  IMAD.MOV.U32 R0, RZ, RZ, RZ ;  /* 0x000000ffff007224 */ /* 0x000fd600078e00ff */
[----:B------:R-:W-:Y:S05]  /*b070*/  @!P0 BRA `(.L_x_147) ;  /* 0x0000000400b48947 */ /* 0x000fea0003800000 */
[----:B------:R-:W-:Y:S01]  /*b080*/  LOP3.LUT R0, R22, 0x7ffffffe, RZ, 0xc0, !PT ;  /* 0x7ffffffe16007812 */ /* 0x000fe200078ec0ff */
[----:B------:R-:W-:-:S07]  /*b090*/  IMAD.MOV.U32 R30, RZ, RZ, RZ ;  /* 0x000000ffff1e7224 */ /* 0x000fce00078e00ff */
.L_x_152:
[----:B------:R-:W-:Y:S02]  /*b0a0*/  IMAD R36, R30, 0x20, R45 ;  /* 0x000000201e247824 */ /* 0x000fe400078e022d */
[----:B------:R-:W-:Y:S02]  /*b0b0*/  HFMA2 R28, -RZ, RZ, 1323, -4.565715789794921875e-05 ;  /* 0x652b82feff1c7431 */ /* 0x000fe400000001ff */
[----:B------:R-:W-:Y:S01]  /*b0c0*/  IMAD.MOV.U32 R29, RZ, RZ, 0x3ff71547 ;  /* 0x3ff71547ff1d7424 */ /* 0x000fe200078e00ff */
[----:B------:R-:W-:Y:S01]  /*b0d0*/  MOV R25, 0x3c7abc9e ;  /* 0x3c7abc9e00197802 */ /* 0x000fe20000000f00 */
[----:B------:R-:W-:Y:S01]  /*b0e0*/  IMAD.MOV.U32 R26, RZ, RZ, -0x105c611 ;  /* 0xfefa39efff1a7424 */ /* 0x000fe200078e00ff */
[----:B------:R-:W-:Y:S01]  /*b0f0*/  MOV R18, 0x62401315 ;  /* 0x6240131500127802 */ /* 0x000fe20000000f00 */
[----:B------:R-:W0:Y:S01]  /*b100*/  LDS.64 R36, [R36+0x6b8] ;  /* 0x0006b80024247984 */ /* 0x000e220000000a00 */
[----:B------:R-:W-:Y:S01]  /*b110*/  IMAD.MOV.U32 R27, RZ, RZ, 0x3fe62e42 ;  /* 0x3fe62e42ff1b7424 */ /* 0x000fe200078e00ff */
[----:B------:R-:W-:Y:S01]  /*b120*/  MOV R15, 0x3f2a01a0 ;  /* 0x3f2a01a0000f7802 */ /* 0x000fe20000000f00 */
[----:B------:R-:W-:Y:S01]  /*b130*/  IMAD.MOV.U32 R24, RZ, RZ, 0x3b39803f ;  /* 0x3b39803fff187424 */ /* 0x000fe200078e00ff */
[----:B------:R-:W-:Y:S01]  /*b140*/  MOV R8, 0x555502a1 ;  /* 0x555502a100087802 */ /* 0x000fe20000000f00 */
[----:B------:R-:W-:Y:S01]  /*b150*/  IMAD.MOV.U32 R22, RZ, RZ, 0x69ce2bdf ;  /* 0x69ce2bdfff167424 */ /* 0x000fe200078e00ff */
[----:B------:R-:W-:Y:S01]  /*b160*/  BSSY.RECONVERGENT B3, `(.L_x_148) ;  /* 0x0000031000037945 */ /* 0x000fe20003800200 */
[----:B------:R-:W-:-:S02]  /*b170*/  IMAD.MOV.U32 R23, RZ, RZ, 0x3e5ade15 ;  /* 0x3e5ade15ff177424 */ /* 0x000fc400078e00ff */
[----:B------:R-:W-:Y:S02]  /*b180*/  IMAD.MOV.U32 R20, RZ, RZ, -0x35dec16 ;  /* 0xfca213eaff147424 */ /* 0x000fe400078e00ff */
[----:B------:R-:W-:Y:S02]  /*b190*/  IMAD.MOV.U32 R21, RZ, RZ, 0x3e928af3 ;  /* 0x3e928af3ff157424 */ /* 0x000fe400078e00ff */
[----:B------:R-:W-:Y:S02]  /*b1a0*/  IMAD.MOV.U32 R19, RZ, RZ, 0x3ec71dee ;  /* 0x3ec71deeff137424 */ /* 0x000fe400078e00ff */
[----:B------:R-:W-:Y:S02]  /*b1b0*/  IMAD.MOV.U32 R16, RZ, RZ, 0x7c89eb71 ;  /* 0x7c89eb71ff107424 */ /* 0x000fe400078e00ff */
[----:B------:R-:W-:Y:S02]  /*b1c0*/  IMAD.MOV.U32 R17, RZ, RZ, 0x3efa0199 ;  /* 0x3efa0199ff117424 */ /* 0x000fe400078e00ff */
[----:B------:R-:W-:-:S02]  /*b1d0*/  IMAD.MOV.U32 R14, RZ, RZ, 0x14761f65 ;  /* 0x14761f65ff0e7424 */ /* 0x000fc400078e00ff */
[----:B------:R-:W-:Y:S02]  /*b1e0*/  IMAD.MOV.U32 R12, RZ, RZ, 0x1852b7af ;  /* 0x1852b7afff0c7424 */ /* 0x000fe400078e00ff */
[----:B------:R-:W-:Y:S02]  /*b1f0*/  IMAD.MOV.U32 R13, RZ, RZ, 0x3f56c16c ;  /* 0x3f56c16cff0d7424 */ /* 0x000fe400078e00ff */
[----:B------:R-:W-:Y:S02]  /*b200*/  IMAD.MOV.U32 R10, RZ, RZ, 0x11122322 ;  /* 0x11122322ff0a7424 */ /* 0x000fe400078e00ff */
[----:B------:R-:W-:Y:S02]  /*b210*/  IMAD.MOV.U32 R11, RZ, RZ, 0x3f811111 ;  /* 0x3f811111ff0b7424 */ /* 0x000fe400078e00ff */
[----:B------:R-:W-:Y:S02]  /*b220*/  IMAD.MOV.U32 R9, RZ, RZ, 0x3fa55555 ;  /* 0x3fa55555ff097424 */ /* 0x000fe400078e00ff */
[----:B------:R-:W-:-:S02]  /*b230*/  IMAD.MOV.U32 R6, RZ, RZ, 0x55555511 ;  /* 0x55555511ff067424 */ /* 0x000fc400078e00ff */
[----:B------:R-:W-:Y:S01]  /*b240*/  IMAD.MOV.U32 R7, RZ, RZ, 0x3fc55555 ;  /* 0x3fc55555ff077424 */ /* 0x000fe200078e00ff */
[----:B0-----:R-:W-:-:S08]  /*b250*/  DFMA R34, R36, -R28, 6.75539944105574400000e+15 ;  /* 0x433800002422742b */ /* 0x001fd0000000081c */
[----:B------:R-:W-:-:S08]  /*b260*/  DADD R38, R34, -6.75539944105574400000e+15 ;  /* 0xc338000022267429 */ /* 0x000fd00000000000 */
[----:B------:R-:W-:-:S08]  /*b270*/  DFMA R4, R38, -R26, -R36 ;  /* 0x8000001a2604722b */ /* 0x000fd00000000824 */
[----:B------:R-:W-:-:S08]  /*b280*/  DFMA R38, R38, -R24, R4 ;  /* 0x800000182626722b */ /* 0x000fd00000000004 */
[----:B------:R-:W-:-:S08]  /*b290*/  DFMA R4, R38, R22, R20 ;  /* 0x000000162604722b */ /* 0x000fd00000000014 */
[----:B------:R-:W-:-:S08]  /*b2a0*/  DFMA R4, R38, R4, R18 ;  /* 0x000000042604722b */ /* 0x000fd00000000012 */
[----:B------:R-:W-:-:S08]  /*b2b0*/  DFMA R4, R38, R4, R16 ;  /* 0x000000042604722b */ /* 0x000fd00000000010 */
[----:B------:R-:W-:-:S08]  /*b2c0*/  DFMA R4, R38, R4, R14 ;  /* 0x000000042604722b */ /* 0x000fd0000000000e */
[----:B------:R-:W-:-:S08]  /*b2d0*/  DFMA R4, R38, R4, R12 ;  /* 0x000000042604722b */ /* 0x000fd0000000000c */
[----:B------:R-:W-:-:S08]  /*b2e0*/  DFMA R4, R38, R4, R10 ;  /* 0x000000042604722b */ /* 0x000fd0000000000a */
[----:B------:R-:W-:-:S08]  /*b2f0*/  DFMA R4, R38, R4, R8 ;  /* 0x000000042604722b */ /* 0x000fd00000000008 */
[----:B------:R-:W-:Y:S01]  /*b300*/  DFMA R40, R38, R4, R6 ;  /* 0x000000042628722b */ /* 0x000fe20000000006 */
[----:B------:R-:W-:Y:S01]  /*b310*/  IMAD.MOV.U32 R4, RZ, RZ, 0xb ;  /* 0x0000000bff047424 */ /* 0x000fe200078e00ff */
[----:B------:R-:W-:-:S06]  /*b320*/  MOV R5, 0x3fe00000 ;  /* 0x3fe0000000057802 */ /* 0x000fcc0000000f00 */
[----:B------:R-:W-:-:S08]  /*b330*/  DFMA R40, R38, R40, R4 ;  /* 0x000000282628722b */ /* 0x000fd00000000004 */
[----:B------:R-:W-:Y:S02]  /*b340*/  DFMA R50, R38, R40, 1 ;  /* 0x3ff000002632742b */ /* 0x000fe40000000028 */
[----:B------:R-:W-:-:S06]  /*b350*/  DADD R40, -RZ, -R36 ;  /* 0x00000000ff287229 */ /* 0x000fcc0000000924 */
[----:B------:R-:W-:-:S04]  /*b360*/  DFMA R50, R38, R50, 1 ;  /* 0x3ff000002632742b */ /* 0x000fc80000000032 */
[----:B------:R-:W-:-:S06]  /*b370*/  FSETP.GEU.AND P0, PT, |R41|, 4.1917929649353027344, PT ;  /* 0x4086232b2900780b */ /* 0x000fcc0003f0e200 */
[----:B------:R-:W-:Y:S02]  /*b380*/  IMAD R39, R34, 0x100000, R51 ;  /* 0x0010000022277824 */ /* 0x000fe400078e0233 */
[----:B------:R-:W-:-:S05]  /*b390*/  IMAD.MOV.U32 R38, RZ, RZ, R50 ;  /* 0x000000ffff267224 */ /* 0x000fca00078e0032 */
        /* <DEDUP_REMOVED lines=13> */
.L_x_149:
[----:B------:R-:W-:Y:S05]  /*b470*/  BSYNC.RECONVERGENT B3 ;  /* 0x0000000000037941 */ /* 0x000fea0003800200 */
.L_x_148:
[----:B------:R-:W-:Y:S01]  /*b480*/  DMUL R38, R38, R2 ;  /* 0x0000000226267228 */ /* 0x000fe20000000000 */
[C---:B------:R-:W-:Y:S01]  /*b490*/  IMAD R33, R30.reuse, 0x8, R45 ;  /* 0x000000081e217824 */ /* 0x040fe200078e022d */
[----:B------:R-:W-:Y:S01]  /*b4a0*/  BSSY.RECONVERGENT B3, `(.L_x_150) ;  /* 0x0000025000037945 */ /* 0x000fe20003800200 */
[----:B------:R-:W-:-:S04]  /*b4b0*/  IMAD R34, R30, 0x20, R31 ;  /* 0x000000201e227824 */ /* 0x000fc800078e021f */
[----:B------:R-:W-:Y:S04]  /*b4c0*/  STS.64 [R33+0x730], R38 ;  /* 0x0007302621007388 */ /* 0x000fe80000000a00 */
[----:B------:R-:W0:Y:S02]  /*b4d0*/  LDS.64 R34, [R34+0x28] ;  /* 0x0000280022227984 */ /* 0x000e240000000a00 */
        /* <DEDUP_REMOVED lines=11> */
[----:B------:R-:W-:-:S08]  /*b590*/  DFMA R20, R24, R20, R6 ;  /* 0x000000141814722b */ /* 0x000fd00000000006 */
[----:B------:R-:W-:Y:S02]  /*b5a0*/  DFMA R20, R24, R20, R4 ;  /* 0x000000141814722b */ /* 0x000fe40000000004 */
[----:B------:R-:W-:-:S06]  /*b5b0*/  DADD R4, -RZ, -R34 ;  /* 0x00000000ff047229 */ /* 0x000fcc0000000922 */
[----:B------:R-:W-:-:S04]  /*b5c0*/  DFMA R20, R24, R20, 1 ;  /* 0x3ff000001814742b */ /* 0x000fc80000000014 */
[----:B------:R-:W-:-:S04]  /*b5d0*/  IMAD.MOV.U32 R8, RZ, RZ, R5 ;  /* 0x000000ffff087224 */ /* 0x000fc800078e0005 */
[----:B------:R-:W-:Y:S01]  /*b5e0*/  DFMA R6, R24, R20, 1 ;  /* 0x3ff000001806742b */ /* 0x000fe20000000014 */
[----:B------:R-:W-:-:S09]  /*b5f0*/  FSETP.GEU.AND P0, PT, |R8|, 4.1917929649353027344, PT ;  /* 0x4086232b0800780b */ /* 0x000fd20003f0e200 */
[----:B------:R-:W-:Y:S01]  /*b600*/  IMAD R5, R28, 0x100000, R7 ;  /* 0x001000001c057824 */ /* 0x000fe200078e0207 */
[----:B------:R-:W-:-:S03]  /*b610*/  MOV R4, R6 ;  /* 0x0000000600047202 */ /* 0x000fc60000000f00 */
[----:B------:R-:W-:Y:S05]  /*b620*/  @!P0 BRA `(.L_x_151) ;  /* 0x0000000000308947 */ /* 0x000fea0003800000 */
        /* <DEDUP_REMOVED lines=12> */
.L_x_151:
[----:B------:R-:W-:Y:S05]  /*b6f0*/  BSYNC.RECONVERGENT B3 ;  /* 0x0000000000037941 */ /* 0x000fea0003800200 */
.L_x_150:
[----:B------:R-:W-:Y:S01]  /*b700*/  DMUL R4, R4, R2 ;  /* 0x0000000204047228 */ /* 0x000fe20000000000 */
[----:B------:R-:W-:-:S05]  /*b710*/  VIADD R30, R30, 0x2 ;  /* 0x000000021e1e7836 */ /* 0x000fca0000000000 */
[----:B------:R-:W-:Y:S01]  /*b720*/  ISETP.NE.AND P0, PT, R30, R0, PT ;  /* 0x000000001e00720c */ /* 0x000fe20003f05270 */
[----:B------:R0:W-:-:S12]  /*b730*/  STS.64 [R33+0x738], R4 ;  /* 0x0007380421007388 */ /* 0x0001d80000000a00 */
[----:B0-----:R-:W-:Y:S05]  /*b740*/  @P0 BRA `(.L_x_152) ;  /* 0xfffffff800540947 */ /* 0x001fea000383ffff */
.L_x_147:
[----:B------:R-:W-:Y:S05]  /*b750*/  BSYNC.RECONVERGENT B2 ;  /* 0x0000000000027941 */ /* 0x000fea0003800200 */
.L_x_146:
        /* <DEDUP_REMOVED lines=8> */
[----:B------:R-:W-:Y:S01]  /*b7e0*/  BSSY.RECONVERGENT B2, `(.L_x_153) ;  /* 0x0000039000027945 */ /* 0x000fe20003800200 */
[----:B------:R-:W0:Y:S03]  /*b7f0*/  LDS.64 R6, [R6+0x6b8] ;  /* 0x0006b80006067984 */ /* 0x000e260000000a00 */
        /* <DEDUP_REMOVED lines=55> */
.L_x_154:
[----:B------:R-:W-:Y:S05]  /*bb70*/  BSYNC.RECONVERGENT B2 ;  /* 0x0000000000027941 */ /* 0x000fea0003800200 */
.L_x_153:
[----:B------:R-:W-:Y:S01]  /*bb80*/  DMUL R2, R8, R2 ;  /* 0x0000000208027228 */ /* 0x000fe20000000000 */
[----:B------:R-:W-:-:S06]  /*bb90*/  IMAD R5, R0, 0x8, R45 ;  /* 0x0000000800057824 */ /* 0x000fcc00078e022d */
[----:B------:R0:W-:Y:S04]  /*bba0*/  STS.64 [R5+0x730], R2 ;  /* 0x0007300205007388 */ /* 0x0001e80000000a00 */
.L_x_131:
[----:B------:R-:W-:Y:S05]  /*bbb0*/  BSYNC.RECONVERGENT B1 ;  /* 0x0000000000017941 */ /* 0x000fea0003800200 */
.L_x_130:
[----:B------:R-:W1:Y:S02]  /*bbc0*/  LDC R0, c[0x0][0x3a0] ;  /* 0x0000e800ff007b82 */ /* 0x000e640000000800 */
[----:B-1----:R-:W-:-:S13]  /*bbd0*/  ISETP.GE.AND P0, PT, R0, 0x1, PT ;  /* 0x000000010000780c */ /* 0x002fda0003f06270 */
[----:B------:R-:W-:Y:S05]  /*bbe0*/  @!P0 EXIT ;  /* 0x000000000000894d */ /* 0x000fea0003800000 */
[----:B------:R-:W1:Y:S01]  /*bbf0*/  LDS R7, [R45+0x750] ;  /* 0x000750002d077984 */ /* 0x000e620000000800 */
[----:B------:R-:W-:Y:S01]  /*bc00*/  BSSY.RECONVERGENT B1, `(.L_x_155) ;  /* 0x0000155000017945 */ /* 0x000fe20003800200 */
[----:B------:R-:W-:Y:S01]  /*bc10*/  IMAD.MOV.U32 R0, RZ, RZ, RZ ;  /* 0x000000ffff007224 */ /* 0x000fe200078e00ff */
[C---:B-1----:R-:W-:Y:S02]  /*bc20*/  LOP3.LUT R4, R7.reuse, 0x7, RZ, 0xc0, !PT ;  /* 0x0000000707047812 */ /* 0x042fe400078ec0ff */
[C---:B0-----:R-:W-:Y:S02]  /*bc30*/  LOP3.LUT R5, R7.reuse, 0x7ffffff8, RZ, 0xc0, !PT ;  /* 0x7ffffff807057812 */ /* 0x041fe400078ec0ff */
[----:B------:R-:W-:-:S07]  /*bc40*/  LOP3.LUT R6, R7, 0x3, RZ, 0xc0, !PT ;  /* 0x0000000307067812 */ /* 0x000fce00078ec0ff */
.L_x_172:
[----:B------:R-:W-:Y:S01]  /*bc50*/  ISETP.GE.AND P0, PT, R7, 0x1, PT ;  /* 0x000000010700780c */ /* 0x000fe20003f06270 */
[----:B------:R-:W-:Y:S01]  /*bc60*/  BSSY.RECONVERGENT B2, `(.L_x_156) ;  /* 0x0000089000027945 */ /* 0x000fe20003800200 */
[----:B-1----:R-:W-:Y:S02]  /*bc70*/  CS2R R8, SRZ ;  /* 0x0000000000087805 */ /* 0x002fe4000001ff00 */
[----:B------:R-:W-:-:S09]  /*bc80*/  CS2R R2, SRZ ;  /* 0x0000000000027805 */ /* 0x000fd2000001ff00 */
[----:B------:R-:W-:Y:S05]  /*bc90*/  @!P0 BRA `(.L_x_157) ;  /* 0x0000000800148947 */ /* 0x000fea0003800000 */
[----:B------:R-:W-:Y:S01]  /*bca0*/  ISETP.GE.AND P0, PT, R7, 0x8, PT ;  /* 0x000000080700780c */ /* 0x000fe20003f06270 */
[----:B------:R-:W-:Y:S01]  /*bcb0*/  BSSY.RECONVERGENT B3, `(.L_x_158) ;  /* 0x0000040000037945 */ /* 0x000fe20003800200 */
[----:B------:R-:W-:Y:S01]  /*bcc0*/  IMAD.MOV.U32 R24, RZ, RZ, RZ ;  /* 0x000000ffff187224 */ /* 0x000fe200078e00ff */
[----:B------:R-:W-:Y:S02]  /*bcd0*/  CS2R R2, SRZ ;  /* 0x0000000000027805 */ /* 0x000fe4000001ff00 */
[----:B------:R-:W-:-:S08]  /*bce0*/  CS2R R8, SRZ ;  /* 0x0000000000087805 */ /* 0x000fd0000001ff00 */
[----:B------:R-:W-:Y:S05]  /*bcf0*/  @!P0 BRA `(.L_x_159) ;  /* 0x0000000000ec8947 */ /* 0x000fea0003800000 */
[----:B------:R-:W-:Y:S01]  /*bd00*/  BSSY.RECONVERGENT B4, `(.L_x_160) ;  /* 0x0000039000047945 */ /* 0x000fe20003800200 */
[----:B------:R-:W-:Y:S01]  /*bd10*/  IMAD.MOV.U32 R30, RZ, RZ, RZ ;  /* 0x000000ffff1e7224 */ /* 0x000fe200078e00ff */
[----:B------:R-:W-:-:S07]  /*bd20*/  CS2R R2, SRZ ;  /* 0x0000000000027805 */ /* 0x000fce000001ff00 */
.L_x_161:
[----:B------:R-:W0:Y:S01]  /*bd30*/  LDC R31, c[0x0][0x3a0] ;  /* 0x0000e800ff1f7b82 */ /* 0x000e220000000800 */
[----:B------:R-:W-:-:S05]  /*bd40*/  IMAD R32, R30, 0x8, R45 ;  /* 0x000000081e207824 */ /* 0x000fca00078e022d */
[----:B------:R-:W-:Y:S04]  /*bd50*/  LDS.64 R26, [R32+0x730] ;  /* 0x00073000201a7984 */ /* 0x000fe80000000a00 */
[----:B------:R-:W-:Y:S04]  /*bd60*/  LDS.64 R24, [R32+0x738] ;  /* 0x0007380020187984 */ /* 0x000fe80000000a00 */
[----:B------:R-:W-:Y:S01]  /*bd70*/  LDS.64 R18, [R32+0x740] ;  /* 0x0007400020127984 */ /* 0x000fe20000000a00 */
[C---:B0-----:R-:W-:Y:S02]  /*bd80*/  IMAD R10, R30.reuse, R31, R0 ;  /* 0x0000001f1e0a7224 */ /* 0x041fe400078e0200 */
[----:B------:R-:W-:-:S03]  /*bd90*/  VIADD R30, R30, 0x8 ;  /* 0x000000081e1e7836 */ /* 0x000fc60000000000 */
[----:B------:R-:W-:-:S05]  /*bda0*/  LEA R10, R10, R45, 0x3 ;  /* 0x0000002d0a0a7211 */ /* 0x000fca00078e18ff */
[----:B------:R-:W0:Y:S01]  /*bdb0*/  LDS.64 R14, [R10+0x2d0] ;  /* 0x0002d0000a0e7984 */ /* 0x000e220000000a00 */
[----:B------:R-:W-:-:S04]  /*bdc0*/  IMAD R12, R31, 0x8, R10 ;  /* 0x000000081f0c7824 */ /* 0x000fc800078e020a */
[C---:B------:R-:W-:Y:S01]  /*bdd0*/  IMAD R22, R31.reuse, 0x8, R12 ;  /* 0x000000081f167824 */ /* 0x040fe200078e020c */
[----:B------:R-:W1:Y:S03]  /*bde0*/  LDS.64 R20, [R12+0x2d0] ;  /* 0x0002d0000c147984 */ /* 0x000e660000000a00 */
[C---:B------:R-:W-:Y:S01]  /*bdf0*/  IMAD R23, R31.reuse, 0x8, R22 ;  /* 0x000000081f177824 */ /* 0x040fe200078e0216 */
[----:B------:R-:W2:Y:S04]  /*be00*/  LDS.64 R28, [R22+0x2d0] ;  /* 0x0002d000161c7984 */ /* 0x000ea80000000a00 */
[----:B------:R-:W3:Y:S01]  /*be10*/  LDS.64 R16, [R23+0x2d0] ;  /* 0x0002d00017107984 */ /* 0x000ee20000000a00 */
[----:B------:R-:W-:-:S05]  /*be20*/  LEA R33, R31, R23, 0x3 ;  /* 0x000000171f217211 */ /* 0x000fca00078e18ff */
[----:B------:R-:W4:Y:S01]  /*be30*/  LDS.64 R10, [R33+0x2d0] ;  /* 0x0002d000210a7984 */ /* 0x000f220000000a00 */
[----:B------:R-:W-:-:S04]  /*be40*/  IMAD R34, R31, 0x8, R33 ;  /* 0x000000081f227824 */ /* 0x000fc800078e0221 */
[C---:B------:R-:W-:Y:S01]  /*be50*/  IMAD R35, R31.reuse, 0x8, R34 ;  /* 0x000000081f237824 */ /* 0x040fe200078e0222 */
[----:B------:R-:W-:Y:S03]  /*be60*/  LDS.64 R12, [R34+0x2d0] ;  /* 0x0002d000220c7984 */ /* 0x000fe60000000a00 */
[----:B------:R-:W-:Y:S01]  /*be70*/  IMAD R31, R31, 0x8, R35 ;  /* 0x000000081f1f7824 */ /* 0x000fe200078e0223 */
[----:B------:R-:W-:Y:S01]  /*be80*/  LDS.64 R22, [R35+0x2d0] ;  /* 0x0002d00023167984 */ /* 0x000fe20000000a00 */
[----:B0-----:R-:W-:-:S03]  /*be90*/  DSETP.NEU.AND P0, PT, R14, 1, PT ;  /* 0x3ff000000e00742a */ /* 0x001fc60003f0d000 */
[----:B------:R-:W0:Y:S01]  /*bea0*/  LDS.64 R14, [R32+0x748] ;  /* 0x00074800200e7984 */ /* 0x000e220000000a00 */
[----:B-1----:R-:W-:-:S03]  /*beb0*/  DSETP.NEU.AND P1, PT, R20, 1, PT ;  /* 0x3ff000001400742a */ /* 0x002fc60003f2d000 */
[----:B------:R-:W1:Y:S07]  /*bec0*/  LDS.64 R20, [R32+0x750] ;  /* 0x0007500020147984 */ /* 0x000e6e0000000a00 */
[--C-:B------:R-:W-:Y:S02]  /*bed0*/  @!P0 DADD R2, R2, R26.reuse ;  /* 0x0000000002028229 */ /* 0x100fe4000000001a */
[----:B------:R-:W-:Y:S01]  /*bee0*/  @P0 DADD R8, R8, R26 ;  /* 0x0000000008080229 */ /* 0x000fe2000000001a */
[----:B------:R-:W5:Y:S01]  /*bef0*/  LDS.64 R26, [R32+0x758] ;  /* 0x00075800201a7984 */ /* 0x000f620000000a00 */
[----:B--2---:R-:W-:-:S04]  /*bf00*/  DSETP.NEU.AND P0, PT, R28, 1, PT ;  /* 0x3ff000001c00742a */ /* 0x004fc80003f0d000 */
[--C-:B------:R-:W-:Y:S01]  /*bf10*/  @!P1 DADD R2, R2, R24.reuse ;  /* 0x0000000002029229 */ /* 0x100fe20000000018 */
[----:B------:R-:W2:Y:S01]  /*bf20*/  LDS.64 R28, [R31+0x2d0] ;  /* 0x0002d0001f1c7984 */ /* 0x000ea20000000a00 */
[----:B------:R-:W-:Y:S02]  /*bf30*/  @P1 DADD R8, R8, R24 ;  /* 0x0000000008081229 */ /* 0x000fe40000000018 */
[----:B---3--:R-:W-:Y:S01]  /*bf40*/  DSETP.NEU.AND P1, PT, R16, 1, PT ;  /* 0x3ff000001000742a */ /* 0x008fe20003f2d000 */
[----:B------:R-:W3:Y:S04]  /*bf50*/  LDS.64 R24, [R32+0x760] ;  /* 0x0007600020187984 */ /* 0x000ee80000000a00 */
[----:B------:R-:W3:Y:S01]  /*bf60*/  LDS.64 R16, [R32+0x768] ;  /* 0x0007680020107984 */ /* 0x000ee20000000a00 */
[----:B------:R-:W-:-:S02]  /*bf70*/  @P0 DADD R8, R8, R18 ;  /* 0x0000000008080229 */ /* 0x000fc40000000012 */
[----:B------:R-:W-:Y:S02]  /*bf80*/  @!P0 DADD R2, R2, R18 ;  /* 0x0000000002028229 */ /* 0x000fe40000000012 */
[----:B----4-:R-:W-:-:S04]  /*bf90*/  DSETP.NEU.AND P0, PT, R10, 1, PT ;  /* 0x3ff000000a00742a */ /* 0x010fc80003f0d000 */
[--C-:B0-----:R-:W-:Y:S02]  /*bfa0*/  @P1 DADD R8, R8, R14.reuse ;  /* 0x0000000008081229 */ /* 0x101fe4000000000e */
[----:B------:R-:W-:Y:S02]  /*bfb0*/  @!P1 DADD R2, R2, R14 ;  /* 0x0000000002029229 */ /* 0x000fe4000000000e */
[----:B------:R-:W-:-:S06]  /*bfc0*/  DSETP.NEU.AND P1, PT, R12, 1, PT ;  /* 0x3ff000000c00742a */ /* 0x000fcc0003f2d000 */
[--C-:B-1----:R-:W-:Y:S02]  /*bfd0*/  @P0 DADD R8, R8, R20.reuse ;  /* 0x0000000008080229 */ /* 0x102fe40000000014 */
[----:B------:R-:W-:Y:S02]  /*bfe0*/  @!P0 DADD R2, R2, R20 ;  /* 0x0000000002028229 */ /* 0x000fe40000000014 */
[----:B------:R-:W-:-:S04]  /*bff0*/  DSETP.NEU.AND P0, PT, R22, 1, PT ;  /* 0x3ff000001600742a */ /* 0x000fc80003f0d000 */
[--C-:B-----5:R-:W-:Y:S02]  /*c000*/  @P1 DADD R8, R8, R26.reuse ;  /* 0x0000000008081229 */ /* 0x120fe4000000001a */
[----:B------:R-:W-:Y:S02]  /*c010*/  @!P1 DADD R2, R2, R26 ;  /* 0x0000000002029229 */ /* 0x000fe4000000001a */
[----:B--2---:R-:W-:-:S06]  /*c020*/  DSETP.NEU.AND P1, PT, R28, 1, PT ;  /* 0x3ff000001c00742a */ /* 0x004fcc0003f2d000 */
[--C-:B---3--:R-:W-:Y:S02]  /*c030*/  @P0 DADD R8, R8, R24.reuse ;  /* 0x0000000008080229 */ /* 0x108fe40000000018 */
[----:B------:R-:W-:Y:S01]  /*c040*/  @!P0 DADD R2, R2, R24 ;  /* 0x0000000002028229 */ /* 0x000fe20000000018 */
[----:B------:R-:W-:-:S05]  /*c050*/  ISETP.NE.AND P0, PT, R30, R5, PT ;  /* 0x000000051e00720c */ /* 0x000fca0003f05270 */
[--C-:B------:R-:W-:Y:S02]  /*c060*/  @P1 DADD R8, R8, R16.reuse ;  /* 0x0000000008081229 */ /* 0x100fe40000000010 */
[----:B------:R-:W-:-:S06]  /*c070*/  @!P1 DADD R2, R2, R16 ;  /* 0x0000000002029229 */ /* 0x000fcc0000000010 */
[----:B------:R-:W-:Y:S05]  /*c080*/  @P0 BRA `(.L_x_161) ;  /* 0xfffffffc00280947 */ /* 0x000fea000383ffff */
[----:B------:R-:W-:Y:S05]  /*c090*/  BSYNC.RECONVERGENT B4 ;  /* 0x0000000000047941 */ /* 0x000fea0003800200 */
.L_x_160:
[----:B------:R-:W-:-:S07]  /*c0a0*/  MOV R24, R5 ;  /* 0x0000000500187202 */ /* 0x000fce0000000f00 */
.L_x_159:
[----:B------:R-:W-:Y:S05]  /*c0b0*/  BSYNC.RECONVERGENT B3 ;  /* 0x0000000000037941 */ /* 0x000fea0003800200 */
.L_x_158:
[----:B------:R-:W-:-:S13]  /*c0c0*/  ISETP.NE.AND P0, PT, R4, RZ, PT ;  /* 0x000000ff0400720c */ /* 0x000fda0003f05270 */
[----:B------:R-:W-:Y:S05]  /*c0d0*/  @!P0 BRA `(.L_x_157) ;  /* 0x0000000400048947 */ /* 0x000fea0003800000 */
[----:B------:R-:W-:Y:S01]  /*c0e0*/  ISETP.GE.U32.AND P0, PT, R4, 0x4, PT ;  /* 0x000000040400780c */ /* 0x000fe20003f06070 */
[----:B------:R-:W-:Y:S01]  /*c0f0*/  BSSY.RECONVERGENT B3, `(.L_x_162) ;  /* 0x000001f000037945 */ /* 0x000fe20003800200 */
[----:B------:R-:W-:-:S11]  /*c100*/  ISETP.NE.AND P2, PT, R6, RZ, PT ;  /* 0x000000ff0600720c */ /* 0x000fd60003f45270 */
[----:B------:R-:W-:Y:S05]  /*c110*/  @!P0 BRA `(.L_x_163) ;  /* 0x0000000000708947 */ /* 0x000fea0003800000 */
[----:B------:R-:W0:Y:S01]  /*c120*/  LDC R15, c[0x0][0x3a0] ;  /* 0x0000e800ff0f7b82 */ /* 0x000e220000000800 */
[----:B------:R-:W-:-:S05]  /*c130*/  IMAD R25, R24, 0x8, R45 ;  /* 0x0000000818197824 */ /* 0x000fca00078e022d */
[----:B------:R-:W-:Y:S01]  /*c140*/  LDS.64 R18, [R25+0x740] ;  /* 0x0007400019127984 */ /* 0x000fe20000000a00 */
[C---:B0-----:R-:W-:Y:S02]  /*c150*/  IMAD R10, R24.reuse, R15, R0 ;  /* 0x0000000f180a7224 */ /* 0x041fe400078e0200 */
[----:B------:R-:W-:Y:S02]  /*c160*/  VIADD R24, R24, 0x4 ;  /* 0x0000000418187836 */ /* 0x000fe40000000000 */
[----:B------:R-:W-:Y:S02]  /*c170*/  IMAD R22, R10, 0x8, R45 ;  /* 0x000000080a167824 */ /* 0x000fe400078e022d */
[----:B------:R-:W-:Y:S02]  /*c180*/  LDS.64 R10, [R25+0x730] ;  /* 0x00073000190a7984 */ /* 0x000fe40000000a00 */
[C---:B------:R-:W-:Y:S02]  /*c190*/  IMAD R26, R15.reuse, 0x8, R22 ;  /* 0x000000080f1a7824 */ /* 0x040fe400078e0216 */
[----:B------:R-:W0:Y:S02]  /*c1a0*/  LDS.64 R28, [R22+0x2d0] ;  /* 0x0002d000161c7984 */ /* 0x000e240000000a00 */
[----:B------:R-:W-:-:S02]  /*c1b0*/  IMAD R27, R15, 0x8, R26 ;  /* 0x000000080f1b7824 */ /* 0x000fc400078e021a */
[----:B------:R-:W1:Y:S03]  /*c1c0*/  LDS.64 R12, [R26+0x2d0] ;  /* 0x0002d0001a0c7984 */ /* 0x000e660000000a00 */
[----:B------:R-:W-:Y:S01]  /*c1d0*/  LEA R20, R15, R27, 0x3 ;  /* 0x0000001b0f147211 */ /* 0x000fe200078e18ff */
[----:B------:R-:W2:Y:S04]  /*c1e0*/  LDS.64 R16, [R27+0x2d0] ;  /* 0x0002d0001b107984 */ /* 0x000ea80000000a00 */
[----:B------:R-:W3:Y:S04]  /*c1f0*/  LDS.64 R14, [R25+0x738] ;  /* 0x00073800190e7984 */ /* 0x000ee80000000a00 */
[----:B------:R-:W4:Y:S04]  /*c200*/  LDS.64 R20, [R20+0x2d0] ;  /* 0x0002d00014147984 */ /* 0x000f280000000a00 */
[----:B------:R-:W5:Y:S01]  /*c210*/  LDS.64 R22, [R25+0x748] ;  /* 0x0007480019167984 */ /* 0x000f620000000a00 */
[----:B0-----:R-:W-:-:S02]  /*c220*/  DSETP.NEU.AND P0, PT, R28, 1, PT ;  /* 0x3ff000001c00742a */ /* 0x001fc40003f0d000 */
[----:B-1----:R-:W-:-:S12]  /*c230*/  DSETP.NEU.AND P1, PT, R12, 1, PT ;  /* 0x3ff000000c00742a */ /* 0x002fd80003f2d000 */
[--C-:B------:R-:W-:Y:S02]  /*c240*/  @P0 DADD R8, R8, R10.reuse ;  /* 0x0000000008080229 */ /* 0x100fe4000000000a */
[----:B------:R-:W-:Y:S02]  /*c250*/  @!P0 DADD R2, R2, R10 ;  /* 0x0000000002028229 */ /* 0x000fe4000000000a */
[----:B--2---:R-:W-:-:S04]  /*c260*/  DSETP.NEU.AND P0, PT, R16, 1, PT ;  /* 0x3ff000001000742a */ /* 0x004fc80003f0d000 */
[--C-:B---3--:R-:W-:Y:S02]  /*c270*/  @P1 DADD R8, R8, R14.reuse ;  /* 0x0000000008081229 */ /* 0x108fe4000000000e */
[----:B------:R-:W-:Y:S02]  /*c280*/  @!P1 DADD R2, R2, R14 ;  /* 0x0000000002029229 */ /* 0x000fe4000000000e */
[----:B----4-:R-:W-:-:S06]  /*c290*/  DSETP.NEU.AND P1, PT, R20, 1, PT ;  /* 0x3ff000001400742a */ /* 0x010fcc0003f2d000 */
[--C-:B------:R-:W-:Y:S02]  /*c2a0*/  @P0 DADD R8, R8, R18.reuse ;  /* 0x0000000008080229 */ /* 0x100fe40000000012 */
[----:B------:R-:W-:-:S06]  /*c2b0*/  @!P0 DADD R2, R2, R18 ;  /* 0x0000000002028229 */ /* 0x000fcc0000000012 */
[--C-:B-----5:R-:W-:Y:S02]  /*c2c0*/  @P1 DADD R8, R8, R22.reuse ;  /* 0x0000000008081229 */ /* 0x120fe40000000016 */
[----:B------:R-:W-:-:S11]  /*c2d0*/  @!P1 DADD R2, R2, R22 ;  /* 0x0000000002029229 */ /* 0x000fd60000000016 */
.L_x_163:
[----:B------:R-:W-:Y:S05]  /*c2e0*/  BSYNC.RECONVERGENT B3 ;  /* 0x0000000000037941 */ /* 0x000fea0003800200 */
.L_x_162:
[----:B------:R-:W-:Y:S05]  /*c2f0*/  @!P2 BRA `(.L_x_157) ;  /* 0x00000000007ca947 */ /* 0x000fea0003800000 */
[----:B------:R-:W-:Y:S01]  /*c300*/  ISETP.NE.AND P0, PT, R6, 0x1, PT ;  /* 0x000000010600780c */ /* 0x000fe20003f05270 */
[----:B------:R-:W-:Y:S01]  /*c310*/  BSSY.RECONVERGENT B3, `(.L_x_164) ;  /* 0x0000013000037945 */ /* 0x000fe20003800200 */
[----:B------:R-:W-:-:S11]  /*c320*/  LOP3.LUT P2, RZ, R7, 0x1, RZ, 0xc0, !PT ;  /* 0x0000000107ff7812 */ /* 0x000fd6000784c0ff */
[----:B------:R-:W-:Y:S05]  /*c330*/  @!P0 BRA `(.L_x_165) ;  /* 0x0000000000408947 */ /* 0x000fea0003800000 */
[----:B------:R-:W0:Y:S01]  /*c340*/  LDC R11, c[0x0][0x3a0] ;  /* 0x0000e800ff0b7b82 */ /* 0x000e220000000800 */
[----:B------:R-:W-:-:S05]  /*c350*/  IMAD R17, R24, 0x8, R45 ;  /* 0x0000000818117824 */ /* 0x000fca00078e022d */
[----:B------:R-:W-:Y:S01]  /*c360*/  LDS.64 R14, [R17+0x738] ;  /* 0x00073800110e7984 */ /* 0x000fe20000000a00 */
[C---:B0-----:R-:W-:Y:S01]  /*c370*/  IMAD R10, R24.reuse, R11, R0 ;  /* 0x0000000b180a7224 */ /* 0x041fe200078e0200 */
[----:B------:R-:W-:-:S03]  /*c380*/  IADD3 R24, PT, PT, R24, 0x2, RZ ;  /* 0x0000000218187810 */ /* 0x000fc60007ffe0ff */
[----:B------:R-:W-:-:S04]  /*c390*/  IMAD R16, R10, 0x8, R45 ;  /* 0x000000080a107824 */ /* 0x000fc800078e022d */
[----:B------:R-:W-:Y:S01]  /*c3a0*/  IMAD R12, R11, 0x8, R16 ;  /* 0x000000080b0c7824 */ /* 0x000fe200078e0210 */
[----:B------:R-:W0:Y:S04]  /*c3b0*/  LDS.64 R18, [R16+0x2d0] ;  /* 0x0002d00010127984 */ /* 0x000e280000000a00 */
[----:B------:R-:W-:Y:S04]  /*c3c0*/  LDS.64 R10, [R17+0x730] ;  /* 0x00073000110a7984 */ /* 0x000fe80000000a00 */
[----:B------:R-:W1:Y:S01]  /*c3d0*/  LDS.64 R12, [R12+0x2d0] ;  /* 0x0002d0000c0c7984 */ /* 0x000e620000000a00 */
[----:B0-----:R-:W-:-:S02]  /*c3e0*/  DSETP.NEU.AND P0, PT, R18, 1, PT ;  /* 0x3ff000001200742a */ /* 0x001fc40003f0d000 */
[----:B-1----:R-:W-:-:S12]  /*c3f0*/  DSETP.NEU.AND P1, PT, R12, 1, PT ;  /* 0x3ff000000c00742a */ /* 0x002fd80003f2d000 */
[--C-:B------:R-:W-:Y:S02]  /*c400*/  @P0 DADD R8, R8, R10.reuse ;  /* 0x0000000008080229 */ /* 0x100fe4000000000a */
[----:B------:R-:W-:-:S06]  /*c410*/  @!P0 DADD R2, R2, R10 ;  /* 0x0000000002028229 */ /* 0x000fcc000000000a */
[--C-:B------:R-:W-:Y:S02]  /*c420*/  @P1 DADD R8, R8, R14.reuse ;  /* 0x0000000008081229 */ /* 0x100fe4000000000e */
[----:B------:R-:W-:-:S11]  /*c430*/  @!P1 DADD R2, R2, R14 ;  /* 0x0000000002029229 */ /* 0x000fd6000000000e */
.L_x_165:
[----:B------:R-:W-:Y:S05]  /*c440*/  BSYNC.RECONVERGENT B3 ;  /* 0x0000000000037941 */ /* 0x000fea0003800200 */
.L_x_164:
[----:B------:R-:W-:Y:S05]  /*c450*/  @!P2 BRA `(.L_x_157) ;  /* 0x000000000024a947 */ /* 0x000fea0003800000 */
[----:B------:R-:W0:Y:S01]  /*c460*/  LDCU UR4, c[0x0][0x3a0] ;  /* 0x00007400ff0477ac */ /* 0x000e220008000800 */
[----:B------:R-:W-:-:S06]  /*c470*/  IMAD R12, R24, 0x8, R45 ;  /* 0x00000008180c7824 */ /* 0x000fcc00078e022d */
[----:B------:R-:W-:Y:S01]  /*c480*/  LDS.64 R12, [R12+0x730] ;  /* 0x000730000c0c7984 */ /* 0x000fe20000000a00 */
[----:B0-----:R-:W-:-:S04]  /*c490*/  IMAD R10, R24, UR4, R0 ;  /* 0x00000004180a7c24 */ /* 0x001fc8000f8e0200 */
[----:B------:R-:W-:-:S06]  /*c4a0*/  IMAD R10, R10, 0x8, R45 ;  /* 0x000000080a0a7824 */ /* 0x000fcc00078e022d */
[----:B------:R-:W0:Y:S02]  /*c4b0*/  LDS.64 R10, [R10+0x2d0] ;  /* 0x0002d0000a0a7984 */ /* 0x000e240000000a00 */
[----:B0-----:R-:W-:-:S14]  /*c4c0*/  DSETP.NEU.AND P0, PT, R10, 1, PT ;  /* 0x3ff000000a00742a */ /* 0x001fdc0003f0d000 */
[--C-:B------:R-:W-:Y:S02]  /*c4d0*/  @P0 DADD R8, R8, R12.reuse ;  /* 0x0000000008080229 */ /* 0x100fe4000000000c */
[----:B------:R-:W-:-:S11]  /*c4e0*/  @!P0 DADD R2, R2, R12 ;  /* 0x0000000002028229 */ /* 0x000fd6000000000c */
.L_x_157:
[----:B------:R-:W-:Y:S05]  /*c4f0*/  BSYNC.RECONVERGENT B2 ;  /* 0x0000000000027941 */ /* 0x000fea0003800200 */
.L_x_156:
[----:B------:R-:W-:Y:S01]  /*c500*/  IMAD.MOV.U32 R10, RZ, RZ, -0x1143d60 ;  /* 0xfeebc2a0ff0a7424 */ /* 0x000fe200078e00ff */
[----:B------:R-:W-:Y:S01]  /*c510*/  MOV R12, R9 ;  /* 0x00000009000c7202 */ /* 0x000fe20000000f00 */
[----:B------:R-:W-:Y:S01]  /*c520*/  IMAD.MOV.U32 R11, RZ, RZ, 0x39b4484b ;  /* 0x39b4484bff0b7424 */ /* 0x000fe200078e00ff */
[----:B------:R-:W-:Y:S01]  /*c530*/  BSSY.RECONVERGENT B2, `(.L_x_166) ;  /* 0x000005b000027945 */ /* 0x000fe20003800200 */
[----:B------:R-:W-:Y:S02]  /*c540*/  IMAD.MOV.U32 R23, RZ, RZ, -0x3ff ;  /* 0xfffffc01ff177424 */ /* 0x000fe400078e00ff */
[----:B------:R-:W-:Y:S02]  /*c550*/  IMAD.MOV.U32 R13, RZ, RZ, R11 ;  /* 0x000000ffff0d7224 */ /* 0x000fe400078e000b */
[----:B------:R-:W-:Y:S01]  /*c560*/  DSETP.MAX.AND P0, P1, R8, R10, PT ;  /* 0x0000000a0800722a */ /* 0x000fe2000390f000 */
[----:B------:R-:W-:-:S05]  /*c570*/  IMAD.MOV.U32 R9, RZ, RZ, R10 ;  /* 0x000000ffff097224 */ /* 0x000fca00078e000a */
[----:B------:R-:W-:Y:S02]  /*c580*/  FSEL R15, R12, R13, P0 ;  /* 0x0000000d0c0f7208 */ /* 0x000fe40000000000 */
[----:B------:R-:W-:-:S04]  /*c590*/  SEL R8, R8, R9, P0 ;  /* 0x0000000908087207 */ /* 0x000fc80000000000 */
[----:B------:R-:W-:Y:S01]  /*c5a0*/  MOV R16, R8 ;  /* 0x0000000800107202 */ /* 0x000fe20000000f00 */
[----:B------:R-:W-:Y:S01]  /*c5b0*/  IMAD.MOV.U32 R12, RZ, RZ, R8 ;  /* 0x000000ffff0c7224 */ /* 0x000fe200078e0008 */
[----:B------:R-:W-:-:S05]  /*c5c0*/  @P1 LOP3.LUT R15, R13, 0x80000, RZ, 0xfc, !PT ;  /* 0x000800000d0f1812 */ /* 0x000fca00078efcff */
[----:B------:R-:W-:-:S04]  /*c5d0*/  IMAD.MOV.U32 R9, RZ, RZ, R15 ;  /* 0x000000ffff097224 */ /* 0x000fc800078e000f */
[----:B------:R-:W-:Y:S01]  /*c5e0*/  IMAD.MOV.U32 R22, RZ, RZ, R9 ;  /* 0x000000ffff167224 */ /* 0x000fe200078e0009 */
[----:B------:R-:W-:Y:S02]  /*c5f0*/  ISETP.GT.AND P0, PT, R9, 0xfffff, PT ;  /* 0x000fffff0900780c */ /* 0x000fe40003f04270 */
[----:B------:R-:W-:-:S11]  /*c600*/  MOV R13, R9 ;  /* 0x00000009000d7202 */ /* 0x000fd60000000f00 */
        /* <DEDUP_REMOVED lines=60> */
[----:B------:R-:W-:Y:S02]  /*c9d0*/  UMOV UR7, 0x3fe62e42 ;  /* 0x3fe62e4200077882 */ /* 0x000fe40000000000 */
[----:B------:R-:W-:Y:S01]  /*c9e0*/  DFMA R24, R18, -UR6, R16 ;  /* 0x8000000612187c2b */ /* 0x000fe20008000010 */
[----:B------:R-:W-:Y:S01]  /*c9f0*/  UMOV UR6, 0x3b39803f ;  /* 0x3b39803f00067882 */ /* 0x000fe20000000000 */
[----:B------:R-:W-:Y:S02]  /*ca00*/  UMOV UR7, 0x3c7abc9e ;  /* 0x3c7abc9e00077882 */ /* 0x000fe40000000000 */
[----:B------:R-:W-:-:S04]  /*ca10*/  DMUL R20, R14, R20 ;  /* 0x000000140e147228 */ /* 0x000fc80000000000 */
[----:B------:R-:W-:-:S04]  /*ca20*/  DADD R24, -R8, R24 ;  /* 0x0000000008187229 */ /* 0x000fc80000000118 */
[----:B------:R-:W-:-:S08]  /*ca30*/  DFMA R20, R8, R20, R22 ;  /* 0x000000140814722b */ /* 0x000fd00000000016 */
[----:B------:R-:W-:-:S08]  /*ca40*/  DADD R20, R20, -R24 ;  /* 0x0000000014147229 */ /* 0x000fd00000000818 */
[----:B------:R-:W-:-:S08]  /*ca50*/  DFMA R20, R18, UR6, R20 ;  /* 0x0000000612147c2b */ /* 0x000fd00008000014 */
[----:B------:R-:W-:Y:S01]  /*ca60*/  DADD R8, R16, R20 ;  /* 0x0000000010087229 */ /* 0x000fe20000000014 */
[----:B------:R-:W-:Y:S10]  /*ca70*/  BRA `(.L_x_168) ;  /* 0x0000000000187947 */ /* 0x000ff40003800000 */
.L_x_167:
[----:B------:R-:W-:Y:S01]  /*ca80*/  MOV R8, 0x0 ;  /* 0x0000000000087802 */ /* 0x000fe20000000f00 */
[----:B------:R-:W-:Y:S01]  /*ca90*/  IMAD.MOV.U32 R9, RZ, RZ, 0x7ff00000 ;  /* 0x7ff00000ff097424 */ /* 0x000fe200078e00ff */
[----:B------:R-:W-:-:S05]  /*caa0*/  LOP3.LUT P0, RZ, R13, 0x7fffffff, RZ, 0xc0, !PT ;  /* 0x7fffffff0dff7812 */ /* 0x000fca000780c0ff */
[----:B------:R-:W-:-:S10]  /*cab0*/  DFMA R8, R12, R8, +INF ;  /* 0x7ff000000c08742b */ /* 0x000fd40000000008 */
[----:B------:R-:W-:Y:S02]  /*cac0*/  FSEL R8, R8, RZ, P0 ;  /* 0x000000ff08087208 */ /* 0x000fe40000000000 */
[----:B------:R-:W-:-:S07]  /*cad0*/  FSEL R9, R9, -QNAN , P0 ;  /* 0xfff0000009097808 */ /* 0x000fce0000000000 */
.L_x_168:
[----:B------:R-:W-:Y:S05]  /*cae0*/  BSYNC.RECONVERGENT B2 ;  /* 0x0000000000027941 */ /* 0x000fea0003800200 */
.L_x_166:
[----:B------:R-:W-:Y:S01]  /*caf0*/  DSETP.MAX.AND P0, P1, R2, R10, PT ;  /* 0x0000000a0200722a */ /* 0x000fe2000390f000 */
[----:B------:R-:W-:Y:S01]  /*cb00*/  IMAD.MOV.U32 R12, RZ, RZ, R3 ;  /* 0x000000ffff0c7224 */ /* 0x000fe200078e0003 */
[----:B------:R-:W-:Y:S01]  /*cb10*/  BSSY.RECONVERGENT B2, `(.L_x_169) ;  /* 0x0000059000027945 */ /* 0x000fe20003800200 */
[----:B------:R-:W-:Y:S01]  /*cb20*/  IMAD.MOV.U32 R13, RZ, RZ, R11 ;  /* 0x000000ffff0d7224 */ /* 0x000fe200078e000b */
[----:B------:R-:W-:Y:S02]  /*cb30*/  MOV R21, 0xfffffc01 ;  /* 0xfffffc0100157802 */ /* 0x000fe40000000f00 */
[----:B------:R-:W-:Y:S02]  /*cb40*/  SEL R2, R2, R10, P0 ;  /* 0x0000000a02027207 */ /* 0x000fe40000000000 */
[----:B------:R-:W-:Y:S02]  /*cb50*/  FSEL R15, R12, R13, P0 ;  /* 0x0000000d0c0f7208 */ /* 0x000fe40000000000 */
[----:B------:R-:W-:Y:S01]  /*cb60*/  MOV R10, R2 ;  /* 0x00000002000a7202 */ /* 0x000fe20000000f00 */
[----:B------:R-:W-:-:S03]  /*cb70*/  IMAD.MOV.U32 R14, RZ, RZ, R2 ;  /* 0x000000ffff0e7224 */ /* 0x000fc600078e0002 */
[----:B------:R-:W-:-:S05]  /*cb80*/  @P1 LOP3.LUT R15, R13, 0x80000, RZ, 0xfc, !PT ;  /* 0x000800000d0f1812 */ /* 0x000fca00078efcff */
[----:B------:R-:W-:-:S04]  /*cb90*/  IMAD.MOV.U32 R3, RZ, RZ, R15 ;  /* 0x000000ffff037224 */ /* 0x000fc800078e000f */
[--C-:B------:R-:W-:Y:S01]  /*cba0*/  IMAD.MOV.U32 R11, RZ, RZ, R3.reuse ;  /* 0x000000ffff0b7224 */ /* 0x100fe200078e0003 */
[----:B------:R-:W-:Y:S01]  /*cbb0*/  ISETP.GT.AND P0, PT, R3, 0xfffff, PT ;  /* 0x000fffff0300780c */ /* 0x000fe20003f04270 */
[----:B------:R-:W-:-:S12]  /*cbc0*/  IMAD.MOV.U32 R20, RZ, RZ, R3 ;  /* 0x000000ffff147224 */ /* 0x000fd800078e0003 */
        /* <DEDUP_REMOVED lines=8> */
[----:B------:R-:W-:Y:S01]  /*cc50*/  IMAD.MOV.U32 R10, RZ, RZ, RZ ;  /* 0x000000ffff0a7224 */ /* 0x000fe200078e00ff */
[----:B------:R-:W-:Y:S01]  /*cc60*/  UMOV UR6, 0x3ae80f1e ;  /* 0x3ae80f1e00067882 */ /* 0x000fe20000000000 */
[----:B------:R-:W-:Y:S01]  /*cc70*/  IMAD.MOV.U32 R18, RZ, RZ, -0x748574fc ;  /* 0x8b7a8b04ff127424 */ /* 0x000fe200078e00ff */
[----:B------:R-:W-:Y:S01]  /*cc80*/  LOP3.LUT R15, R2, 0x3ff00000, RZ, 0xfc, !PT ;  /* 0x3ff00000020f7812 */ /* 0x000fe200078efcff */
[----:B------:R-:W-:Y:S01]  /*cc90*/  IMAD.MOV.U32 R19, RZ, RZ, 0x3ed0ee25 ;  /* 0x3ed0ee25ff137424 */ /* 0x000fe200078e00ff */
[----:B------:R-:W-:Y:S01]  /*cca0*/  UMOV UR7, 0x3eb1380b ;  /* 0x3eb1380b00077882 */ /* 0x000fe20000000000 */
[----:B------:R-:W-:Y:S01]  /*ccb0*/  LEA.HI R20, R20, R21, RZ, 0xc ;  /* 0x0000001514147211 */ /* 0x000fe200078f60ff */
[----:B------:R-:W-:Y:S01]  /*ccc0*/  UMOV UR10, 0x80000000 ;  /* 0x80000000000a7882 */ /* 0x000fe20000000000 */
[----:B------:R-:W-:Y:S01]  /*ccd0*/  ISETP.GE.U32.AND P0, PT, R15, 0x3ff6a09f, PT ;  /* 0x3ff6a09f0f00780c */ /* 0x000fe20003f06070 */
[----:B------:R-:W-:Y:S01]  /*cce0*/  UMOV UR11, 0x43300000 ;  /* 0x43300000000b7882 */ /* 0x000fe20000000000 */
[----:B------:R-:W-:-:S11]  /*ccf0*/  MOV R21, 0x43300000 ;  /* 0x4330000000157802 */ /* 0x000fd60000000f00 */
[----:B------:R-:W-:Y:S02]  /*cd00*/  @P0 VIADD R3, R15, 0xfff00000 ;  /* 0xfff000000f030836 */ /* 0x000fe40000000000 */
[----:B------:R-:W-:-:S03]  /*cd10*/  @P0 VIADD R20, R20, 0x1 ;  /* 0x0000000114140836 */ /* 0x000fc60000000000 */
[----:B------:R-:W-:Y:S02]  /*cd20*/  @P0 MOV R15, R3 ;  /* 0x00000003000f0202 */ /* 0x000fe40000000f00 */
[----:B------:R-:W-:-:S04]  /*cd30*/  LOP3.LUT R20, R20, 0x80000000, RZ, 0x3c, !PT ;  /* 0x8000000014147812 */ /* 0x000fc800078e3cff */
        /* <DEDUP_REMOVED lines=48> */
.L_x_170:
[----:B------:R-:W-:Y:S01]  /*d040*/  IMAD.MOV.U32 R2, RZ, RZ, 0x0 ;  /* 0x00000000ff027424 */ /* 0x000fe200078e00ff */
[----:B------:R-:W-:Y:S01]  /*d050*/  LOP3.LUT P0, RZ, R11, 0x7fffffff, RZ, 0xc0, !PT ;  /* 0x7fffffff0bff7812 */ /* 0x000fe2000780c0ff */
[----:B------:R-:W-:-:S06]  /*d060*/  IMAD.MOV.U32 R3, RZ, RZ, 0x7ff00000 ;  /* 0x7ff00000ff037424 */ /* 0x000fcc00078e00ff */
[----:B------:R-:W-:-:S10]  /*d070*/  DFMA R2, R10, R2, +INF ;  /* 0x7ff000000a02742b */ /* 0x000fd40000000002 */
[----:B------:R-:W-:Y:S02]  /*d080*/  FSEL R14, R2, RZ, P0 ;  /* 0x000000ff020e7208 */ /* 0x000fe40000000000 */
[----:B------:R-:W-:-:S07]  /*d090*/  FSEL R15, R3, -QNAN , P0 ;  /* 0xfff00000030f7808 */ /* 0x000fce0000000000 */
.L_x_171:
[----:B------:R-:W-:Y:S05]  /*d0a0*/  BSYNC.RECONVERGENT B2 ;  /* 0x0000000000027941 */ /* 0x000fea0003800200 */
.L_x_169:
[C---:B------:R-:W-:Y:S01]  /*d0b0*/  IMAD R11, R0.reuse, 0x8, R1 ;  /* 0x00000008000b7824 */ /* 0x040fe200078e0201 */
[----:B------:R-:W-:Y:S01]  /*d0c0*/  DADD R8, -R14, R8 ;  /* 0x000000000e087229 */ /* 0x000fe20000000108 */
[----:B------:R-:W0:Y:S03]  /*d0d0*/  LDCU UR4, c[0x0][0x3a0] ;  /* 0x00007400ff0477ac */ /* 0x000e260008000800 */
[----:B------:R-:W2:Y:S01]  /*d0e0*/  LDL.64 R2, [R11] ;  /* 0x000000000b027983 */ /* 0x000ea20000100a00 */
[----:B------:R-:W-:-:S03]  /*d0f0*/  VIADD R0, R0, 0x1 ;  /* 0x0000000100007836 */ /* 0x000fc60000000000 */
[----:B------:R1:W-:Y:S02]  /*d100*/  STL.64 [R11+0xf8], R8 ;  /* 0x0000f8080b007387 */ /* 0x0003e40000100a00 */
[----:B0-----:R-:W-:Y:S01]  /*d110*/  ISETP.NE.AND P0, PT, R0, UR4, PT ;  /* 0x0000000400007c0c */ /* 0x001fe2000bf05270 */
[----:B--2---:R-:W-:-:S07]  /*d120*/  DADD R2, R8, -R2 ;  /* 0x0000000008027229 */ /* 0x004fce0000000802 */
[----:B------:R1:W-:Y:S05]  /*d130*/  STL.64 [R11+0x1f0], R2 ;  /* 0x0001f0020b007387 */ /* 0x0003ea0000100a00 */
[----:B------:R-:W-:Y:S05]  /*d140*/  @P0 BRA `(.L_x_172) ;  /* 0xffffffe800c00947 */ /* 0x000fea000383ffff */
[----:B------:R-:W-:Y:S05]  /*d150*/  BSYNC.RECONVERGENT B1 ;  /* 0x0000000000017941 */ /* 0x000fea0003800200 */
.L_x_155:
[----:B------:R-:W-:Y:S05]  /*d160*/  BRA `(.L_x_173) ;  /* 0x000000bc00f47947 */ /* 0x000fea0003800000 */
.L_x_92:
[----:B------:R-:W1:Y:S02]  /*d170*/  LDC R54, c[0x0][0x3a0] ;  /* 0x0000e800ff367b82 */ /* 0x000e640000000800 */
[----:B-1----:R-:W-:-:S13]  /*d180*/  ISETP.GE.AND P0, PT, R54, 0x1, PT ;  /* 0x000000013600780c */ /* 0x002fda0003f06270 */
[----:B------:R-:W-:Y:S05]  /*d190*/  @!P0 BRA `(.L_x_174) ;  /* 0x0000005800388947 */ /* 0x000fea0003800000 */
[----:B------:R-:W1:Y:S01]  /*d1a0*/  LDCU UR4, c[0x0][0x3a4] ;  /* 0x00007480ff0477ac */ /* 0x000e620008000800 */
[C---:B------:R-:W-:Y:S02]  /*d1b0*/  VIMNMX.U32 R53, PT, PT, R54.reuse, 0x4, PT ;  /* 0x0000000436357848 */ /* 0x040fe40003fe0000 */
[C---:B------:R-:W-:Y:S02]  /*d1c0*/  LOP3.LUT R49, R54.reuse, 0x7, RZ, 0xc0, !PT ;  /* 0x0000000736317812 */ /* 0x040fe400078ec0ff */
[C---:B------:R-:W-:Y:S01]  /*d1d0*/  LOP3.LUT R50, R54.reuse, 0x3, RZ, 0xc0, !PT ;  /* 0x0000000336327812 */ /* 0x040fe200078ec0ff */
[----:B------:R-:W-:Y:S01]  /*d1e0*/  VIADD R53, R53, 0x1 ;  /* 0x0000000135357836 */ /* 0x000fe20000000000 */
[----:B------:R-:W-:Y:S02]  /*d1f0*/  LOP3.LUT R51, R54, 0x7ffffff8, RZ, 0xc0, !PT ;  /* 0x7ffffff836337812 */ /* 0x000fe400078ec0ff */
[----:B------:R-:W-:Y:S01]  /*d200*/  MOV R52, 0x1 ;  /* 0x0000000100347802 */ /* 0x000fe20000000f00 */
[----:B-1----:R-:W-:-:S06]  /*d210*/  ULOP3.LUT UR4, URZ, UR4, URZ, 0x33, !UPT ;  /* 0x00000004ff047292 */ /* 0x002fcc000f8e33ff */
[----:B------:R-:W-:-:S07]  /*d220*/  VIADD R54, R54, UR4 ;  /* 0x0000000436367c36 */ /* 0x000fce0008000000 */
.L_x_255:
[----:B------:R-:W1:Y:S02]  /*d230*/  LDS R6, [R45+0x750] ;  /* 0x000750002d067984 */ /* 0x000e640000000800 */
[----:B-1----:R-:W-:-:S13]  /*d240*/  ISETP.GT.AND P0, PT, R6, 0x3, PT ;  /* 0x000000030600780c */ /* 0x002fda0003f04270 */
[----:B------:R-:W-:Y:S05]  /*d250*/  @P0 BRA `(.L_x_174) ;  /* 0x0000005800080947 */ /* 0x000fea0003800000 */
[----:B------:R-:W-:Y:S01]  /*d260*/  LOP3.LUT R6, R52, 0x1, RZ, 0xc0, !PT ;  /* 0x0000000134067812 */ /* 0x000fe200078ec0ff */
[----:B------:R-:W-:Y:S03]  /*d270*/  BSSY.RELIABLE B1, `(.L_x_175) ;  /* 0x000057d000017945 */ /* 0x000fe60003800100 */
[----:B------:R-:W-:-:S13]  /*d280*/  ISETP.NE.AND P0, PT, R6, R43, PT ;  /* 0x0000002b0600720c */ /* 0x000fda0003f05270 */
[----:B------:R-:W-:Y:S05]  /*d290*/  @P0 BRA `(.L_x_176) ;  /* 0x0000005400e80947 */ /* 0x000fea0003800000 */
[----:B------:R-:W-:Y:S01]  /*d2a0*/  ISETP.GE.U32.AND P0, PT, R42, 0xf, PT ;  /* 0x0000000f2a00780c */ /* 0x000fe20003f06070 */
[----:B------:R-:W-:-:S12]  /*d2b0*/  IMAD.MOV.U32 R8, RZ, RZ, RZ ;  /* 0x000000ffff087224 */ /* 0x000fd800078e00ff */
[----:B------:R-:W-:Y:S05]  /*d2c0*/  @!P0 BRA `(.L_x_177) ;  /* 0x0000000000348947 */ /* 0x000fea0003800000 */
[----:B------:R-:W1:Y:S01]  /*d2d0*/  LDC R7, c[0x0][0x3a0] ;  /* 0x0000e800ff077b82 */ /* 0x000e620000000800 */
[----:B------:R-:W-:Y:S01]  /*d2e0*/  BSSY.RECONVERGENT B2, `(.L_x_177) ;  /* 0x000000b000027945 */ /* 0x000fe20003800200 */
[----:B------:R-:W-:Y:S01]  /*d2f0*/  IMAD.MOV.U32 R6, RZ, RZ, RZ ;  /* 0x000000ffff067224 */ /* 0x000fe200078e00ff */
[----:B-1----:R-:W-:-:S07]  /*d300*/  LOP3.LUT R8, R7, 0x7ffffff0, RZ, 0xc0, !PT ;  /* 0x7ffffff007087812 */ /* 0x002fce00078ec0ff */
.L_x_178:
[----:B-1----:R-:W-:Y:S01]  /*d310*/  IADD3 R7, PT, PT, R45, R6, RZ ;  /* 0x000000062d077210 */ /* 0x002fe20007ffe0ff */
[----:B------:R-:W-:-:S04]  /*d320*/  VIADD R6, R6, 0x10 ;  /* 0x0000001006067836 */ /* 0x000fc80000000000 */
[----:B------:R1:W-:Y:S01]  /*d330*/  STS.U16 [R7+0x2aa], RZ ;  /* 0x0002aaff07007388 */ /* 0x0003e20000000400 */
[----:B------:R-:W-:-:S03]  /*d340*/  ISETP.NE.AND P0, PT, R6, R8, PT ;  /* 0x000000080600720c */ /* 0x000fc60003f05270 */
[----:B------:R1:W-:Y:S04]  /*d350*/  STS [R7+0x2ac], RZ ;  /* 0x0002acff07007388 */ /* 0x0003e80000000800 */
[----:B------:R1:W-:Y:S04]  /*d360*/  STS.64 [R7+0x2b0], RZ ;  /* 0x0002b0ff07007388 */ /* 0x0003e80000000a00 */
[----:B------:R1:W-:Y:S02]  /*d370*/  STS.U16 [R7+0x2b8], RZ ;  /* 0x0002b8ff07007388 */ /* 0x0003e40000000400 */
[----:B------:R-:W-:Y:S05]  /*d380*/  @P0 BRA `(.L_x_178) ;  /* 0xfffffffc00e00947 */ /* 0x000fea000383ffff */
[----:B------:R-:W-:Y:S05]  /*d390*/  BSYNC.RECONVERGENT B2 ;  /* 0x0000000000027941 */ /* 0x000fea0003800200 */
.L_x_177:
[----:B------:R-:W1:Y:S02]  /*d3a0*/  LDC R6, c[0x0][0x3a0] ;  /* 0x0000e800ff067b82 */ /* 0x000e640000000800 */
[----:B-1----:R-:W-:-:S13]  /*d3b0*/  LOP3.LUT P0, R7, R6, 0xf, RZ, 0xc0, !PT ;  /* 0x0000000f06077812 */ /* 0x002fda000780c0ff */
[----:B------:R-:W-:Y:S05]  /*d3c0*/  @!P0 BRA `(.L_x_179) ;  /* 0x0000000000808947 */ /* 0x000fea0003800000 */
[----:B------:R-:W-:Y:S01]  /*d3d0*/  VIADD R7, R7, 0xffffffff ;  /* 0xffffffff07077836 */ /* 0x000fe20000000000 */
[----:B------:R-:W-:-:S04]  /*d3e0*/  ISETP.NE.AND P1, PT, R49, RZ, PT ;  /* 0x000000ff3100720c */ /* 0x000fc80003f25270 */
[----:B------:R-:W-:-:S13]  /*d3f0*/  ISETP.GE.U32.AND P0, PT, R7, 0x7, PT ;  /* 0x000000070700780c */ /* 0x000fda0003f06070 */
[----:B------:R-:W-:Y:S05]  /*d400*/  @!P0 BRA `(.L_x_180) ;  /* 0x0000000000288947 */ /* 0x000fea0003800000 */
[----:B------:R-:W-:Y:S02]  /*d410*/  IMAD.IADD R7, R45, 0x1, R8 ;  /* 0x000000012d077824 */ /* 0x000fe400078e0208 */
[----:B------:R-:W-:-:S03]  /*d420*/  VIADD R8, R8, 0x8 ;  /* 0x0000000808087836 */ /* 0x000fc60000000000 */
[----:B------:R1:W-:Y:S04]  /*d430*/  STS.U8 [R7+0x2aa], RZ ;  /* 0x0002aaff07007388 */ /* 0x0003e80000000000 */
[----:B------:R1:W-:Y:S04]  /*d440*/  STS.U8 [R7+0x2ab], RZ ;  /* 0x0002abff07007388 */ /* 0x0003e80000000000 */
[----:B------:R1:W-:Y:S04]  /*d450*/  STS.U8 [R7+0x2ac], RZ ;  /* 0x0002acff07007388 */ /* 0x0003e80000000000 */
[----:B------:R1:W-:Y:S04]  /*d460*/  STS.U8 [R7+0x2ad], RZ ;  /* 0x0002adff07007388 */ /* 0x0003e80000000000 */
[----:B------:R1:W-:Y:S04]  /*d470*/  STS.U8 [R7+0x2ae], RZ ;  /* 0x0002aeff07007388 */ /* 0x0003e80000000000 */
[----:B------:R1:W-:Y:S04]  /*d480*/  STS.U8 [R7+0x2af], RZ ;  /* 0x0002afff07007388 */ /* 0x0003e80000000000 */
[----:B------:R1:W-:Y:S04]  /*d490*/  STS.U8 [R7+0x2b0], RZ ;  /* 0x0002b0ff07007388 */ /* 0x0003e80000000000 */
[----:B------:R1:W-:Y:S02]  /*d4a0*/  STS.U8 [R7+0x2b1], RZ ;  /* 0x0002b1ff07007388 */ /* 0x0003e40000000000 */
.L_x_180:
[----:B------:R-:W-:Y:S05]  /*d4b0*/  @!P1 BRA `(.L_x_179) ;  /* 0x0000000000449947 */ /* 0x000fea0003800000 */
[----:B-1----:R-:W-:Y:S02]  /*d4c0*/  IADD3 R7, PT, PT, R49, -0x1, RZ ;  /* 0xffffffff31077810 */ /* 0x002fe40007ffe0ff */
[----:B------:R-:W-:Y:S02]  /*d4d0*/  ISETP.NE.AND P1, PT, R50, RZ, PT ;  /* 0x000000ff3200720c */ /* 0x000fe40003f25270 */
[----:B------:R-:W-:-:S13]  /*d4e0*/  ISETP.GE.U32.AND P0, PT, R7, 0x3, PT ;  /* 0x000000030700780c */ /* 0x000fda0003f06070 */
[----:B------:R-:W-:Y:S02]  /*d4f0*/  @P0 IMAD.IADD R7, R45, 0x1, R8 ;  /* 0x000000012d070824 */ /* 0x000fe400078e0208 */
[----:B------:R-:W-:-:S03]  /*d500*/  @P0 VIADD R8, R8, 0x4 ;  /* 0x0000000408080836 */ /* 0x000fc60000000000 */
[----:B------:R2:W-:Y:S04]  /*d510*/  @P0 STS.U8 [R7+0x2aa], RZ ;  /* 0x0002aaff07000388 */ /* 0x0005e80000000000 */
[----:B------:R2:W-:Y:S04]  /*d520*/  @P0 STS.U8 [R7+0x2ab], RZ ;  /* 0x0002abff07000388 */ /* 0x0005e80000000000 */
[----:B------:R2:W-:Y:S04]  /*d530*/  @P0 STS.U8 [R7+0x2ac], RZ ;  /* 0x0002acff07000388 */ /* 0x0005e80000000000 */
[----:B------:R2:W-:Y:S01]  /*d540*/  @P0 STS.U8 [R7+0x2ad], RZ ;  /* 0x0002adff07000388 */ /* 0x0005e20000000000 */
[----:B------:R-:W-:Y:S05]  /*d550*/  @!P1 BRA `(.L_x_179) ;  /* 0x00000000001c9947 */ /* 0x000fea0003800000 */
[----:B------:R-:W-:Y:S01]  /*d560*/  IMAD.IADD R8, R45, 0x1, R8 ;  /* 0x000000012d087824 */ /* 0x000fe200078e0208 */
[----:B------:R-:W-:-:S04]  /*d570*/  ISETP.NE.AND P0, PT, R50, 0x1, PT ;  /* 0x000000013200780c */ /* 0x000fc80003f05270 */
[----:B------:R3:W-:Y:S09]  /*d580*/  STS.U8 [R8+0x2aa], RZ ;  /* 0x0002aaff08007388 */ /* 0x0007f20000000000 */
[----:B---3--:R-:W-:Y:S05]  /*d590*/  @!P0 BRA `(.L_x_179) ;  /* 0x00000000000c8947 */ /* 0x008fea0003800000 */
[----:B------:R-:W-:Y:S01]  /*d5a0*/  ISETP.NE.AND P0, PT, R50, 0x2, PT ;  /* 0x000000023200780c */ /* 0x000fe20003f05270 */
[----:B------:R3:W-:-:S12]  /*d5b0*/  STS.U8 [R8+0x2ab], RZ ;  /* 0x0002abff08007388 */ /* 0x0007d80000000000 */
[----:B------:R3:W-:Y:S02]  /*d5c0*/  @P0 STS.U8 [R8+0x2ac], RZ ;  /* 0x0002acff08000388 */ /* 0x0007e40000000000 */
.L_x_179:
[----:B------:R-:W-:Y:S01]  /*d5d0*/  ISETP.GT.AND P0, PT, R52, RZ, PT ;  /* 0x000000ff3400720c */ /* 0x000fe20003f04270 */
[----:B------:R-:W-:Y:S04]  /*d5e0*/  BSSY.RECONVERGENT B2, `(.L_x_181) ;  /* 0x0000027000027945 */ /* 0x000fe80003800200 */
[----:B------:R-:W-:Y:S01]  /*d5f0*/  BSSY.RELIABLE B3, `(.L_x_182) ;  /* 0x000001f000037945 */ /* 0x000fe20003800100 */
[----:B-12---:R-:W-:-:S07]  /*d600*/  IMAD.MOV.U32 R7, RZ, RZ, RZ ;  /* 0x000000ffff077224 */ /* 0x006fce00078e00ff */
[----:B------:R-:W-:Y:S05]  /*d610*/  @!P0 BRA `(.L_x_183) ;  /* 0x0000000000708947 */ /* 0x000fea0003800000 */
[----:B---3--:R-:W-:Y:S01]  /*d620*/  IADD3 R8, PT, PT, -R7, R52, RZ ;  /* 0x0000003407087210 */ /* 0x008fe20007ffe1ff */
[----:B------:R-:W-:Y:S01]  /*d630*/  BSSY.RECONVERGENT B4, `(.L_x_184) ;  /* 0x000000f000047945 */ /* 0x000fe20003800200 */
[----:B------:R-:W-:Y:S02]  /*d640*/  PLOP3.LUT P0, PT, PT, PT, PT, 0x80, 0x8 ;  /* 0x000000000008781c */ /* 0x000fe40003f0f070 */
[----:B------:R-:W-:-:S13]  /*d650*/  ISETP.GT.AND P1, PT, R8, 0x3, PT ;  /* 0x000000030800780c */ /* 0x000fda0003f24270 */
[----:B------:R-:W-:Y:S05]  /*d660*/  @!P1 BRA `(.L_x_185) ;  /* 0x00000000002c9947 */ /* 0x000fea0003800000 */
[----:B------:R-:W-:Y:S01]  /*d670*/  PLOP3.LUT P0, PT, PT, PT, PT, 0x8, 0x80 ;  /* 0x000000000080781c */ /* 0x000fe20003f0e170 */
[----:B------:R-:W-:Y:S02]  /*d680*/  IMAD.MOV.U32 R9, RZ, RZ, 0x1 ;  /* 0x00000001ff097424 */ /* 0x000fe400078e00ff */
[----:B------:R-:W-:-:S10]  /*d690*/  VIADD R10, R52, 0xfffffffd ;  /* 0xfffffffd340a7836 */ /* 0x000fd40000000000 */
.L_x_186:
[----:B-1----:R-:W-:Y:S02]  /*d6a0*/  IMAD.IADD R8, R45, 0x1, R7 ;  /* 0x000000012d087824 */ /* 0x002fe400078e0207 */
[----:B------:R-:W-:-:S03]  /*d6b0*/  VIADD R7, R7, 0x4 ;  /* 0x0000000407077836 */ /* 0x000fc60000000000 */
[----:B------:R1:W-:Y:S02]  /*d6c0*/  STS.U8 [R8+0x2aa], R9 ;  /* 0x0002aa0908007388 */ /* 0x0003e40000000000 */
[----:B------:R-:W-:Y:S02]  /*d6d0*/  ISETP.GE.AND P1, PT, R7, R10, PT ;  /* 0x0000000a0700720c */ /* 0x000fe40003f26270 */
[----:B------:R1:W-:Y:S04]  /*d6e0*/  STS.U8 [R8+0x2ab], R9 ;  /* 0x0002ab0908007388 */ /* 0x0003e80000000000 */
[----:B------:R1:W-:Y:S04]  /*d6f0*/  STS.U8 [R8+0x2ac], R9 ;  /* 0x0002ac0908007388 */ /* 0x0003e80000000000 */
[----:B------:R1:W-:Y:S03]  /*d700*/  STS.U8 [R8+0x2ad], R9 ;  /* 0x0002ad0908007388 */ /* 0x0003e60000000000 */
[----:B------:R-:W-:Y:S05]  /*d710*/  @!P1 BRA `(.L_x_186) ;  /* 0xfffffffc00e09947 */ /* 0x000fea000383ffff */
.L_x_185:
[----:B------:R-:W-:Y:S05]  /*d720*/  BSYNC.RECONVERGENT B4 ;  /* 0x0000000000047941 */ /* 0x000fea0003800200 */
.L_x_184:
[----:B-1----:R-:W-:Y:S01]  /*d730*/  IADD3 R8, PT, PT, -R7, R52, RZ ;  /* 0x0000003407087210 */ /* 0x002fe20007ffe1ff */
[----:B------:R-:W-:-:S03]  /*d740*/  IMAD.MOV.U32 R9, RZ, RZ, 0x1 ;  /* 0x00000001ff097424 */ /* 0x000fc600078e00ff */
[----:B------:R-:W-:-:S13]  /*d750*/  ISETP.GT.AND P1, PT, R8, 0x1, PT ;  /* 0x000000010800780c */ /* 0x000fda0003f24270 */
[----:B------:R-:W-:Y:S01]  /*d760*/  @P1 IMAD.IADD R8, R45, 0x1, R7 ;  /* 0x000000012d081824 */ /* 0x000fe200078e0207 */
[----:B------:R-:W-:Y:S01]  /*d770*/  @P1 PLOP3.LUT P0, PT, PT, PT, PT, 0x8, 0x80 ;  /* 0x000000000080181c */ /* 0x000fe20003f0e170 */
[----:B------:R-:W-:-:S03]  /*d780*/  @P1 VIADD R7, R7, 0x2 ;  /* 0x0000000207071836 */ /* 0x000fc60000000000 */
[----:B------:R1:W-:Y:S02]  /*d790*/  @P1 STS.U8 [R8+0x2aa], R9 ;  /* 0x0002aa0908001388 */ /* 0x0003e40000000000 */
[----:B------:R-:W-:Y:S02]  /*d7a0*/  ISETP.NE.OR P0, PT, R7, R52, P0 ;  /* 0x000000340700720c */ /* 0x000fe40000705670 */
[----:B------:R1:W-:Y:S11]  /*d7b0*/  @P1 STS.U8 [R8+0x2ab], R9 ;  /* 0x0002ab0908001388 */ /* 0x0003f60000000000 */
[----:B------:R-:W-:Y:S05]  /*d7c0*/  @!P0 BREAK.RELIABLE B3 ;  /* 0x0000000000038942 */ /* 0x000fea0003800100 */
[----:B-1----:R-:W-:Y:S05]  /*d7d0*/  @!P0 BRA `(.L_x_187) ;  /* 0x00000000001c8947 */ /* 0x002fea0003800000 */
.L_x_183:
[----:B------:R-:W-:Y:S05]  /*d7e0*/  BSYNC.RELIABLE B3 ;  /* 0x0000000000037941 */ /* 0x000fea0003800100 */
.L_x_182:
[----:B------:R-:W-:-:S07]  /*d7f0*/  IMAD.MOV.U32 R9, RZ, RZ, 0x1 ;  /* 0x00000001ff097424 */ /* 0x000fce00078e00ff */
.L_x_188:
[----:B---3--:R-:W-:Y:S01]  /*d800*/  IADD3 R8, PT, PT, R45, R7, RZ ;  /* 0x000000072d087210 */ /* 0x008fe20007ffe0ff */
[----:B------:R-:W-:-:S04]  /*d810*/  VIADD R7, R7, 0x1 ;  /* 0x0000000107077836 */ /* 0x000fc80000000000 */
[----:B------:R1:W-:Y:S01]  /*d820*/  STS.U8 [R8+0x2aa], R9 ;  /* 0x0002aa0908007388 */ /* 0x0003e20000000000 */
[----:B------:R-:W-:-:S13]  /*d830*/  ISETP.NE.AND P0, PT, R7, R52, PT ;  /* 0x000000340700720c */ /* 0x000fda0003f05270 */
[----:B-1----:R-:W-:Y:S05]  /*d840*/  @P0 BRA `(.L_x_188) ;  /* 0xfffffffc00ec0947 */ /* 0x002fea000383ffff */
.L_x_187:
[----:B------:R-:W-:Y:S05]  /*d850*/  BSYNC.RECONVERGENT B2 ;  /* 0x0000000000027941 */ /* 0x000fea0003800200 */
.L_x_181:
[----:B------:R-:W-:Y:S01]  /*d860*/  ISETP.GE.U32.AND P0, PT, R42, 0x7, PT ;  /* 0x000000072a00780c */ /* 0x000fe20003f06070 */
[----:B------:R-:W-:-:S12]  /*d870*/  IMAD.MOV.U32 R8, RZ, RZ, RZ ;  /* 0x000000ffff087224 */ /* 0x000fd800078e00ff */
[----:B------:R-:W-:Y:S05]  /*d880*/  @!P0 BRA `(.L_x_189) ;  /* 0x0000000000e48947 */ /* 0x000fea0003800000 */
[----:B------:R-:W-:Y:S01]  /*d890*/  BSSY.RECONVERGENT B2, `(.L_x_190) ;  /* 0x0000037000027945 */ /* 0x000fe20003800200 */
[----:B------:R-:W-:-:S07]  /*d8a0*/  IMAD.MOV.U32 R8, RZ, RZ, RZ ;  /* 0x000000ffff087224 */ /* 0x000fce00078e00ff */
.L_x_191:
[----:B------:R-:W-:-:S04]  /*d8b0*/  IMAD R7, R8, 0x4, R45 ;  /* 0x0000000408077824 */ /* 0x000fc800078e022d */
[C---:B------:R-:W-:Y:S01]  /*d8c0*/  IMAD R11, R8.reuse, -0x3, R7 ;  /* 0xfffffffd080b7824 */ /* 0x040fe200078e0207 */
[----:B-1----:R-:W1:Y:S01]  /*d8d0*/  LDS R10, [R7+0x1f0] ;  /* 0x0001f000070a7984 */ /* 0x002e620000000800 */
[----:B------:R-:W-:-:S03]  /*d8e0*/  VIADD R8, R8, 0x8 ;  /* 0x0000000808087836 */ /* 0x000fc60000000000 */
[----:B0-----:R-:W-:Y:S02]  /*d8f0*/  LDS.U8 R12, [R11+0x2aa] ;  /* 0x0002aa000b0c7984 */ /* 0x001fe40000000000 */
[----:B------:R-:W-:Y:S02]  /*d900*/  ISETP.NE.AND P0, PT, R8, R51, PT ;  /* 0x000000330800720c */ /* 0x000fe40003f05270 */
[----:B-1----:R-:W-:-:S05]  /*d910*/  IADD3 R10, PT, PT, R45, R10, RZ ;  /* 0x0000000a2d0a7210 */ /* 0x002fca0007ffe0ff */
        /* <DEDUP_REMOVED lines=44> */
[----:B------:R1:W-:Y:S01]  /*dbe0*/  STS.U8 [R12+0x28b], R13 ;  /* 0x00028b0d0c007388 */ /* 0x0003e20000000000 */
[----:B------:R-:W-:Y:S05]  /*dbf0*/  @P0 BRA `(.L_x_191) ;  /* 0xfffffffc002c0947 */ /* 0x000fea000383ffff */
[----:B------:R-:W-:Y:S05]  /*dc00*/  BSYNC.RECONVERGENT B2 ;  /* 0x0000000000027941 */ /* 0x000fea0003800200 */
.L_x_190:
[----:B------:R-:W-:-:S07]  /*dc10*/  IMAD.MOV.U32 R8, RZ, RZ, R51 ;  /* 0x000000ffff087224 */ /* 0x000fce00078e0033 */
.L_x_189:
[----:B------:R-:W-:-:S13]  /*dc20*/  ISETP.NE.AND P0, PT, R49, RZ, PT ;  /* 0x000000ff3100720c */ /* 0x000fda0003f05270 */
[----:B------:R-:W-:Y:S05]  /*dc30*/  @!P0 BRA `(.L_x_192) ;  /* 0x0000000000f08947 */ /* 0x000fea0003800000 */
[----:B------:R-:W-:Y:S02]  /*dc40*/  IADD3 R7, PT, PT, R49, -0x1, RZ ;  /* 0xffffffff31077810 */ /* 0x000fe40007ffe0ff */
[----:B------:R-:W-:Y:S02]  /*dc50*/  ISETP.NE.AND P1, PT, R50, RZ, PT ;  /* 0x000000ff3200720c */ /* 0x000fe40003f25270 */
[----:B------:R-:W-:-:S13]  /*dc60*/  ISETP.GE.U32.AND P0, PT, R7, 0x3, PT ;  /* 0x000000030700780c */ /* 0x000fda0003f06070 */
[----:B------:R-:W-:Y:S05]  /*dc70*/  @!P0 BRA `(.L_x_193) ;  /* 0x00000000006c8947 */ /* 0x000fea0003800000 */
[----:B------:R-:W-:-:S04]  /*dc80*/  IMAD R7, R8, 0x4, R45 ;  /* 0x0000000408077824 */ /* 0x000fc800078e022d */
[C---:B------:R-:W-:Y:S01]  /*dc90*/  IMAD R11, R8.reuse, -0x3, R7 ;  /* 0xfffffffd080b7824 */ /* 0x040fe200078e0207 */
[----:B------:R-:W2:Y:S01]  /*dca0*/  LDS R10, [R7+0x1f0] ;  /* 0x0001f000070a7984 */ /* 0x000ea20000000800 */
[----:B------:R-:W-:-:S03]  /*dcb0*/  VIADD R8, R8, 0x4 ;  /* 0x0000000408087836 */ /* 0x000fc60000000000 */
[----:B01----:R-:W-:Y:S01]  /*dcc0*/  LDS.U8 R12, [R11+0x2aa] ;  /* 0x0002aa000b0c7984 */ /* 0x003fe20000000000 */
[----:B--2---:R-:W-:-:S05]  /*dcd0*/  IMAD.IADD R10, R45, 0x1, R10 ;  /* 0x000000012d0a7824 */ /* 0x004fca00078e020a */
        /* <DEDUP_REMOVED lines=20> */
[----:B------:R2:W-:Y:S02]  /*de20*/  STS.U8 [R10+0x28b], R9 ;  /* 0x00028b090a007388 */ /* 0x0005e40000000000 */
.L_x_193:
[----:B------:R-:W-:Y:S05]  /*de30*/  @!P1 BRA `(.L_x_192) ;  /* 0x0000000000709947 */ /* 0x000fea0003800000 */
[----:B------:R-:W-:Y:S02]  /*de40*/  ISETP.NE.AND P0, PT, R50, 0x1, PT ;  /* 0x000000013200780c */ /* 0x000fe40003f05270 */
[----:B------:R-:W-:-:S04]  /*de50*/  LOP3.LUT R6, R6, 0x1, RZ, 0xc0, !PT ;  /* 0x0000000106067812 */ /* 0x000fc800078ec0ff */
[----:B------:R-:W-:-:S07]  /*de60*/  ISETP.NE.U32.AND P1, PT, R6, 0x1, PT ;  /* 0x000000010600780c */ /* 0x000fce0003f25070 */
[----:B------:R-:W-:Y:S06]  /*de70*/  @!P0 BRA `(.L_x_194) ;  /* 0x00000000003c8947 */ /* 0x000fec0003800000 */
[----:B------:R-:W-:-:S04]  /*de80*/  IMAD R11, R8, 0x4, R45 ;  /* 0x00000004080b7824 */ /* 0x000fc800078e022d */
[C---:B-1----:R-:W-:Y:S01]  /*de90*/  IMAD R13, R8.reuse, -0x3, R11 ;  /* 0xfffffffd080d7824 */ /* 0x042fe200078e020b */
[----:B------:R-:W1:Y:S01]  /*dea0*/  LDS R6, [R11+0x1f0] ;  /* 0x0001f0000b067984 */ /* 0x000e620000000800 */
[----:B------:R-:W-:-:S03]  /*deb0*/  IADD3 R8, PT, PT, R8, 0x2, RZ ;  /* 0x0000000208087810 */ /* 0x000fc60007ffe0ff */
[----:B--2---:R-:W-:Y:S01]  /*dec0*/  LDS.U8 R10, [R13+0x2aa] ;  /* 0x0002aa000d0a7984 */ /* 0x004fe20000000000 */
[----:B-1----:R-:W-:-:S05]  /*ded0*/  IMAD.IADD R6, R45, 0x1, R6 ;  /* 0x000000012d067824 */ /* 0x002fca00078e0206 */
[----:B------:R-:W1:Y:S02]  /*dee0*/  LDS.U8 R7, [R6+0x26c] ;  /* 0x00026c0006077984 */ /* 0x000e640000000000 */
[----:B-1----:R-:W-:-:S05]  /*def0*/  LOP3.LUT R7, R10, R7, RZ, 0x3c, !PT ;  /* 0x000000070a077212 */ /* 0x002fca00078e3cff */
[----:B------:R-:W-:Y:S04]  /*df00*/  STS.U8 [R6+0x28b], R7 ;  /* 0x00028b0706007388 */ /* 0x000fe80000000000 */
[----:B------:R-:W1:Y:S04]  /*df10*/  LDS R10, [R11+0x1f4] ;  /* 0x0001f4000b0a7984 */ /* 0x000e680000000800 */
[----:B0-----:R-:W-:Y:S01]  /*df20*/  LDS.U8 R12, [R13+0x2ab] ;  /* 0x0002ab000d0c7984 */ /* 0x001fe20000000000 */
[----:B-1----:R-:W-:-:S05]  /*df30*/  IMAD.IADD R10, R45, 0x1, R10 ;  /* 0x000000012d0a7824 */ /* 0x002fca00078e020a */
[----:B------:R-:W0:Y:S02]  /*df40*/  LDS.U8 R9, [R10+0x26c] ;  /* 0x00026c000a097984 */ /* 0x000e240000000000 */
[----:B0-----:R-:W-:-:S05]  /*df50*/  LOP3.LUT R9, R12, R9, RZ, 0x3c, !PT ;  /* 0x000000090c097212 */ /* 0x001fca00078e3cff */
[----:B------:R3:W-:Y:S02]  /*df60*/  STS.U8 [R10+0x28b], R9 ;  /* 0x00028b090a007388 */ /* 0x0007e40000000000 */
.L_x_194:
[----:B------:R-:W-:Y:S05]  /*df70*/  @P1 BRA `(.L_x_192) ;  /* 0x0000000000201947 */ /* 0x000fea0003800000 */
[----:B------:R-:W-:-:S04]  /*df80*/  IMAD R7, R8, 0x4, R45 ;  /* 0x0000000408077824 */ /* 0x000fc800078e022d */
[----:B--23--:R-:W-:Y:S01]  /*df90*/  IMAD R9, R8, -0x3, R7 ;  /* 0xfffffffd08097824 */ /* 0x00cfe200078e0207 */
[----:B------:R-:W2:Y:S05]  /*dfa0*/  LDS R6, [R7+0x1f0] ;  /* 0x0001f00007067984 */ /* 0x000eaa0000000800 */
[----:B------:R-:W-:Y:S01]  /*dfb0*/  LDS.U8 R9, [R9+0x2aa] ;  /* 0x0002aa0009097984 */ /* 0x000fe20000000000 */
[----:B--2---:R-:W-:-:S05]  /*dfc0*/  IMAD.IADD R6, R45, 0x1, R6 ;  /* 0x000000012d067824 */ /* 0x004fca00078e0206 */
[----:B------:R-:W2:Y:S02]  /*dfd0*/  LDS.U8 R8, [R6+0x26c] ;  /* 0x00026c0006087984 */ /* 0x000ea40000000000 */
[----:B--2---:R-:W-:-:S05]  /*dfe0*/  LOP3.LUT R11, R9, R8, RZ, 0x3c, !PT ;  /* 0x00000008090b7212 */ /* 0x004fca00078e3cff */
[----:B------:R4:W-:Y:S02]  /*dff0*/  STS.U8 [R6+0x28b], R11 ;  /* 0x00028b0b06007388 */ /* 0x0009e40000000000 */
.L_x_192:
[----:B----4-:R-:W4:Y:S01]  /*e000*/  LDS.64 R6, [R45+0x758] ;  /* 0x000758002d067984 */ /* 0x010f220000000a00 */
[----:B------:R-:W-:Y:S01]  /*e010*/  BSSY.RECONVERGENT B2, `(.L_x_195) ;  /* 0x0000141000027945 */ /* 0x000fe20003800200 */
[----:B--23--:R-:W-:Y:S01]  /*e020*/  IMAD.MOV.U32 R10, RZ, RZ, RZ ;  /* 0x000000ffff0a7224 */ /* 0x00cfe200078e00ff */
[----:B----4-:R-:W-:Y:S01]  /*e030*/  DADD R8, R6, 1 ;  /* 0x3ff0000006087429 */ /* 0x010fe20000000000 */
[----:B------:R-:W-:Y:S01]  /*e040*/  IMAD.MOV.U32 R6, RZ, RZ, R2 ;  /* 0x000000ffff067224 */ /* 0x000fe200078e0002 */
[----:B------:R-:W-:-:S05]  /*e050*/  MOV R7, R3 ;  /* 0x0000000300077202 */ /* 0x000fca0000000f00 */
[----:B------:R2:W-:Y:S04]  /*e060*/  STS.64 [R45+0x758], R8 ;  /* 0x000758082d007388 */ /* 0x0005e80000000a00 */
.L_x_208:
[----:B--2---:R-:W-:Y:S01]  /*e070*/  IMAD.IADD R9, R45, 0x1, R10 ;  /* 0x000000012d097824 */ /* 0x004fe200078e020a */
[----:B------:R-:W-:Y:S04]  /*e080*/  BSSY.RECONVERGENT B3, `(.L_x_196) ;  /* 0x0000135000037945 */ /* 0x000fe80003800200 */
[----:B------:R-:W2:Y:S02]  /*e090*/  LDS.U8 R8, [R9+0x2aa] ;  /* 0x0002aa0009087984 */ /* 0x000ea40000000000 */
[----:B--2---:R-:W-:-:S13]  /*e0a0*/  ISETP.NE.AND P0, PT, R8, 0x1, PT ;  /* 0x000000010800780c */ /* 0x004fda0003f05270 */
[----:B------:R-:W-:Y:S05]  /*e0b0*/  @P0 BRA `(.L_x_197) ;  /* 0x0000001000c40947 */ /* 0x000fea0003800000 */
[----:B------:R-:W-:Y:S01]  /*e0c0*/  IMAD R8, R10, 0x7, R9 ;  /* 0x000000070a087824 */ /* 0x000fe200078e0209 */
[----:B------:R-:W-:Y:S05]  /*e0d0*/  BSSY.RECONVERGENT B4, `(.L_x_198) ;  /* 0x0000097000047945 */ /* 0x000fea0003800200 */
[----:B------:R-:W2:Y:S02]  /*e0e0*/  LDS.64 R8, [R8+0xf8] ;  /* 0x0000f80008087984 */ /* 0x000ea40000000a00 */
[----:B--2---:R-:W-:Y:S01]  /*e0f0*/  DSETP.GT.AND P0, PT, R8, 50, PT ;  /* 0x404900000800742a */ /* 0x004fe20003f04000 */
[----:B------:R-:W-:Y:S02]  /*e100*/  IMAD.MOV.U32 R14, RZ, RZ, R8 ;  /* 0x000000ffff0e7224 */ /* 0x000fe400078e0008 */
[----:B------:R-:W-:-:S11]  /*e110*/  IMAD.MOV.U32 R15, RZ, RZ, R9 ;  /* 0x000000ffff0f7224 */ /* 0x000fd600078e0009 */
[----:B------:R-:W-:Y:S05]  /*e120*/  @P0 BRA `(.L_x_199) ;  /* 0x0000000800440947 */ /* 0x000fea0003800000 */
[----:B------:R-:W-:Y:S01]  /*e130*/  DSETP.GEU.AND P0, PT, R8, -50, PT ;  /* 0xc04900000800742a */ /* 0x000fe20003f0e000 */
[----:B------:R-:W-:-:S13]  /*e140*/  CS2R R14, SRZ ;  /* 0x00000000000e7805 */ /* 0x000fda000001ff00 */
[----:B------:R-:W-:Y:S05]  /*e150*/  @!P0 BRA `(.L_x_199) ;  /* 0x0000000800388947 */ /* 0x000fea0003800000 */
[----:B------:R-:W-:Y:S01]  /*e160*/  IMAD.MOV.U32 R14, RZ, RZ, 0x652b82fe ;  /* 0x652b82feff0e7424 */ /* 0x000fe200078e00ff */
[----:B------:R-:W-:Y:S01]  /*e170*/  MOV R15, 0x3ff71547 ;  /* 0x3ff71547000f7802 */ /* 0x000fe20000000f00 */
[----:B01----:R-:W-:Y:S01]  /*e180*/  IMAD.MOV.U32 R12, RZ, RZ, -0x105c611 ;  /* 0xfefa39efff0c7424 */ /* 0x003fe200078e00ff */
[----:B------:R-:W-:Y:S01]  /*e190*/  UMOV UR6, 0x3b39803f ;  /* 0x3b39803f00067882 */ /* 0x000fe20000000000 */
[----:B------:R-:W-:Y:S01]  /*e1a0*/  IMAD.MOV.U32 R13, RZ, RZ, 0x3fe62e42 ;  /* 0x3fe62e42ff0d7424 */ /* 0x000fe200078e00ff */
[----:B------:R-:W-:Y:S01]  /*e1b0*/  UMOV UR7, 0x3c7abc9e ;  /* 0x3c7abc9e00077882 */ /* 0x000fe20000000000 */
[----:B------:R-:W-:Y:S01]  /*e1c0*/  FSETP.GEU.AND P0, PT, |R9|, 4.1917929649353027344, PT ;  /* 0x4086232b0900780b */ /* 0x000fe20003f0e200 */
[----:B------:R-:W-:Y:S01]  /*e1d0*/  DFMA R14, R8, R14, 6.75539944105574400000e+15 ;  /* 0x43380000080e742b */ /* 0x000fe2000000000e */
[----:B------:R-:W-:Y:S07]  /*e1e0*/  BSSY.RECONVERGENT B5, `(.L_x_200) ;  /* 0x0000033000057945 */ /* 0x000fee0003800200 */
        /* <DEDUP_REMOVED lines=47> */
[----:B------:R-:W-:Y:S01]  /*e4e0*/  @!P1 IMAD.MOV.U32 R14, RZ, RZ, R18 ;  /* 0x000000ffff0e9224 */ /* 0x000fe200078e0012 */
[----:B------:R-:W-:-:S06]  /*e4f0*/  @!P1 MOV R18, RZ ;  /* 0x000000ff00129202 */ /* 0x000fcc0000000f00 */
[----:B------:R-:W-:-:S11]  /*e500*/  @!P1 DMUL R16, R14, R18 ;  /* 0x000000120e109228 */ /* 0x000fd60000000000 */
.L_x_201:
[----:B------:R-:W-:Y:S05]  /*e510*/  BSYNC.RECONVERGENT B5 ;  /* 0x0000000000057941 */ /* 0x000fea0003800200 */
.L_x_200:
[----:B------:R-:W-:Y:S01]  /*e520*/  DADD R16, R16, 1 ;  /* 0x3ff0000010107429 */ /* 0x000fe20000000000 */
[----:B------:R-:W-:-:S09]  /*e530*/  IMAD.MOV.U32 R22, RZ, RZ, -0x3ff ;  /* 0xfffffc01ff167424 */ /* 0x000fd200078e00ff */
[----:B------:R-:W-:Y:S01]  /*e540*/  ISETP.GT.AND P0, PT, R17, 0xfffff, PT ;  /* 0x000fffff1100780c */ /* 0x000fe20003f04270 */
[----:B------:R-:W-:Y:S02]  /*e550*/  IMAD.MOV.U32 R14, RZ, RZ, R16 ;  /* 0x000000ffff0e7224 */ /* 0x000fe400078e0010 */
[--C-:B------:R-:W-:Y:S02]  /*e560*/  IMAD.MOV.U32 R15, RZ, RZ, R17.reuse ;  /* 0x000000ffff0f7224 */ /* 0x100fe400078e0011 */
[----:B------:R-:W-:-:S08]  /*e570*/  IMAD.MOV.U32 R11, RZ, RZ, R17 ;  /* 0x000000ffff0b7224 */ /* 0x000fd000078e0011 */
[----:B------:R-:W-:Y:S01]  /*e580*/  @!P0 DMUL R14, R14, 1.80143985094819840000e+16 ;  /* 0x435000000e0e8828 */ /* 0x000fe20000000000 */
[----:B------:R-:W-:-:S09]  /*e590*/  @!P0 IMAD.MOV.U32 R22, RZ, RZ, -0x435 ;  /* 0xfffffbcbff168424 */ /* 0x000fd200078e00ff */
[----:B------:R-:W-:Y:S02]  /*e5a0*/  @!P0 IMAD.MOV.U32 R11, RZ, RZ, R15 ;  /* 0x000000ffff0b8224 */ /* 0x000fe400078e000f */
[----:B------:R-:W-:-:S03]  /*e5b0*/  @!P0 IMAD.MOV.U32 R16, RZ, RZ, R14 ;  /* 0x000000ffff108224 */ /* 0x000fc600078e000e */
[----:B------:R-:W-:-:S04]  /*e5c0*/  IADD3 R17, PT, PT, R11, -0x1, RZ ;  /* 0xffffffff0b117810 */ /* 0x000fc80007ffe0ff */
[----:B------:R-:W-:-:S13]  /*e5d0*/  ISETP.GT.U32.AND P1, PT, R17, 0x7feffffe, PT ;  /* 0x7feffffe1100780c */ /* 0x000fda0003f24070 */
[----:B------:R-:W-:Y:S05]  /*e5e0*/  @P1 BRA `(.L_x_202) ;  /* 0x0000000000fc1947 */ /* 0x000fea0003800000 */
[----:B------:R-:W-:Y:S01]  /*e5f0*/  LOP3.LUT R14, R11, 0xfffff, RZ, 0xc0, !PT ;  /* 0x000fffff0b0e7812 */ /* 0x000fe200078ec0ff */
[----:B------:R-:W-:Y:S01]  /*e600*/  IMAD.MOV.U32 R26, RZ, RZ, -0x748574fc ;  /* 0x8b7a8b04ff1a7424 */ /* 0x000fe200078e00ff */
[----:B------:R-:W-:Y:S01]  /*e610*/  UMOV UR6, 0x3ae80f1e ;  /* 0x3ae80f1e00067882 */ /* 0x000fe20000000000 */
[----:B------:R-:W-:Y:S01]  /*e620*/  IMAD.MOV.U32 R27, RZ, RZ, 0x3ed0ee25 ;  /* 0x3ed0ee25ff1b7424 */ /* 0x000fe200078e00ff */
[----:B------:R-:W-:Y:S01]  /*e630*/  LOP3.LUT R15, R14, 0x3ff00000, RZ, 0xfc, !PT ;  /* 0x3ff000000e0f7812 */ /* 0x000fe200078efcff */
[----:B------:R-:W-:Y:S01]  /*e640*/  IMAD.MOV.U32 R14, RZ, RZ, R16 ;  /* 0x000000ffff0e7224 */ /* 0x000fe200078e0010 */
[----:B------:R-:W-:Y:S01]  /*e650*/  UMOV UR7, 0x3eb1380b ;  /* 0x3eb1380b00077882 */ /* 0x000fe20000000000 */
[----:B------:R-:W-:Y:S01]  /*e660*/  IMAD.MOV.U32 R16, RZ, RZ, RZ ;  /* 0x000000ffff107224 */ /* 0x000fe200078e00ff */
[----:B------:R-:W-:Y:S01]  /*e670*/  ISETP.GE.U32.AND P0, PT, R15, 0x3ff6a09f, PT ;  /* 0x3ff6a09f0f00780c */ /* 0x000fe20003f06070 */
[----:B------:R-:W-:Y:S01]  /*e680*/  IMAD.MOV.U32 R29, RZ, RZ, 0x43300000 ;  /* 0x43300000ff1d7424 */ /* 0x000fe200078e00ff */
[----:B------:R-:W-:Y:S01]  /*e690*/  LEA.HI R11, R11, R22, RZ, 0xc ;  /* 0x000000160b0b7211 */ /* 0x000fe200078f60ff */
[----:B------:R-:W-:Y:S01]  /*e6a0*/  UMOV UR10, 0x80000000 ;  /* 0x80000000000a7882 */ /* 0x000fe20000000000 */
[----:B------:R-:W-:-:S09]  /*e6b0*/  UMOV UR11, 0x43300000 ;  /* 0x43300000000b7882 */ /* 0x000fd20000000000 */
[----:B------:R-:W-:Y:S02]  /*e6c0*/  @P0 IADD3 R17, PT, PT, R15, -0x100000, RZ ;  /* 0xfff000000f110810 */ /* 0x000fe40007ffe0ff */
[----:B------:R-:W-:-:S03]  /*e6d0*/  @P0 IADD3 R11, PT, PT, R11, 0x1, RZ ;  /* 0x000000010b0b0810 */ /* 0x000fc60007ffe0ff */
[----:B------:R-:W-:Y:S01]  /*e6e0*/  @P0 IMAD.MOV.U32 R15, RZ, RZ, R17 ;  /* 0x000000ffff0f0224 */ /* 0x000fe200078e0011 */
[----:B------:R-:W-:-:S05]  /*e6f0*/  LOP3.LUT R28, R11, 0x80000000, RZ, 0x3c, !PT ;  /* 0x800000000b1c7812 */ /* 0x000fca00078e3cff */
        /* <DEDUP_REMOVED lines=13> */
[----:B------:R-:W-:Y:S02]  /*e7d0*/  DADD R26, R22, R22 ;  /* 0x00000000161a7229 */ /* 0x000fe40000000016 */
[----:B------:R-:W-:Y:S01]  /*e7e0*/  DADD R22, R28, -UR10 ;  /* 0x8000000a1c167e29 */ /* 0x000fe20008000000 */
[----:B------:R-:W-:Y:S01]  /*e7f0*/  UMOV UR10, 0xfefa39ef ;  /* 0xfefa39ef000a7882 */ /* 0x000fe20000000000 */
[----:B------:R-:W-:Y:S01]  /*e800*/  UMOV UR11, 0x3fe62e42 ;  /* 0x3fe62e42000b7882 */ /* 0x000fe20000000000 */
[----:B------:R-:W-:Y:S01]  /*e810*/  DFMA R24, R20, R24, UR6 ;  /* 0x0000000614187e2b */ /* 0x000fe20008000018 */
[----:B------:R-:W-:Y:S01]  /*e820*/  UMOV UR6, 0xa9ab0956 ;  /* 0xa9ab095600067882 */ /* 0x000fe20000000000 */
[----:B------:R-:W-:Y:S01]  /*e830*/  UMOV UR7, 0x3f1745cb ;  /* 0x3f1745cb00077882 */ /* 0x000fe20000000000 */
[----:B------:R-:W-:-:S02]  /*e840*/  DFMA R26, R14, -R18, R26 ;  /* 0x800000120e1a722b */ /* 0x000fc4000000001a */
        /* <DEDUP_REMOVED lines=25> */
.L_x_202:
[----:B------:R-:W-:Y:S01]  /*e9e0*/  IMAD.MOV.U32 R12, RZ, RZ, 0x0 ;  /* 0x00000000ff0c7424 */ /* 0x000fe200078e00ff */
[----:B------:R-:W-:Y:S01]  /*e9f0*/  LOP3.LUT P0, RZ, R15, 0x7fffffff, RZ, 0xc0, !PT ;  /* 0x7fffffff0fff7812 */ /* 0x000fe2000780c0ff */
[----:B------:R-:W-:-:S06]  /*ea00*/  IMAD.MOV.U32 R13, RZ, RZ, 0x7ff00000 ;  /* 0x7ff00000ff0d7424 */ /* 0x000fcc00078e00ff */
[----:B------:R-:W-:-:S10]  /*ea10*/  DFMA R12, R14, R12, +INF ;  /* 0x7ff000000e0c742b */ /* 0x000fd4000000000c */
[----:B------:R-:W-:Y:S02]  /*ea20*/  FSEL R14, R12, RZ, P0 ;  /* 0x000000ff0c0e7208 */ /* 0x000fe40000000000 */
[----:B------:R-:W-:-:S07]  /*ea30*/  FSEL R15, R13, -QNAN , P0 ;  /* 0xfff000000d0f7808 */ /* 0x000fce0000000000 */
.L_x_199:
[----:B------:R-:W-:Y:S05]  /*ea40*/  BSYNC.RECONVERGENT B4 ;  /* 0x0000000000047941 */ /* 0x000fea0003800200 */
.L_x_198:
[----:B------:R-:W-:Y:S01]  /*ea50*/  DSETP.GEU.AND P1, PT, R8, -50, PT ;  /* 0xc04900000800742a */ /* 0x000fe20003f2e000 */
[----:B------:R-:W-:Y:S01]  /*ea60*/  BSSY.RECONVERGENT B4, `(.L_x_203) ;  /* 0x0000094000047945 */ /* 0x000fe20003800200 */
[----:B------:R-:W-:-:S04]  /*ea70*/  DADD R22, -RZ, -R8 ;  /* 0x00000000ff167229 */ /* 0x000fc80000000908 */
[----:B------:R-:W-:-:S06]  /*ea80*/  DSETP.GT.OR P0, PT, R8, 50, !P1 ;  /* 0x404900000800742a */ /* 0x000fcc0004f04400 */
[----:B01----:R-:W-:Y:S02]  /*ea90*/  FSEL R12, R22, RZ, !P1 ;  /* 0x000000ff160c7208 */ /* 0x003fe40004800000 */
[----:B------:R-:W-:-:S06]  /*eaa0*/  FSEL R13, R23, RZ, !P1 ;  /* 0x000000ff170d7208 */ /* 0x000fcc0004800000 */
[----:B------:R-:W-:Y:S05]  /*eab0*/  @P0 BRA `(.L_x_204) ;  /* 0x0000000800380947 */ /* 0x000fea0003800000 */
[----:B------:R-:W-:Y:S01]  /*eac0*/  IMAD.MOV.U32 R16, RZ, RZ, 0x652b82fe ;  /* 0x652b82feff107424 */ /* 0x000fe200078e00ff */
[----:B------:R-:W-:Y:S01]  /*ead0*/  MOV R17, 0x3ff71547 ;  /* 0x3ff7154700117802 */ /* 0x000fe20000000f00 */
[----:B------:R-:W-:Y:S01]  /*eae0*/  IMAD.MOV.U32 R12, RZ, RZ, -0x105c611 ;  /* 0xfefa39efff0c7424 */ /* 0x000fe200078e00ff */
[----:B------:R-:W-:Y:S01]  /*eaf0*/  UMOV UR6, 0x3b39803f ;  /* 0x3b39803f00067882 */ /* 0x000fe20000000000 */
[----:B------:R-:W-:Y:S01]  /*eb00*/  IMAD.MOV.U32 R13, RZ, RZ, 0x3fe62e42 ;  /* 0x3fe62e42ff0d7424 */ /* 0x000fe200078e00ff */
[----:B------:R-:W-:Y:S01]  /*eb10*/  UMOV UR7, 0x3c7abc9e ;  /* 0x3c7abc9e00077882 */ /* 0x000fe20000000000 */
[----:B------:R-:W-:Y:S01]  /*eb20*/  FSETP.GEU.AND P0, PT, |R23|, 4.1917929649353027344, PT ;  /* 0x4086232b1700780b */ /* 0x000fe20003f0e200 */
[----:B------:R-:W-:Y:S01]  /*eb30*/  DFMA R16, -R8, R16, 6.75539944105574400000e+15 ;  /* 0x433800000810742b */ /* 0x000fe20000000110 */
[----:B------:R-:W-:Y:S07]  /*eb40*/  BSSY.RECONVERGENT B5, `(.L_x_205) ;  /* 0x0000033000057945 */ /* 0x000fee0003800200 */
        /* <DEDUP_REMOVED lines=50> */
.L_x_206:
[----:B------:R-:W-:Y:S05]  /*ee70*/  BSYNC.RECONVERGENT B5 ;  /* 0x0000000000057941 */ /* 0x000fea0003800200 */
.L_x_205:
        /* <DEDUP_REMOVED lines=14> */
[----:B------:R-:W-:Y:S01]  /*ef60*/  IMAD.MOV.U32 R16, RZ, RZ, RZ ;  /* 0x000000ffff107224 */ /* 0x000fe200078e00ff */
[----:B------:R-:W-:Y:S01]  /*ef70*/  UMOV UR6, 0x3ae80f1e ;  /* 0x3ae80f1e00067882 */ /* 0x000fe20000000000 */
[----:B------:R-:W-:Y:S01]  /*ef80*/  IMAD.MOV.U32 R26, RZ, RZ, -0x748574fc ;  /* 0x8b7a8b04ff1a7424 */ /* 0x000fe200078e00ff */
[----:B------:R-:W-:Y:S01]  /*ef90*/  LOP3.LUT R9, R8, 0x3ff00000, RZ, 0xfc, !PT ;  /* 0x3ff0000008097812 */ /* 0x000fe200078efcff */
[----:B------:R-:W-:Y:S01]  /*efa0*/  IMAD.MOV.U32 R8, RZ, RZ, R18 ;  /* 0x000000ffff087224 */ /* 0x000fe200078e0012 */
[----:B------:R-:W-:Y:S01]  /*efb0*/  UMOV UR7, 0x3eb1380b ;  /* 0x3eb1380b00077882 */ /* 0x000fe20000000000 */
[----:B------:R-:W-:Y:S01]  /*efc0*/  IMAD.MOV.U32 R27, RZ, RZ, 0x3ed0ee25 ;  /* 0x3ed0ee25ff1b7424 */ /* 0x000fe200078e00ff */
        /* <DEDUP_REMOVED lines=55> */
.L_x_207:
[----:B------:R-:W-:Y:S01]  /*f340*/  IMAD.MOV.U32 R12, RZ, RZ, 0x0 ;  /* 0x00000000ff0c7424 */ /* 0x000fe200078e00ff */
[----:B------:R-:W-:Y:S01]  /*f350*/  LOP3.LUT P0, RZ, R9, 0x7fffffff, RZ, 0xc0, !PT ;  /* 0x7fffffff09ff7812 */ /* 0x000fe2000780c0ff */
[----:B------:R-:W-:-:S06]  /*f360*/  IMAD.MOV.U32 R13, RZ, RZ, 0x7ff00000 ;  /* 0x7ff00000ff0d7424 */ /* 0x000fcc00078e00ff */
[----:B------:R-:W-:-:S10]  /*f370*/  DFMA R12, R8, R12, +INF ;  /* 0x7ff00000080c742b */ /* 0x000fd4000000000c */
[----:B------:R-:W-:Y:S02]  /*f380*/  FSEL R12, R12, RZ, P0 ;  /* 0x000000ff0c0c7208 */ /* 0x000fe40000000000 */
[----:B------:R-:W-:-:S07]  /*f390*/  FSEL R13, R13, -QNAN , P0 ;  /* 0xfff000000d0d7808 */ /* 0x000fce0000000000 */
.L_x_204:
[----:B------:R-:W-:Y:S05]  /*f3a0*/  BSYNC.RECONVERGENT B4 ;  /* 0x0000000000047941 */ /* 0x000fea0003800200 */
.L_x_203:
[----:B------:R-:W-:-:S08]  /*f3b0*/  DADD R12, -R12, R14 ;  /* 0x000000000c0c7229 */ /* 0x000fd0000000010e */
[----:B------:R-:W-:-:S11]  /*f3c0*/  DADD R6, R6, R12 ;  /* 0x0000000006067229 */ /* 0x000fd6000000000c */
.L_x_197:
[----:B------:R-:W-:Y:S05]  /*f3d0*/  BSYNC.RECONVERGENT B3 ;  /* 0x0000000000037941 */ /* 0x000fea0003800200 */
.L_x_196:
[----:B------:R-:W2:Y:S01]  /*f3e0*/  LDCU UR4, c[0x0][0x3a0] ;  /* 0x00007400ff0477ac */ /* 0x000ea20008000800 */
[----:B------:R-:W-:-:S05]  /*f3f0*/  VIADD R10, R10, 0x1 ;  /* 0x000000010a0a7836 */ /* 0x000fca0000000000 */
[----:B--2---:R-:W-:-:S13]  /*f400*/  ISETP.NE.AND P0, PT, R10, UR4, PT ;  /* 0x000000040a007c0c */ /* 0x004fda000bf05270 */
[----:B------:R-:W-:Y:S05]  /*f410*/  @P0 BRA `(.L_x_208) ;  /* 0xffffffec00140947 */ /* 0x000fea000383ffff */
[----:B------:R-:W-:Y:S05]  /*f420*/  BSYNC.RECONVERGENT B2 ;  /* 0x0000000000027941 */ /* 0x000fea0003800200 */
.L_x_195:
[----:B------:R-:W-:Y:S01]  /*f430*/  MOV R8, 0x652b82fe ;  /* 0x652b82fe00087802 */ /* 0x000fe20000000f00 */
[----:B------:R-:W-:Y:S01]  /*f440*/  IMAD.MOV.U32 R9, RZ, RZ, 0x3ff71547 ;  /* 0x3ff71547ff097424 */ /* 0x000fe200078e00ff */
[----:B------:R-:W-:Y:S01]  /*f450*/  UMOV UR6, 0xfefa39ef ;  /* 0xfefa39ef00067882 */ /* 0x000fe20000000000 */
[----:B------:R-:W-:Y:S01]  /*f460*/  UMOV UR7, 0x3fe62e42 ;  /* 0x3fe62e4200077882 */ /* 0x000fe20000000000 */
[----:B------:R-:W-:Y:S01]  /*f470*/  DADD R14, -RZ, -R6 ;  /* 0x00000000ff0e7229 */ /* 0x000fe20000000906 */
[----:B------:R-:W-:Y:S01]  /*f480*/  BSSY.RECONVERGENT B2, `(.L_x_209) ;  /* 0x0000038000027945 */ /* 0x000fe20003800200 */
[----:B------:R-:W-:Y:S01]  /*f490*/  ISETP.GE.AND P2, PT, R0, 0x1, PT ;  /* 0x000000010000780c */ /* 0x000fe20003f46270 */
[----:B------:R-:W-:-:S07]  /*f4a0*/  DFMA R8, R6, -R8, 6.75539944105574400000e+15 ;  /* 0x433800000608742b */ /* 0x000fce0000000808 */
[----:B------:R-:W-:Y:S01]  /*f4b0*/  FSETP.GEU.AND P0, PT, |R15|, 4.1917929649353027344, PT ;  /* 0x4086232b0f00780b */ /* 0x000fe20003f0e200 */
[----:B------:R-:W-:-:S08]  /*f4c0*/  DADD R10, R8, -6.75539944105574400000e+15 ;  /* 0xc3380000080a7429 */ /* 0x000fd00000000000 */
[----:B01----:R-:W-:Y:S01]  /*f4d0*/  DFMA R12, R10, -UR6, -R6 ;  /* 0x800000060a0c7c2b */ /* 0x003fe20008000806 */
        /* <DEDUP_REMOVED lines=50> */
.L_x_210:
[----:B------:R-:W-:Y:S05]  /*f800*/  BSYNC.RECONVERGENT B2 ;  /* 0x0000000000027941 */ /* 0x000fea0003800200 */
.L_x_209:
[----:B------:R-:W-:Y:S01]  /*f810*/  DADD R4, R4, -R10 ;  /* 0x0000000004047229 */ /* 0x000fe2000000080a */
[----:B------:R-:W-:Y:S10]  /*f820*/  @!P2 BRA `(.L_x_211) ;  /* 0x0000000400c4a947 */ /* 0x000ff40003800000 */
[----:B------:R-:W-:-:S07]  /*f830*/  MOV R7, RZ ;  /* 0x000000ff00077202 */ /* 0x000fce0000000f00 */
.L_x_218:
[----:B------:R-:W0:Y:S01]  /*f840*/  LDC R6, c[0x0][0x3a0] ;  /* 0x0000e800ff067b82 */ /* 0x000e220000000800 */
[----:B------:R-:W-:Y:S01]  /*f850*/  ISETP.GE.U32.AND P0, PT, R42, 0x7, PT ;  /* 0x000000072a00780c */ /* 0x000fe20003f06070 */
[----:B------:R-:W-:Y:S01]  /*f860*/  IMAD.MOV.U32 R11, RZ, RZ, RZ ;  /* 0x000000ffff0b7224 */ /* 0x000fe200078e00ff */
[----:B------:R-:W-:Y:S01]  /*f870*/  PRMT R9, RZ, 0x7610, R9 ;  /* 0x00007610ff097816 */ /* 0x000fe20000000009 */
[----:B0-----:R-:W-:-:S10]  /*f880*/  IMAD R8, R7, R6, RZ ;  /* 0x0000000607087224 */ /* 0x001fd400078e02ff */
[----:B------:R-:W-:Y:S05]  /*f890*/  @!P0 BRA `(.L_x_212) ;  /* 0x0000000000b48947 */ /* 0x000fea0003800000 */
[----:B------:R-:W-:Y:S01]  /*f8a0*/  BSSY.RECONVERGENT B2, `(.L_x_213) ;  /* 0x000002b000027945 */ /* 0x000fe20003800200 */
[----:B------:R-:W-:Y:S01]  /*f8b0*/  PRMT R9, RZ, 0x7610, R9 ;  /* 0x00007610ff097816 */ /* 0x000fe20000000009 */
[----:B------:R-:W-:-:S07]  /*f8c0*/  IMAD.MOV.U32 R10, RZ, RZ, RZ ;  /* 0x000000ffff0a7224 */ /* 0x000fce00078e00ff */
.L_x_214:
[----:B------:R-:W-:Y:S01]  /*f8d0*/  IMAD.IADD R11, R8, 0x1, R10 ;  /* 0x00000001080b7824 */ /* 0x000fe200078e020a */
        /* <DEDUP_REMOVED lines=23> */
[----:B------:R-:W-:Y:S02]  /*fa50*/  LOP3.LUT R12, R16, R12, R9, 0x96, !PT ;  /* 0x0000000c100c7212 */ /* 0x000fe400078e9609 */
[----:B------:R-:W-:Y:S01]  /*fa60*/  MOV R9, R15 ;  /* 0x0000000f00097202 */ /* 0x000fe20000000f00 */
[----:B----4-:R-:W-:Y:S01]  /*fa70*/  IMAD R17, R17, R24, RZ ;  /* 0x0000001811117224 */ /* 0x010fe200078e02ff */
[C---:B------:R-:W-:Y:S02]  /*fa80*/  LOP3.LUT R16, R20.reuse, 0xff, RZ, 0xc0, !PT ;  /* 0x000000ff14107812 */ /* 0x040fe400078ec0ff */
[----:B------:R-:W-:Y:S01]  /*fa90*/  PRMT R20, R20, 0x7772, RZ ;  /* 0x0000777214147816 */ /* 0x000fe200000000ff */
[----:B-----5:R-:W-:Y:S02]  /*faa0*/  IMAD R18, R18, R9, RZ ;  /* 0x0000000912127224 */ /* 0x020fe400078e02ff */
[----:B------:R-:W-:-:S03]  /*fab0*/  IMAD.MOV.U32 R9, RZ, RZ, R11 ;  /* 0x000000ffff097224 */ /* 0x000fc600078e000b */
        /* <DEDUP_REMOVED lines=10> */
.L_x_213:
[----:B------:R-:W-:-:S07]  /*fb60*/  IMAD.MOV.U32 R11, RZ, RZ, R51 ;  /* 0x000000ffff0b7224 */ /* 0x000fce00078e0033 */
.L_x_212:
[----:B------:R-:W-:-:S13]  /*fb70*/  ISETP.NE.AND P0, PT, R49, RZ, PT ;  /* 0x000000ff3100720c */ /* 0x000fda0003f05270 */
[----:B------:R-:W-:Y:S05]  /*fb80*/  @!P0 BRA `(.L_x_215) ;  /* 0x0000000000d48947 */ /* 0x000fea0003800000 */
[----:B------:R-:W-:Y:S02]  /*fb90*/  IADD3 R10, PT, PT, R49, -0x1, RZ ;  /* 0xffffffff310a7810 */ /* 0x000fe40007ffe0ff */
[----:B------:R-:W-:Y:S02]  /*fba0*/  ISETP.NE.AND P1, PT, R50, RZ, PT ;  /* 0x000000ff3200720c */ /* 0x000fe40003f25270 */
[----:B------:R-:W-:-:S13]  /*fbb0*/  ISETP.GE.U32.AND P0, PT, R10, 0x3, PT ;  /* 0x000000030a00780c */ /* 0x000fda0003f06070 */
[----:B------:R-:W-:Y:S05]  /*fbc0*/  @!P0 BRA `(.L_x_216) ;  /* 0x0000000000548947 */ /* 0x000fea0003800000 */
[C-C-:B------:R-:W-:Y:S01]  /*fbd0*/  IMAD.IADD R10, R8.reuse, 0x1, R11.reuse ;  /* 0x00000001080a7824 */ /* 0x140fe200078e020b */
[----:B------:R-:W-:Y:S01]  /*fbe0*/  UMOV UR4, 0xc1c ;  /* 0x00000c1c00047882 */ /* 0x000fe20000000000 */
[----:B------:R-:W-:-:S03]  /*fbf0*/  IMAD.IADD R20, R8, 0x1, R11 ;  /* 0x0000000108147824 */ /* 0x000fc600078e020b */
[----:B------:R-:W-:Y:S01]  /*fc00*/  LEA R13, R10, UR4, 0x2 ;  /* 0x000000040a0d7c11 */ /* 0x000fe2000f8e10ff */
[----:B------:R-:W-:Y:S02]  /*fc10*/  IMAD.SHL.U32 R20, R20, 0x4, RZ ;  /* 0x0000000414147824 */ /* 0x000fe400078e00ff */
[----:B------:R-:W-:Y:S01]  /*fc20*/  IMAD.IADD R10, R45, 0x1, R11 ;  /* 0x000000012d0a7824 */ /* 0x000fe200078e020b */
[----:B------:R-:W-:Y:S01]  /*fc30*/  IADD3 R11, PT, PT, R11, 0x4, RZ ;  /* 0x000000040b0b7810 */ /* 0x000fe20007ffe0ff */
[----:B------:R-:W0:Y:S03]  /*fc40*/  LDC.U8 R15, c[0x3][R20+0xc20] ;  /* 0x00c30800140f7b82 */ /* 0x000e260000000000 */
        /* <DEDUP_REMOVED lines=13> */
.L_x_216:
[----:B------:R-:W-:Y:S05]  /*fd20*/  @!P1 BRA `(.L_x_215) ;  /* 0x00000000006c9947 */ /* 0x000fea0003800000 */
[----:B------:R-:W-:Y:S02]  /*fd30*/  ISETP.NE.AND P0, PT, R50, 0x1, PT ;  /* 0x000000013200780c */ /* 0x000fe40003f05270 */
[----:B------:R-:W-:-:S04]  /*fd40*/  LOP3.LUT R6, R6, 0x1, RZ, 0xc0, !PT ;  /* 0x0000000106067812 */ /* 0x000fc800078ec0ff */
[----:B------:R-:W-:-:S07]  /*fd50*/  ISETP.NE.U32.AND P1, PT, R6, 0x1, PT ;  /* 0x000000010600780c */ /* 0x000fce0003f25070 */
[----:B------:R-:W-:Y:S06]  /*fd60*/  @!P0 BRA `(.L_x_217) ;  /* 0x0000000000388947 */ /* 0x000fec0003800000 */
[C-C-:B------:R-:W-:Y:S01]  /*fd70*/  IMAD.IADD R10, R8.reuse, 0x1, R11.reuse ;  /* 0x00000001080a7824 */ /* 0x140fe200078e020b */
[----:B------:R-:W-:Y:S01]  /*fd80*/  UMOV UR4, 0xc1c ;  /* 0x00000c1c00047882 */ /* 0x000fe20000000000 */
[----:B------:R-:W-:Y:S02]  /*fd90*/  IMAD.IADD R6, R8, 0x1, R11 ;  /* 0x0000000108067824 */ /* 0x000fe400078e020b */
[----:B------:R-:W-:-:S03]  /*fda0*/  IMAD.SHL.U32 R15, R10, 0x4, RZ ;  /* 0x000000040a0f7824 */ /* 0x000fc600078e00ff */
[----:B------:R-:W-:Y:S01]  /*fdb0*/  LEA R12, R6, UR4, 0x2 ;  /* 0x00000004060c7c11 */ /* 0x000fe2000f8e10ff */
[----:B------:R-:W-:Y:S01]  /*fdc0*/  IMAD.IADD R6, R45, 0x1, R11 ;  /* 0x000000012d067824 */ /* 0x000fe200078e020b */
[----:B------:R-:W-:Y:S01]  /*fdd0*/  IADD3 R11, PT, PT, R11, 0x2, RZ ;  /* 0x000000020b0b7810 */ /* 0x000fe20007ffe0ff */
[----:B------:R-:W0:Y:S03]  /*fde0*/  LDC.U8 R15, c[0x3][R15+0xc20] ;  /* 0x00c308000f0f7b82 */ /* 0x000e260000000000 */
[----:B------:R-:W-:Y:S04]  /*fdf0*/  LDS.U8 R10, [R6+0x28b] ;  /* 0x00028b00060a7984 */ /* 0x000fe80000000000 */
[----:B------:R-:W0:Y:S01]  /*fe00*/  LDS.U8 R14, [R6+0x28c] ;  /* 0x00028c00060e7984 */ /* 0x000e220000000000 */
[----:B------:R-:W1:Y:S01]  /*fe10*/  LDC.U8 R13, c[0x3][R12] ;  /* 0x00c000000c0d7b82 */ /* 0x000e620000000000 */
[----:B0-----:R-:W-:-:S02]  /*fe20*/  IMAD R14, R14, R15, RZ ;  /* 0x0000000f0e0e7224 */ /* 0x001fc400078e02ff */
[----:B-1----:R-:W-:-:S05]  /*fe30*/  IMAD R10, R10, R13, RZ ;  /* 0x0000000d0a0a7224 */ /* 0x002fca00078e02ff */
[----:B------:R-:W-:-:S07]  /*fe40*/  LOP3.LUT R9, R9, R10, R14, 0x96, !PT ;  /* 0x0000000a09097212 */ /* 0x000fce00078e960e */
.L_x_217:
[----:B------:R-:W-:Y:S05]  /*fe50*/  @P1 BRA `(.L_x_215) ;  /* 0x0000000000201947 */ /* 0x000fea0003800000 */
[--C-:B------:R-:W-:Y:S01]  /*fe60*/  IMAD.IADD R8, R8, 0x1, R11.reuse ;  /* 0x0000000108087824 */ /* 0x100fe200078e020b */
[----:B------:R-:W-:Y:S01]  /*fe70*/  UMOV UR4, 0xc1c ;  /* 0x00000c1c00047882 */ /* 0x000fe20000000000 */
[----:B------:R-:W-:-:S03]  /*fe80*/  IMAD.IADD R6, R45, 0x1, R11 ;  /* 0x000000012d067824 */ /* 0x000fc600078e020b */
[----:B------:R-:W-:-:S03]  /*fe90*/  LEA R8, R8, UR4, 0x2 ;  /* 0x0000000408087c11 */ /* 0x000fc6000f8e10ff */
[----:B------:R-:W0:Y:S01]  /*fea0*/  LDS.U8 R6, [R6+0x28b] ;  /* 0x00028b0006067984 */ /* 0x000e220000000000 */
[----:B------:R-:W0:Y:S02]  /*feb0*/  LDC.U8 R13, c[0x3][R8] ;  /* 0x00c00000080d7b82 */ /* 0x000e240000000000 */
[----:B0-----:R-:W-:-:S05]  /*fec0*/  IMAD R10, R6, R13, RZ ;  /* 0x0000000d060a7224 */ /* 0x001fca00078e02ff */
[----:B------:R-:W-:-:S07]  /*fed0*/  LOP3.LUT R9, R10, R9, RZ, 0x3c, !PT ;  /* 0x000000090a097212 */ /* 0x000fce00078e3cff */
.L_x_215:
[----:B------:R-:W-:-:S04]  /*fee0*/  LOP3.LUT R9, R9, 0xff, RZ, 0xc0, !PT ;  /* 0x000000ff09097812 */ /* 0x000fc800078ec0ff */
[----:B------:R-:W-:-:S13]  /*fef0*/  ISETP.NE.AND P0, PT, R9, 0x1, PT ;  /* 0x000000010900780c */ /* 0x000fda0003f05270 */
[----:B------:R-:W-:Y:S05]  /*ff00*/  @!P0 BRA `(.L_x_176) ;  /* 0x0000002800cc8947 */ /* 0x000fea0003800000 */
[----:B------:R-:W-:-:S05]  /*ff10*/  VIADD R7, R7, 0x1 ;  /* 0x0000000107077836 */ /* 0x000fca0000000000 */
[----:B------:R-:W-:-:S13]  /*ff20*/  ISETP.NE.AND P0, PT, R7, R0, PT ;  /* 0x000000000700720c */ /* 0x000fda0003f05270 */
[----:B------:R-:W-:Y:S05]  /*ff30*/  @P0 BRA `(.L_x_218) ;  /* 0xfffffff800400947 */ /* 0x000fea000383ffff */
.L_x_211:
[----:B------:R-:W0:Y:S01]  /*ff40*/  LDS R6, [R45+0x750] ;  /* 0x000750002d067984 */ /* 0x000e220000000800 */
[----:B------:R-:W1:Y:S01]  /*ff50*/  I2F.F64.U32 R8, R52 ;  /* 0x0000003400087312 */ /* 0x000e620000201800 */
[----:B------:R-:W-:Y:S01]  /*ff60*/  BSSY.RECONVERGENT B2, `(.L_x_219) ;  /* 0x0000141000027945 */ /* 0x000fe20003800200 */
[----:B------:R-:W-:Y:S01]  /*ff70*/  MOV R10, RZ ;  /* 0x000000ff000a7202 */ /* 0x000fe20000000f00 */
[----:B------:R-:W-:Y:S02]  /*ff80*/  IMAD.MOV.U32 R7, RZ, RZ, R3 ;  /* 0x000000ffff077224 */ /* 0x000fe400078e0003 */
[----:B0-----:R-:W-:Y:S02]  /*ff90*/  IMAD R11, R6, 0x20, R45 ;  /* 0x00000020060b7824 */ /* 0x001fe400078e022d */
[----:B------:R-:W-:-:S03]  /*ffa0*/  IMAD.MOV.U32 R6, RZ, RZ, R2 ;  /* 0x000000ffff067224 */ /* 0x000fc600078e0002 */
[----:B-1----:R0:W-:Y:S04]  /*ffb0*/  STS.64 [R11+0x6b0], R8 ;  /* 0x0006b0080b007388 */ /* 0x0021e80000000a00 */
.L_x_232:
[----:B0-----:R-:W-:Y:S01]  /*ffc0*/  IMAD.IADD R9, R45, 0x1, R10 ;  /* 0x000000012d097824 */ /* 0x001fe200078e020a */
[----:B------:R-:W-:Y:S04]  /*ffd0*/  BSSY.RECONVERGENT B3, `(.L_x_220) ;  /* 0x0000135000037945 */ /* 0x000fe80003800200 */
[----:B------:R-:W0:Y:S02]  /*ffe0*/  LDS.U8 R8, [R9+0x2aa] ;  /* 0x0002aa0009087984 */ /* 0x000e240000000000 */
[----:B0-----:R-:W-:-:S13]  /*fff0*/  ISETP.NE.AND P0, PT, R8, 0x1, PT ;  /* 0x000000010800780c */ /* 0x001fda0003f05270 */
[----:B------:R-:W-:Y:S05]  /*10000*/  @P0 BRA `(.L_x_221) ;  /* 0x0000001000c40947 */ /* 0x000fea0003800000 */
[----:B------:R-:W-:Y:S01]  /*10010*/  IMAD R8, R10, 0x7, R9 ;  /* 0x000000070a087824 */ /* 0x000fe200078e0209 */
[----:B------:R-:W-:Y:S05]  /*10020*/  BSSY.RECONVERGENT B4, `(.L_x_222) ;  /* 0x0000097000047945 */ /* 0x000fea0003800200 */
[----:B------:R-:W0:Y:S02]  /*10030*/  LDS.64 R8, [R8+0xf8] ;  /* 0x0000f80008087984 */ /* 0x000e240000000a00 */
[----:B0-----:R-:W-:Y:S01]  /*10040*/  DSETP.GT.AND P0, PT, R8, 50, PT ;  /* 0x404900000800742a */ /* 0x001fe20003f04000 */
[----:B------:R-:W-:Y:S01]  /*10050*/  IMAD.MOV.U32 R14, RZ, RZ, R8 ;  /* 0x000000ffff0e7224 */ /* 0x000fe200078e0008 */
[----:B------:R-:W-:-:S12]  /*10060*/  MOV R15, R9 ;  /* 0x00000009000f7202 */ /* 0x000fd80000000f00 */
[----:B------:R-:W-:Y:S05]  /*10070*/  @P0 BRA `(.L_x_223) ;  /* 0x0000000800440947 */ /* 0x000fea0003800000 */
[----:B------:R-:W-:Y:S01]  /*10080*/  DSETP.GEU.AND P0, PT, R8, -50, PT ;  /* 0xc04900000800742a */ /* 0x000fe20003f0e000 */
[----:B------:R-:W-:-:S13]  /*10090*/  CS2R R14, SRZ ;  /* 0x00000000000e7805 */ /* 0x000fda000001ff00 */
[----:B------:R-:W-:Y:S05]  /*100a0*/  @!P0 BRA `(.L_x_223) ;  /* 0x0000000800388947 */ /* 0x000fea0003800000 */
[----:B------:R-:W-:Y:S01]  /*100b0*/  IMAD.MOV.U32 R14, RZ, RZ, 0x652b82fe ;  /* 0x652b82feff0e7424 */ /* 0x000fe200078e00ff */
[----:B------:R-:W-:Y:S01]  /*100c0*/  UMOV UR6, 0x3b39803f ;  /* 0x3b39803f00067882 */ /* 0x000fe20000000000 */
[----:B------:R-:W-:Y:S01]  /*100d0*/  IMAD.MOV.U32 R15, RZ, RZ, 0x3ff71547 ;  /* 0x3ff71547ff0f7424 */ /* 0x000fe200078e00ff */
[----:B------:R-:W-:Y:S01]  /*100e0*/  UMOV UR7, 0x3c7abc9e ;  /* 0x3c7abc9e00077882 */ /* 0x000fe20000000000 */
[----:B------:R-:W-:Y:S01]  /*100f0*/  IMAD.MOV.U32 R12, RZ, RZ, -0x105c611 ;  /* 0xfefa39efff0c7424 */ /* 0x000fe200078e00ff */
[----:B------:R-:W-:Y:S01]  /*10100*/  FSETP.GEU.AND P0, PT, |R9|, 4.1917929649353027344, PT ;  /* 0x4086232b0900780b */ /* 0x000fe20003f0e200 */
[----:B------:R-:W-:Y:S01]  /*10110*/  IMAD.MOV.U32 R13, RZ, RZ, 0x3fe62e42 ;  /* 0x3fe62e42ff0d7424 */ /* 0x000fe200078e00ff */
[----:B------:R-:W-:Y:S01]  /*10120*/  BSSY.RECONVERGENT B5, `(.L_x_224) ;  /* 0x0000034000057945 */ /* 0x000fe20003800200 */
[----:B------:R-:W-:-:S08]  /*10130*/  DFMA R14, R8, R14, 6.75539944105574400000e+15 ;  /* 0x43380000080e742b */ /* 0x000fd0000000000e */
[----:B------:R-:W-:-:S08]  /*10140*/  DADD R16, R14, -6.75539944105574400000e+15 ;  /* 0xc33800000e107429 */ /* 0x000fd00000000000 */
[----:B------:R-:W-:-:S08]  /*10150*/  DFMA R18, R16, -R12, R8 ;  /* 0x8000000c1012722b */ /* 0x000fd00000000008 */
        /* <DEDUP_REMOVED lines=42> */
[----:B------:R-:W-:Y:S01]  /*10400*/  @!P1 LEA R15, R11, R19, 0x14 ;  /* 0x000000130b0f9211 */ /* 0x000fe200078ea0ff */
[----:B------:R-:W-:-:S05]  /*10410*/  @!P1 IMAD.IADD R14, R14, 0x1, -R11 ;  /* 0x000000010e0e9824 */ /* 0x000fca00078e0a0b */
[----:B------:R-:W-:Y:S01]  /*10420*/  @!P1 LEA R19, R14, 0x3ff00000, 0x14 ;  /* 0x3ff000000e139811 */ /* 0x000fe200078ea0ff */
[----:B------:R-:W-:Y:S02]  /*10430*/  @!P1 IMAD.MOV.U32 R14, RZ, RZ, R18 ;  /* 0x000000ffff0e9224 */ /* 0x000fe400078e0012 */
[----:B------:R-:W-:-:S06]  /*10440*/  @!P1 IMAD.MOV.U32 R18, RZ, RZ, RZ ;  /* 0x000000ffff129224 */ /* 0x000fcc00078e00ff */
[----:B------:R-:W-:-:S11]  /*10450*/  @!P1 DMUL R16, R14, R18 ;  /* 0x000000120e109228 */ /* 0x000fd60000000000 */
.L_x_225:
[----:B------:R-:W-:Y:S05]  /*10460*/  BSYNC.RECONVERGENT B5 ;  /* 0x0000000000057941 */ /* 0x000fea0003800200 */
.L_x_224:
        /* <DEDUP_REMOVED lines=14> */
[----:B------:R-:W-:Y:S01]  /*10550*/  IMAD.MOV.U32 R27, RZ, RZ, 0x3ed0ee25 ;  /* 0x3ed0ee25ff1b7424 */ /* 0x000fe200078e00ff */
[----:B------:R-:W-:Y:S01]  /*10560*/  MOV R26, 0x8b7a8b04 ;  /* 0x8b7a8b04001a7802 */ /* 0x000fe20000000f00 */
[----:B------:R-:W-:Y:S01]  /*10570*/  UMOV UR6, 0x3ae80f1e ;  /* 0x3ae80f1e00067882 */ /* 0x000fe20000000000 */
        /* <DEDUP_REMOVED lines=59> */
.L_x_226:
[----:B------:R-:W-:Y:S01]  /*10930*/  IMAD.MOV.U32 R12, RZ, RZ, 0x0 ;  /* 0x00000000ff0c7424 */ /* 0x000fe200078e00ff */
[----:B------:R-:W-:Y:S02]  /*10940*/  MOV R13, 0x7ff00000 ;  /* 0x7ff00000000d7802 */ /* 0x000fe40000000f00 */
[----:B------:R-:W-:-:S04]  /*10950*/  LOP3.LUT P0, RZ, R15, 0x7fffffff, RZ, 0xc0, !PT ;  /* 0x7fffffff0fff7812 */ /* 0x000fc8000780c0ff */
[----:B------:R-:W-:-:S10]  /*10960*/  DFMA R12, R14, R12, +INF ;  /* 0x7ff000000e0c742b */ /* 0x000fd4000000000c */
[----:B------:R-:W-:Y:S02]  /*10970*/  FSEL R14, R12, RZ, P0 ;  /* 0x000000ff0c0e7208 */ /* 0x000fe40000000000 */
[----:B------:R-:W-:-:S07]  /*10980*/  FSEL R15, R13, -QNAN , P0 ;  /* 0xfff000000d0f7808 */ /* 0x000fce0000000000 */
.L_x_223:
[----:B------:R-:W-:Y:S05]  /*10990*/  BSYNC.RECONVERGENT B4 ;  /* 0x0000000000047941 */ /* 0x000fea0003800200 */
.L_x_222:
        /* <DEDUP_REMOVED lines=61> */
[----:B------:R-:W-:Y:S01]  /*10d70*/  @!P1 LEA R9, R11, R21, 0x14 ;  /* 0x000000150b099211 */ /* 0x000fe200078ea0ff */
[----:B------:R-:W-:-:S05]  /*10d80*/  @!P1 IMAD.IADD R16, R16, 0x1, -R11 ;  /* 0x0000000110109824 */ /* 0x000fca00078e0a0b */
[----:B------:R-:W-:Y:S01]  /*10d90*/  @!P1 LEA R17, R16, 0x3ff00000, 0x14 ;  /* 0x3ff0000010119811 */ /* 0x000fe200078ea0ff */
[----:B------:R-:W-:-:S06]  /*10da0*/  @!P1 IMAD.MOV.U32 R16, RZ, RZ, RZ ;  /* 0x000000ffff109224 */ /* 0x000fcc00078e00ff */
[----:B------:R-:W-:-:S11]  /*10db0*/  @!P1 DMUL R18, R8, R16 ;  /* 0x0000001008129228 */ /* 0x000fd60000000000 */
.L_x_230:
[----:B------:R-:W-:Y:S05]  /*10dc0*/  BSYNC.RECONVERGENT B5 ;  /* 0x0000000000057941 */ /* 0x000fea0003800200 */
.L_x_229:
        /* <DEDUP_REMOVED lines=16> */
[----:B------:R-:W-:Y:S01]  /*10ed0*/  IMAD.MOV.U32 R27, RZ, RZ, 0x3ed0ee25 ;  /* 0x3ed0ee25ff1b7424 */ /* 0x000fe200078e00ff */
[----:B------:R-:W-:Y:S01]  /*10ee0*/  LOP3.LUT R9, R8, 0x3ff00000, RZ, 0xfc, !PT ;  /* 0x3ff0000008097812 */ /* 0x000fe200078efcff */
[----:B------:R-:W-:Y:S01]  /*10ef0*/  IMAD.MOV.U32 R8, RZ, RZ, R18 ;  /* 0x000000ffff087224 */ /* 0x000fe200078e0012 */
[----:B------:R-:W-:Y:S01]  /*10f00*/  UMOV UR6, 0x3ae80f1e ;  /* 0x3ae80f1e00067882 */ /* 0x000fe20000000000 */
[----:B------:R-:W-:Y:S01]  /*10f10*/  UMOV UR7, 0x3eb1380b ;  /* 0x3eb1380b00077882 */ /* 0x000fe20000000000 */
        /* <DEDUP_REMOVED lines=55> */
.L_x_231:
[----:B------:R-:W-:Y:S01]  /*11290*/  IMAD.MOV.U32 R12, RZ, RZ, 0x0 ;  /* 0x00000000ff0c7424 */ /* 0x000fe200078e00ff */
[----:B------:R-:W-:Y:S02]  /*112a0*/  MOV R13, 0x7ff00000 ;  /* 0x7ff00000000d7802 */ /* 0x000fe40000000f00 */
[----:B------:R-:W-:-:S04]  /*112b0*/  LOP3.LUT P0, RZ, R9, 0x7fffffff, RZ, 0xc0, !PT ;  /* 0x7fffffff09ff7812 */ /* 0x000fc8000780c0ff */
[----:B------:R-:W-:-:S10]  /*112c0*/  DFMA R12, R8, R12, +INF ;  /* 0x7ff00000080c742b */ /* 0x000fd4000000000c */
[----:B------:R-:W-:Y:S02]  /*112d0*/  FSEL R12, R12, RZ, P0 ;  /* 0x000000ff0c0c7208 */ /* 0x000fe40000000000 */
[----:B------:R-:W-:-:S07]  /*112e0*/  FSEL R13, R13, -QNAN , P0 ;  /* 0xfff000000d0d7808 */ /* 0x000fce0000000000 */
.L_x_228:
[----:B------:R-:W-:Y:S05]  /*112f0*/  BSYNC.RECONVERGENT B4 ;  /* 0x0000000000047941 */ /* 0x000fea0003800200 */
.L_x_227:
[----:B------:R-:W-:-:S08]  /*11300*/  DADD R12, -R12, R14 ;  /* 0x000000000c0c7229 */ /* 0x000fd0000000010e */
[----:B------:R-:W-:-:S11]  /*11310*/  DADD R6, R6, R12 ;  /* 0x0000000006067229 */ /* 0x000fd6000000000c */
.L_x_221:
[----:B------:R-:W-:Y:S05]  /*11320*/  BSYNC.RECONVERGENT B3 ;  /* 0x0000000000037941 */ /* 0x000fea0003800200 */
.L_x_220:
[----:B------:R-:W0:Y:S01]  /*11330*/  LDC R9, c[0x0][0x3a0] ;  /* 0x0000e800ff097b82 */ /* 0x000e220000000800 */
[----:B------:R-:W-:-:S05]  /*11340*/  VIADD R10, R10, 0x1 ;  /* 0x000000010a0a7836 */ /* 0x000fca0000000000 */
[----:B0-----:R-:W-:-:S13]  /*11350*/  ISETP.NE.AND P0, PT, R10, R9, PT ;  /* 0x000000090a00720c */ /* 0x001fda0003f05270 */
[----:B------:R-:W-:Y:S05]  /*11360*/  @P0 BRA `(.L_x_232) ;  /* 0xffffffec00140947 */ /* 0x000fea000383ffff */
[----:B------:R-:W-:Y:S05]  /*11370*/  BSYNC.RECONVERGENT B2 ;  /* 0x0000000000027941 */ /* 0x000fea0003800200 */
.L_x_219:
[----:B------:R-:W0:Y:S01]  /*11380*/  LDS R8, [R45+0x750] ;  /* 0x000750002d087984 */ /* 0x000e220000000800 */
[----:B------:R-:W-:Y:S01]  /*11390*/  ISETP.GE.U32.AND P0, PT, R42, 0x7, PT ;  /* 0x000000072a00780c */ /* 0x000fe20003f06070 */
[----:B0-----:R-:W-:Y:S02]  /*113a0*/  IMAD R11, R8, 0x20, R45 ;  /* 0x00000020080b7824 */ /* 0x001fe400078e022d */
[----:B------:R-:W-:-:S03]  /*113b0*/  IMAD.MOV.U32 R8, RZ, RZ, RZ ;  /* 0x000000ffff087224 */ /* 0x000fc600078e00ff */
[----:B------:R0:W-:Y:S07]  /*113c0*/  STS.64 [R11+0x6b8], R6 ;  /* 0x0006b8060b007388 */ /* 0x0001ee0000000a00 */
[----:B------:R-:W-:Y:S05]  /*113d0*/  @!P0 BRA `(.L_x_233) ;  /* 0x0000000000e08947 */ /* 0x000fea0003800000 */
[----:B------:R-:W-:Y:S01]  /*113e0*/  BSSY.RECONVERGENT B2, `(.L_x_234) ;  /* 0x0000036000027945 */ /* 0x000fe20003800200 */
[----:B0-----:R-:W-:-:S07]  /*113f0*/  IMAD.MOV.U32 R6, RZ, RZ, RZ ;  /* 0x000000ffff067224 */ /* 0x001fce00078e00ff */
.L_x_235:
[----:B------:R-:W-:Y:S01]  /*11400*/  IADD3 R7, PT, PT, R45, R6, RZ ;  /* 0x000000062d077210 */ /* 0x000fe20007ffe0ff */
[----:B0-----:R-:W0:Y:S04]  /*11410*/  LDS R8, [R45+0x750] ;  /* 0x000750002d087984 */ /* 0x001e280000000800 */
[----:B------:R-:W1:Y:S01]  /*11420*/  LDS.U8 R10, [R7+0x28b] ;  /* 0x00028b00070a7984 */ /* 0x000e620000000000 */
[----:B0-----:R-:W-:Y:S01]  /*11430*/  IMAD R8, R8, R9, R6 ;  /* 0x0000000908087224 */ /* 0x001fe200078e0206 */
[----:B-1----:R-:W0:Y:S03]  /*11440*/  I2F.F64.U16 R10, R10 ;  /* 0x0000000a000a7312 */ /* 0x002e260000101800 */
[----:B------:R-:W-:-:S05]  /*11450*/  IMAD R17, R8, 0x8, R45 ;  /* 0x0000000808117824 */ /* 0x000fca00078e022d */
[----:B0-----:R-:W-:Y:S04]  /*11460*/  STS.64 [R17+0x2d0], R10 ;  /* 0x0002d00a11007388 */ /* 0x001fe80000000a00 */
[----:B------:R-:W0:Y:S04]  /*11470*/  LDS.U8 R12, [R7+0x28c] ;  /* 0x00028c00070c7984 */ /* 0x000e280000000000 */
[----:B------:R-:W1:Y:S01]  /*11480*/  LDS R8, [R45+0x750] ;  /* 0x000750002d087984 */ /* 0x000e620000000800 */
[----:B0-----:R-:W0:Y:S01]  /*11490*/  I2F.F64.U16 R12, R12 ;  /* 0x0000000c000c7312 */ /* 0x001e220000101800 */
[----:B-1----:R-:W-:-:S04]  /*114a0*/  IMAD R8, R8, R9, R6 ;  /* 0x0000000908087224 */ /* 0x002fc800078e0206 */
        /* <DEDUP_REMOVED lines=17> */
[----:B-1----:R-:W-:-:S05]  /*115c0*/  IMAD R8, R8, R9, R6 ;  /* 0x0000000908087224 */ /* 0x002fca00078e0206 */
[----:B------:R-:W-:-:S05]  /*115d0*/  LEA R17, R8, R45, 0x3 ;  /* 0x0000002d08117211 */ /* 0x000fca00078e18ff */
        /* <DEDUP_REMOVED lines=16> */
[----:B-1----:R-:W-:-:S02]  /*116e0*/  IMAD R8, R8, R9, R6 ;  /* 0x0000000908087224 */ /* 0x002fc400078e0206 */
[----:B------:R-:W-:Y:S02]  /*116f0*/  VIADD R6, R6, 0x8 ;  /* 0x0000000806067836 */ /* 0x000fe40000000000 */
[----:B------:R-:W-:-:S03]  /*11700*/  IMAD R15, R8, 0x8, R45 ;  /* 0x00000008080f7824 */ /* 0x000fc600078e022d */
[----:B------:R-:W-:Y:S02]  /*11710*/  ISETP.NE.AND P0, PT, R6, R51, PT ;  /* 0x000000330600720c */ /* 0x000fe40003f05270 */
[----:B0-----:R0:W-:Y:S11]  /*11720*/  STS.64 [R15+0x308], R12 ;  /* 0x0003080c0f007388 */ /* 0x0011f60000000a00 */
[----:B------:R-:W-:Y:S05]  /*11730*/  @P0 BRA `(.L_x_235) ;  /* 0xfffffffc00300947 */ /* 0x000fea000383ffff */
[----:B------:R-:W-:Y:S05]  /*11740*/  BSYNC.RECONVERGENT B2 ;  /* 0x0000000000027941 */ /* 0x000fea0003800200 */
.L_x_234:
[----:B------:R-:W-:-:S07]  /*11750*/  MOV R8, R51 ;  /* 0x0000003300087202 */ /* 0x000fce0000000f00 */
.L_x_233:
[----:B------:R-:W-:-:S13]  /*11760*/  ISETP.NE.AND P0, PT, R49, RZ, PT ;  /* 0x000000ff3100720c */ /* 0x000fda0003f05270 */
[----:B------:R-:W-:Y:S05]  /*11770*/  @!P0 BRA `(.L_x_236) ;  /* 0x0000000000e48947 */ /* 0x000fea0003800000 */
[----:B0-----:R-:W-:Y:S01]  /*11780*/  VIADD R6, R49, 0xffffffff ;  /* 0xffffffff31067836 */ /* 0x001fe20000000000 */
[----:B------:R-:W-:-:S04]  /*11790*/  ISETP.NE.AND P1, PT, R50, RZ, PT ;  /* 0x000000ff3200720c */ /* 0x000fc80003f25270 */
[----:B------:R-:W-:-:S13]  /*117a0*/  ISETP.GE.U32.AND P0, PT, R6, 0x3, PT ;  /* 0x000000030600780c */ /* 0x000fda0003f06070 */
[----:B------:R-:W-:Y:S05]  /*117b0*/  @!P0 BRA `(.L_x_237) ;  /* 0x0000000000688947 */ /* 0x000fea0003800000 */
[--C-:B------:R-:W-:Y:S01]  /*117c0*/  IMAD.IADD R14, R45, 0x1, R8.reuse ;  /* 0x000000012d0e7824 */ /* 0x100fe200078e0208 */
[----:B------:R-:W0:Y:S04]  /*117d0*/  LDS R10, [R45+0x750] ;  /* 0x000750002d0a7984 */ /* 0x000e280000000800 */
        /* <DEDUP_REMOVED lines=20> */
[----:B-1----:R-:W-:-:S02]  /*11920*/  IMAD R16, R15, R9, R8 ;  /* 0x000000090f107224 */ /* 0x002fc400078e0208 */
[----:B------:R-:W-:Y:S02]  /*11930*/  VIADD R8, R8, 0x4 ;  /* 0x0000000408087836 */ /* 0x000fe40000000000 */
[----:B------:R-:W-:-:S05]  /*11940*/  IMAD R11, R16, 0x8, R45 ;  /* 0x00000008100b7824 */ /* 0x000fca00078e022d */
[----:B0-----:R0:W-:Y:S02]  /*11950*/  STS.64 [R11+0x2e8], R6 ;  /* 0x0002e8060b007388 */ /* 0x0011e40000000a00 */
.L_x_237:
[----:B------:R-:W-:Y:S05]  /*11960*/  @!P1 BRA `(.L_x_236) ;  /* 0x0000000000689947 */ /* 0x000fea0003800000 */
[----:B------:R-:W-:Y:S02]  /*11970*/  ISETP.NE.AND P0, PT, R50, 0x1, PT ;  /* 0x000000013200780c */ /* 0x000fe40003f05270 */
[----:B0-----:R-:W-:-:S04]  /*11980*/  LOP3.LUT R6, R9, 0x1, RZ, 0xc0, !PT ;  /* 0x0000000109067812 */ /* 0x001fc800078ec0ff */
[----:B------:R-:W-:-:S07]  /*11990*/  ISETP.NE.U32.AND P1, PT, R6, 0x1, PT ;  /* 0x000000010600780c */ /* 0x000fce0003f25070 */
[----:B------:R-:W-:Y:S06]  /*119a0*/  @!P0 BRA `(.L_x_238) ;  /* 0x0000000000388947 */ /* 0x000fec0003800000 */
        /* <DEDUP_REMOVED lines=10> */
[----:B-1----:R-:W-:-:S02]  /*11a50*/  IMAD R12, R12, R9, R8 ;  /* 0x000000090c0c7224 */ /* 0x002fc400078e0208 */
[----:B------:R-:W-:-:S03]  /*11a60*/  VIADD R8, R8, 0x2 ;  /* 0x0000000208087836 */ /* 0x000fc60000000000 */
[----:B------:R-:W-:-:S05]  /*11a70*/  LEA R15, R12, R45, 0x3 ;  /* 0x0000002d0c0f7211 */ /* 0x000fca00078e18ff */
[----:B0-----:R0:W-:Y:S02]  /*11a80*/  STS.64 [R15+0x2d8], R10 ;  /* 0x0002d80a0f007388 */ /* 0x0011e40000000a00 */
.L_x_238:
[----:B------:R-:W-:Y:S05]  /*11a90*/  @P1 BRA `(.L_x_236) ;  /* 0x00000000001c1947 */ /* 0x000fea0003800000 */
[--C-:B0-----:R-:W-:Y:S01]  /*11aa0*/  IMAD.IADD R10, R45, 0x1, R8.reuse ;  /* 0x000000012d0a7824 */ /* 0x101fe200078e0208 */
[----:B------:R-:W0:Y:S04]  /*11ab0*/  LDS R11, [R45+0x750] ;  /* 0x000750002d0b7984 */ /* 0x000e280000000800 */
[----:B------:R-:W1:Y:S01]  /*11ac0*/  LDS.U8 R6, [R10+0x28b] ;  /* 0x00028b000a067984 */ /* 0x000e620000000000 */
[----:B0-----:R-:W-:Y:S01]  /*11ad0*/  IMAD R8, R11, R9, R8 ;  /* 0x000000090b087224 */ /* 0x001fe200078e0208 */
[----:B-1----:R-:W0:Y:S03]  /*11ae0*/  I2F.F64.U16 R6, R6 ;  /* 0x0000000600067312 */ /* 0x002e260000101800 */
[----:B------:R-:W-:-:S05]  /*11af0*/  IMAD R9, R8, 0x8, R45 ;  /* 0x0000000808097824 */ /* 0x000fca00078e022d */
[----:B0-----:R1:W-:Y:S02]  /*11b00*/  STS.64 [R9+0x2d0], R6 ;  /* 0x0002d00609007388 */ /* 0x0013e40000000a00 */
.L_x_236:
[----:B------:R-:W2:Y:S01]  /*11b10*/  LDS R56, [R45+0x750] ;  /* 0x000750002d387984 */ /* 0x000ea20000000800 */
[----:B------:R-:W-:Y:S01]  /*11b20*/  BSSY.RECONVERGENT B2, `(.L_x_239) ;  /* 0x00000c0000027945 */ /* 0x000fe20003800200 */
[----:B01----:R-:W-:Y:S02]  /*11b30*/  CS2R R6, SRZ ;  /* 0x0000000000067805 */ /* 0x003fe4000001ff00 */
[----:B------:R-:W0:Y:S01]  /*11b40*/  LDS.64 R8, [R45+0x758] ;  /* 0x000758002d087984 */ /* 0x000e220000000a00 */
[C---:B--2---:R-:W-:Y:S01]  /*11b50*/  IMAD R55, R56.reuse, 0x20, R45 ;  /* 0x0000002038377824 */ /* 0x044fe200078e022d */
[----:B------:R-:W-:-:S04]  /*11b60*/  ISETP.GE.AND P0, PT, R56, 0x1, PT ;  /* 0x000000013800780c */ /* 0x000fc80003f06270 */
[----:B0-----:R0:W-:Y:S09]  /*11b70*/  STS.64 [R55+0x6c0], R8 ;  /* 0x0006c00837007388 */ /* 0x0011f20000000a00 */
[----:B------:R-:W-:Y:S05]  /*11b80*/  @!P0 BRA `(.L_x_240) ;  /* 0x0000000800e48947 */ /* 0x000fea0003800000 */
[----:B------:R-:W-:Y:S01]  /*11b90*/  ISETP.NE.AND P0, PT, R56, 0x1, PT ;  /* 0x000000013800780c */ /* 0x000fe20003f05270 */
[----:B------:R-:W-:Y:S01]  /*11ba0*/  BSSY.RECONVERGENT B3, `(.L_x_241) ;  /* 0x0000074000037945 */ /* 0x000fe20003800200 */
[----:B0-----:R-:W-:Y:S01]  /*11bb0*/  HFMA2 R8, -RZ, RZ, 0, 0.000102519989013671875 ;  /* 0x000006b8ff087431 */ /* 0x001fe200000001ff */
[----:B------:R-:W-:-:S10]  /*11bc0*/  CS2R R6, SRZ ;  /* 0x0000000000067805 */ /* 0x000fd4000001ff00 */
[----:B------:R-:W-:Y:S05]  /*11bd0*/  @!P0 BRA `(.L_x_242) ;  /* 0x0000000400c08947 */ /* 0x000fea0003800000 */
[----:B------:R-:W-:Y:S01]  /*11be0*/  BSSY.RECONVERGENT B4, `(.L_x_243) ;  /* 0x000006c000047945 */ /* 0x000fe20003800200 */
[----:B------:R-:W-:Y:S01]  /*11bf0*/  IMAD.MOV.U32 R58, RZ, RZ, RZ ;  /* 0x000000ffff3a7224 */ /* 0x000fe200078e00ff */
[----:B------:R-:W-:Y:S02]  /*11c00*/  LOP3.LUT R57, R56, 0x7ffffffe, RZ, 0xc0, !PT ;  /* 0x7ffffffe38397812 */ /* 0x000fe400078ec0ff */
[----:B------:R-:W-:-:S07]  /*11c10*/  CS2R R6, SRZ ;  /* 0x0000000000067805 */ /* 0x000fce000001ff00 */
.L_x_248:
[----:B------:R-:W-:Y:S01]  /*11c20*/  IMAD R59, R58, 0x20, R45 ;  /* 0x000000203a3b7824 */ /* 0x000fe200078e022d */
[----:B------:R-:W-:Y:S01]  /*11c30*/  MOV R14, 0xfefa39ef ;  /* 0xfefa39ef000e7802 */ /* 0x000fe20000000f00 */
[----:B------:R-:W-:Y:S01]  /*11c40*/  IMAD.MOV.U32 R10, RZ, RZ, 0x652b82fe ;  /* 0x652b82feff0a7424 */ /* 0x000fe200078e00ff */
[----:B------:R-:W-:Y:S01]  /*11c50*/  MOV R24, 0x7c89eb71 ;  /* 0x7c89eb7100187802 */ /* 0x000fe20000000f00 */
[----:B------:R-:W-:Y:S01]  /*11c60*/  IMAD.MOV.U32 R11, RZ, RZ, 0x3ff71547 ;  /* 0x3ff71547ff0b7424 */ /* 0x000fe200078e00ff */
[----:B------:R-:W0:Y:S01]  /*11c70*/  LDS.64 R8, [R59+0x6b8] ;  /* 0x0006b8003b087984 */ /* 0x000e220000000a00 */
[----:B------:R-:W-:Y:S01]  /*11c80*/  IMAD.MOV.U32 R15, RZ, RZ, 0x3fe62e42 ;  /* 0x3fe62e42ff0f7424 */ /* 0x000fe200078e00ff */
[----:B------:R-:W-:Y:S01]  /*11c90*/  MOV R29, 0x3f56c16c ;  /* 0x3f56c16c001d7802 */ /* 0x000fe20000000f00 */
[----:B------:R-:W-:Y:S01]  /*11ca0*/  IMAD.MOV.U32 R16, RZ, RZ, 0x3b39803f ;  /* 0x3b39803fff107424 */ /* 0x000fe200078e00ff */
[----:B------:R-:W-:Y:S01]  /*11cb0*/  MOV R34, 0x55555511 ;  /* 0x5555551100227802 */ /* 0x000fe20000000f00 */
[----:B------:R-:W-:Y:S01]  /*11cc0*/  IMAD.MOV.U32 R17, RZ, RZ, 0x3c7abc9e ;  /* 0x3c7abc9eff117424 */ /* 0x000fe200078e00ff */
[----:B------:R-:W-:Y:S01]  /*11cd0*/  BSSY.RECONVERGENT B5, `(.L_x_244) ;  /* 0x0000033000057945 */ /* 0x000fe20003800200 */
[----:B------:R-:W-:-:S02]  /*11ce0*/  IMAD.MOV.U32 R20, RZ, RZ, -0x35dec16 ;  /* 0xfca213eaff147424 */ /* 0x000fc400078e00ff */
[----:B------:R-:W-:Y:S02]  /*11cf0*/  IMAD.MOV.U32 R21, RZ, RZ, 0x3e928af3 ;  /* 0x3e928af3ff157424 */ /* 0x000fe400078e00ff */
        /* <DEDUP_REMOVED lines=11> */
[----:B------:R-:W-:Y:S02]  /*11db0*/  IMAD.MOV.U32 R36, RZ, RZ, 0xb ;  /* 0x0000000bff247424 */ /* 0x000fe400078e00ff */
[----:B------:R-:W-:Y:S01]  /*11dc0*/  IMAD.MOV.U32 R37, RZ, RZ, 0x3fe00000 ;  /* 0x3fe00000ff257424 */ /* 0x000fe200078e00ff */
[----:B0-----:R-:W-:-:S08]  /*11dd0*/  DFMA R12, R8, -R10, 6.75539944105574400000e+15 ;  /* 0x43380000080c742b */ /* 0x001fd0000000080a */
[----:B------:R-:W-:-:S08]  /*11de0*/  DADD R40, R12, -6.75539944105574400000e+15 ;  /* 0xc33800000c287429 */ /* 0x000fd00000000000 */
[----:B------:R-:W-:-:S08]  /*11df0*/  DFMA R18, R40, -R14, -R8 ;  /* 0x8000000e2812722b */ /* 0x000fd00000000808 */
[----:B------:R-:W-:Y:S01]  /*11e00*/  DFMA R40, R40, -R16, R18 ;  /* 0x800000102828722b */ /* 0x000fe20000000012 */
[----:B------:R-:W-:Y:S01]  /*11e10*/  IMAD.MOV.U32 R18, RZ, RZ, 0x69ce2bdf ;  /* 0x69ce2bdfff127424 */ /* 0x000fe200078e00ff */
[----:B------:R-:W-:-:S06]  /*11e20*/  MOV R19, 0x3e5ade15 ;  /* 0x3e5ade1500137802 */ /* 0x000fcc0000000f00 */
        /* <DEDUP_REMOVED lines=9> */
[----:B------:R-:W-:-:S08]  /*11ec0*/  DFMA R38, R40, R38, 1 ;  /* 0x3ff000002826742b */ /* 0x000fd00000000026 */
[----:B------:R-:W-:Y:S02]  /*11ed0*/  DFMA R38, R40, R38, 1 ;  /* 0x3ff000002826742b */ /* 0x000fe40000000026 */
[----:B------:R-:W-:-:S08]  /*11ee0*/  DADD R40, -RZ, -R8 ;  /* 0x00000000ff287229 */ /* 0x000fd00000000908 */
[----:B------:R-:W-:Y:S02]  /*11ef0*/  IMAD.MOV.U32 R40, RZ, RZ, R38 ;  /* 0x000000ffff287224 */ /* 0x000fe400078e0026 */
[----:B------:R-:W-:Y:S01]  /*11f00*/  IMAD.MOV.U32 R60, RZ, RZ, R41 ;  /* 0x000000ffff3c7224 */ /* 0x000fe200078e0029 */
[----:B------:R-:W-:-:S04]  /*11f10*/  LEA R41, R12, R39, 0x14 ;  /* 0x000000270c297211 */ /* 0x000fc800078ea0ff */
[----:B------:R-:W-:-:S13]  /*11f20*/  FSETP.GEU.AND P0, PT, |R60|, 4.1917929649353027344, PT ;  /* 0x4086232b3c00780b */ /* 0x000fda0003f0e200 */
[----:B------:R-:W-:Y:S05]  /*11f30*/  @!P0 BRA `(.L_x_245) ;  /* 0x0000000000308947 */ /* 0x000fea0003800000 */
[----:B------:R-:W-:Y:S01]  /*11f40*/  FSETP.GEU.AND P1, PT, |R60|, 4.2275390625, PT ;  /* 0x408748003c00780b */ /* 0x000fe20003f2e200 */
[C---:B------:R-:W-:Y:S02]  /*11f50*/  DSETP.GT.AND P0, PT, R8.reuse, RZ, PT ;  /* 0x000000ff0800722a */ /* 0x040fe40003f04000 */
[----:B------:R-:W-:-:S10]  /*11f60*/  DADD R8, -R8, +INF ;  /* 0x7ff0000008087429 */ /* 0x000fd40000000100 */
[----:B------:R-:W-:Y:S02]  /*11f70*/  @!P1 LEA.HI R13, R12, R12, RZ, 0x1 ;  /* 0x0000000c0c0d9211 */ /* 0x000fe400078f08ff */
[----:B------:R-:W-:Y:S02]  /*11f80*/  FSEL R40, R8, RZ, !P0 ;  /* 0x000000ff08287208 */ /* 0x000fe40004000000 */
[----:B------:R-:W-:Y:S02]  /*11f90*/  @!P1 SHF.R.S32.HI R13, RZ, 0x1, R13 ;  /* 0x00000001ff0d9819 */ /* 0x000fe4000001140d */
[----:B------:R-:W-:-:S03]  /*11fa0*/  FSEL R41, R9, RZ, !P0 ;  /* 0x000000ff09297208 */ /* 0x000fc60004000000 */
[----:B------:R-:W-:Y:S02]  /*11fb0*/  @!P1 IMAD.IADD R12, R12, 0x1, -R13 ;  /* 0x000000010c0c9824 */ /* 0x000fe400078e0a0d */
[----:B------:R-:W-:-:S03]  /*11fc0*/  @!P1 IMAD R39, R13, 0x100000, R39 ;  /* 0x001000000d279824 */ /* 0x000fc600078e0227 */
[----:B------:R-:W-:Y:S01]  /*11fd0*/  @!P1 LEA R13, R12, 0x3ff00000, 0x14 ;  /* 0x3ff000000c0d9811 */ /* 0x000fe200078ea0ff */
[----:B------:R-:W-:-:S06]  /*11fe0*/  @!P1 IMAD.MOV.U32 R12, RZ, RZ, RZ ;  /* 0x000000ffff0c9224 */ /* 0x000fcc00078e00ff */
[----:B------:R-:W-:-:S11]  /*11ff0*/  @!P1 DMUL R40, R38, R12 ;  /* 0x0000000c26289228 */ /* 0x000fd60000000000 */
.L_x_245:
[----:B------:R-:W-:Y:S05]  /*12000*/  BSYNC.RECONVERGENT B5 ;  /* 0x0000000000057941 */ /* 0x000fea0003800200 */
.L_x_244:
[----:B------:R-:W0:Y:S01]  /*12010*/  LDS.64 R8, [R59+0x6d8] ;  /* 0x0006d8003b087984 */ /* 0x000e220000000a00 */
[----:B------:R-:W-:Y:S01]  /*12020*/  BSSY.RECONVERGENT B5, `(.L_x_246) ;  /* 0x0000023000057945 */ /* 0x000fe20003800200 */
[----:B------:R-:W-:Y:S02]  /*12030*/  DADD R6, R40, R6 ;  /* 0x0000000028067229 */ /* 0x000fe40000000006 */
[----:B0-----:R-:W-:-:S08]  /*12040*/  DFMA R10, R8, -R10, 6.75539944105574400000e+15 ;  /* 0x43380000080a742b */ /* 0x001fd0000000080a */
[----:B------:R-:W-:-:S08]  /*12050*/  DADD R12, R10, -6.75539944105574400000e+15 ;  /* 0xc33800000a0c7429 */ /* 0x000fd00000000000 */
[----:B------:R-:W-:-:S08]  /*12060*/  DFMA R14, R12, -R14, -R8 ;  /* 0x8000000e0c0e722b */ /* 0x000fd00000000808 */
[----:B------:R-:W-:Y:S02]  /*12070*/  DFMA R14, R12, -R16, R14 ;  /* 0x800000100c0e722b */ /* 0x000fe4000000000e */
[----:B------:R-:W-:-:S06]  /*12080*/  DADD R12, -RZ, -R8 ;  /* 0x00000000ff0c7229 */ /* 0x000fcc0000000908 */
[----:B------:R-:W-:-:S04]  /*12090*/  DFMA R18, R14, R18, R20 ;  /* 0x000000120e12722b */ /* 0x000fc80000000014 */
[----:B------:R-:W-:-:S04]  /*120a0*/  MOV R16, R13 ;  /* 0x0000000d00107202 */ /* 0x000fc80000000f00 */
[----:B------:R-:W-:Y:S01]  /*120b0*/  DFMA R18, R14, R18, R22 ;  /* 0x000000120e12722b */ /* 0x000fe20000000016 */
[----:B------:R-:W-:-:S07]  /*120c0*/  FSETP.GEU.AND P0, PT, |R16|, 4.1917929649353027344, PT ;  /* 0x4086232b1000780b */ /* 0x000fce0003f0e200 */
        /* <DEDUP_REMOVED lines=24> */
.L_x_247:
[----:B------:R-:W-:Y:S05]  /*12250*/  BSYNC.RECONVERGENT B5 ;  /* 0x0000000000057941 */ /* 0x000fea0003800200 */
.L_x_246:
[----:B------:R-:W-:Y:S01]  /*12260*/  VIADD R58, R58, 0x2 ;  /* 0x000000023a3a7836 */ /* 0x000fe20000000000 */
[----:B------:R-:W-:-:S04]  /*12270*/  DADD R6, R6, R12 ;  /* 0x0000000006067229 */ /* 0x000fc8000000000c */
[----:B------:R-:W-:-:S13]  /*12280*/  ISETP.NE.AND P0, PT, R58, R57, PT ;  /* 0x000000393a00720c */ /* 0x000fda0003f05270 */
[----:B------:R-:W-:Y:S05]  /*12290*/  @P0 BRA `(.L_x_248) ;  /* 0xfffffff800600947 */ /* 0x000fea000383ffff */
[----:B------:R-:W-:Y:S05]  /*122a0*/  BSYNC.RECONVERGENT B4 ;  /* 0x0000000000047941 */ /* 0x000fea0003800200 */
.L_x_243:
[----:B------:R-:W-:-:S05]  /*122b0*/  IMAD.SHL.U32 R8, R56, 0x20, RZ ;  /* 0x0000002038087824 */ /* 0x000fca00078e00ff */
[----:B------:R-:W-:-:S05]  /*122c0*/  LOP3.LUT R8, R8, 0xffffffc0, RZ, 0xc0, !PT ;  /* 0xffffffc008087812 */ /* 0x000fca00078ec0ff */
[----:B------:R-:W-:-:S07]  /*122d0*/  VIADD R8, R8, 0x6b8 ;  /* 0x000006b808087836 */ /* 0x000fce0000000000 */
.L_x_242:
[----:B------:R-:W-:Y:S05]  /*122e0*/  BSYNC.RECONVERGENT B3 ;  /* 0x0000000000037941 */ /* 0x000fea0003800200 */
.L_x_241:
[----:B------:R-:W-:-:S04]  /*122f0*/  LOP3.LUT R9, R56, 0x1, RZ, 0xc0, !PT ;  /* 0x0000000138097812 */ /* 0x000fc800078ec0ff */
[----:B------:R-:W-:-:S13]  /*12300*/  ISETP.NE.U32.AND P0, PT, R9, 0x1, PT ;  /* 0x000000010900780c */ /* 0x000fda0003f05070 */
[----:B------:R-:W-:Y:S05]  /*12310*/  @P0 BRA `(.L_x_240) ;  /* 0x0000000400000947 */ /* 0x000fea0003800000 */
[----:B------:R-:W-:Y:S01]  /*12320*/  IMAD.IADD R8, R45, 0x1, R8 ;  /* 0x000000012d087824 */ /* 0x000fe200078e0208 */
[----:B------:R-:W-:Y:S01]  /*12330*/  MOV R10, 0x652b82fe ;  /* 0x652b82fe000a7802 */ /* 0x000fe20000000f00 */
[----:B------:R-:W-:Y:S01]  /*12340*/  IMAD.MOV.U32 R11, RZ, RZ, 0x3ff71547 ;  /* 0x3ff71547ff0b7424 */ /* 0x000fe200078e00ff */
[----:B------:R-:W-:Y:S01]  /*12350*/  UMOV UR6, 0xfefa39ef ;  /* 0xfefa39ef00067882 */ /* 0x000fe20000000000 */
[----:B------:R-:W-:Y:S01]  /*12360*/  UMOV UR7, 0x3fe62e42 ;  /* 0x3fe62e4200077882 */ /* 0x000fe20000000000 */
[----:B------:R-:W-:Y:S01]  /*12370*/  BSSY.RECONVERGENT B3, `(.L_x_249) ;  /* 0x0000039000037945 */ /* 0x000fe20003800200 */
[----:B------:R-:W0:Y:S02]  /*12380*/  LDS.64 R8, [R8] ;  /* 0x0000000008087984 */ /* 0x000e240000000a00 */
        /* <DEDUP_REMOVED lines=55> */
.L_x_250:
[----:B------:R-:W-:Y:S05]  /*12700*/  BSYNC.RECONVERGENT B3 ;  /* 0x0000000000037941 */ /* 0x000fea0003800200 */
.L_x_249:
[----:B------:R-:W-:-:S11]  /*12710*/  DADD R6, R6, R12 ;  /* 0x0000000006067229 */ /* 0x000fd6000000000c */
.L_x_240:
[----:B------:R-:W-:Y:S05]  /*12720*/  BSYNC.RECONVERGENT B2 ;  /* 0x0000000000027941 */ /* 0x000fea0003800200 */
.L_x_239:
[----:B------:R-:W1:Y:S01]  /*12730*/  I2F.F64 R28, R54 ;  /* 0x00000036001c7312 */ /* 0x000e620000201c00 */
[----:B------:R-:W-:Y:S01]  /*12740*/  BSSY.RECONVERGENT B2, `(.L_x_251) ;  /* 0x0000006000027945 */ /* 0x000fe20003800200 */
[----:B------:R-:W-:Y:S01]  /*12750*/  ISETP.NE.AND P2, PT, R54, RZ, PT ;  /* 0x000000ff3600720c */ /* 0x000fe20003f45270 */
[----:B-1----:R-:W-:-:S10]  /*12760*/  DADD R28, -RZ, -R28 ;  /* 0x00000000ff1c7229 */ /* 0x002fd4000000091c */
[----:B------:R-:W-:Y:S02]  /*12770*/  MOV R30, R28 ;  /* 0x0000001c001e7202 */ /* 0x000fe40000000f00 */
[----:B------:R-:W-:-:S07]  /*12780*/  MOV R28, 0x127a0 ;  /* 0x000127a0001c7802 */ /* 0x000fce0000000f00 */
[----:B0-----:R-:W-:Y:S05]  /*12790*/  CALL.REL.NOINC `($_Z21decode_columns_kernelPdS_S_diii$__internal_accurate_pow) ;  /* 0x0000007c008c7944 */ /* 0x001fea0003c00000 */
[----:B------:R-:W-:Y:S05]  /*127a0*/  BSYNC.RECONVERGENT B2 ;  /* 0x0000000000027941 */ /* 0x000fea0003800200 */
.L_x_251:
[----:B------:R-:W-:Y:S01]  /*127b0*/  FSEL R12, R10, RZ, P2 ;  /* 0x000000ff0a0c7208 */ /* 0x000fe20001000000 */
[----:B------:R-:W-:Y:S01]  /*127c0*/  IMAD.MOV.U32 R8, RZ, RZ, 0x1 ;  /* 0x00000001ff087424 */ /* 0x000fe200078e00ff */
[----:B------:R-:W-:Y:S01]  /*127d0*/  FSEL R13, R14, 1.875, P2 ;  /* 0x3ff000000e0d7808 */ /* 0x000fe20001000000 */
[----:B------:R-:W-:Y:S01]  /*127e0*/  UMOV UR6, 0xe826d695 ;  /* 0xe826d69500067882 */ /* 0x000fe20000000000 */
[----:B------:R-:W-:Y:S01]  /*127f0*/  FSETP.GEU.AND P1, PT, |R7|, 6.5827683646048100446e-37, PT ;  /* 0x036000000700780b */ /* 0x000fe20003f2e200 */
[----:B------:R-:W-:Y:S01]  /*12800*/  UMOV UR7, 0x3e112e0b ;  /* 0x3e112e0b00077882 */ /* 0x000fe20000000000 */
[----:B------:R-:W-:Y:S02]  /*12810*/  BSSY.RECONVERGENT B3, `(.L_x_252) ;  /* 0x0000017000037945 */ /* 0x000fe40003800200 */
        /* <DEDUP_REMOVED lines=22> */
.L_x_253:
[----:B------:R-:W-:Y:S05]  /*12980*/  BSYNC.RECONVERGENT B3 ;  /* 0x0000000000037941 */ /* 0x000fea0003800200 */
.L_x_252:
[----:B------:R-:W-:Y:S01]  /*12990*/  VIADD R22, R56, 0x1 ;  /* 0x0000000138167836 */ /* 0x000fe20000000000 */
[----:B------:R-:W-:Y:S01]  /*129a0*/  FSEL R6, R8, RZ, P4 ;  /* 0x000000ff08067208 */ /* 0x000fe20002000000 */
[----:B------:R-:W-:Y:S01]  /*129b0*/  UMOV UR6, 0xd916872b ;  /* 0xd916872b00067882 */ /* 0x000fe20000000000 */
[----:B------:R-:W-:Y:S01]  /*129c0*/  FSEL R7, R9, 1.875, P4 ;  /* 0x3ff0000009077808 */ /* 0x000fe20002000000 */
[----:B------:R-:W-:Y:S01]  /*129d0*/  UMOV UR7, 0x3feff7ce ;  /* 0x3feff7ce00077882 */ /* 0x000fe20000000000 */
[----:B------:R-:W-:-:S03]  /*129e0*/  ISETP.NE.AND P0, PT, R22, 0x4, PT ;  /* 0x000000041600780c */ /* 0x000fc60003f05270 */
[----:B------:R1:W-:Y:S04]  /*129f0*/  STS.64 [R55+0x6c8], R6 ;  /* 0x0006c80637007388 */ /* 0x0003e80000000a00 */
[----:B------:R1:W-:Y:S06]  /*12a00*/  STS [R45+0x750], R22 ;  /* 0x000750162d007388 */ /* 0x0003ec0000000800 */
[----:B------:R-:W-:-:S14]  /*12a10*/  DSETP.LEU.AND P0, PT, R6, UR6, P0 ;  /* 0x0000000606007e2a */ /* 0x000fdc000870b000 */
[----:B------:R-:W-:Y:S05]  /*12a20*/  @!P0 BREAK.RELIABLE B1 ;  /* 0x0000000000018942 */ /* 0x000fea0003800100 */
[----:B-1----:R-:W-:Y:S05]  /*12a30*/  @!P0 BRA `(.L_x_254) ;  /* 0x0000003800188947 */ /* 0x002fea0003800000 */
.L_x_176:
[----:B------:R-:W-:Y:S05]  /*12a40*/  BSYNC.RELIABLE B1 ;  /* 0x0000000000017941 */ /* 0x000fea0003800100 */
.L_x_175:
[----:B------:R-:W-:-:S05]  /*12a50*/  VIADD R52, R52, 0x1 ;  /* 0x0000000134347836 */ /* 0x000fca0000000000 */
[----:B------:R-:W-:-:S13]  /*12a60*/  ISETP.NE.AND P0, PT, R52, R53, PT ;  /* 0x000000353400720c */ /* 0x000fda0003f05270 */
[----:B------:R-:W-:Y:S05]  /*12a70*/  @P0 BRA `(.L_x_255) ;  /* 0xffffffa400ec0947 */ /* 0x000fea000383ffff */
.L_x_174:
[----:B------:R-:W1:Y:S02]  /*12a80*/  LDS R4, [R45+0x750] ;  /* 0x000750002d047984 */ /* 0x000e640000000800 */
[----:B-1----:R-:W-:-:S13]  /*12a90*/  ISETP.NE.AND P0, PT, R4, RZ, PT ;  /* 0x000000ff0400720c */ /* 0x002fda0003f05270 */
[----:B------:R-:W-:Y:S05]  /*12aa0*/  @P0 BRA `(.L_x_256) ;  /* 0x0000000800200947 */ /* 0x000fea0003800000 */
[----:B------:R-:W1:Y:S02]  /*12ab0*/  LDC R2, c[0x0][0x3a0] ;  /* 0x0000e800ff027b82 */ /* 0x000e640000000800 */
[----:B-1----:R-:W-:-:S13]  /*12ac0*/  ISETP.GE.AND P0, PT, R2, 0x1, PT ;  /* 0x000000010200780c */ /* 0x002fda0003f06270 */
[----:B------:R-:W-:Y:S05]  /*12ad0*/  @!P0 EXIT ;  /* 0x000000000000894d */ /* 0x000fea0003800000 */
[----:B------:R-:W-:Y:S01]  /*12ae0*/  ISETP.GE.U32.AND P0, PT, R42, 0xf, PT ;  /* 0x0000000f2a00780c */ /* 0x000fe20003f06070 */
[----:B------:R-:W-:Y:S01]  /*12af0*/  IMAD.MOV.U32 R0, RZ, RZ, RZ ;  /* 0x000000ffff007224 */ /* 0x000fe200078e00ff */
[----:B------:R-:W-:-:S04]  /*12b00*/  LOP3.LUT R15, R2, 0xf, RZ, 0xc0, !PT ;  /* 0x0000000f020f7812 */ /* 0x000fc800078ec0ff */
[----:B------:R-:W-:-:S07]  /*12b10*/  ISETP.NE.AND P1, PT, R15, RZ, PT ;  /* 0x000000ff0f00720c */ /* 0x000fce0003f25270 */
[----:B------:R-:W-:Y:S06]  /*12b20*/  @!P0 BRA `(.L_x_257) ;  /* 0x0000000000f48947 */ /* 0x000fec0003800000 */
[----:B------:R-:W-:Y:S01]  /*12b30*/  LOP3.LUT R0, R2, 0x7ffffff0, RZ, 0xc0, !PT ;  /* 0x7ffffff002007812 */ /* 0x000fe200078ec0ff */
[----:B------:R-:W-:Y:S01]  /*12b40*/  BSSY.RECONVERGENT B1, `(.L_x_257) ;  /* 0x000003b000017945 */ /* 0x000fe20003800200 */
[C---:B------:R-:W-:Y:S01]  /*12b50*/  VIADD R14, R1.reuse, 0x40 ;  /* 0x00000040010e7836 */ /* 0x040fe20000000000 */
[C---:B------:R-:W-:Y:S01]  /*12b60*/  IADD3 R13, PT, PT, R1.reuse, 0x138, RZ ;  /* 0x00000138010d7810 */ /* 0x040fe20007ffe0ff */
[----:B0-----:R-:W-:Y:S02]  /*12b70*/  VIADD R12, R1, 0x230 ;  /* 0x00000230010c7836 */ /* 0x001fe40000000000 */
[----:B------:R-:W-:-:S07]  /*12b80*/  IMAD.MOV R3, RZ, RZ, -R0 ;  /* 0x000000ffff037224 */ /* 0x000fce00078e0a00 */
.L_x_258:
[----:B------:R-:W2:Y:S04]  /*12b90*/  LDL.64 R4, [R14+-0x40] ;  /* 0xffffc0000e047983 */ /* 0x000ea80000100a00 */
[----:B--2---:R0:W-:Y:S04]  /*12ba0*/  STL.64 [R13+-0x40], R4 ;  /* 0xffffc0040d007387 */ /* 0x0041e80000100a00 */
[----:B------:R-:W-:Y:S04]  /*12bb0*/  STL.64 [R12+-0x40], RZ ;  /* 0xffffc0ff0c007387 */ /* 0x000fe80000100a00 */
[----:B------:R-:W2:Y:S04]  /*12bc0*/  LDL.64 R6, [R14+-0x38] ;  /* 0xffffc8000e067983 */ /* 0x000ea80000100a00 */
[----:B--2---:R1:W-:Y:S04]  /*12bd0*/  STL.64 [R13+-0x38], R6 ;  /* 0xffffc8060d007387 */ /* 0x0043e80000100a00 */
[----:B------:R-:W-:Y:S04]  /*12be0*/  STL.64 [R12+-0x38], RZ ;  /* 0xffffc8ff0c007387 */ /* 0x000fe80000100a00 */
[----:B------:R-:W2:Y:S04]  /*12bf0*/  LDL.64 R8, [R14+-0x30] ;  /* 0xffffd0000e087983 */ /* 0x000ea80000100a00 */
[----:B--2---:R2:W-:Y:S04]  /*12c00*/  STL.64 [R13+-0x30], R8 ;  /* 0xffffd0080d007387 */ /* 0x0045e80000100a00 */
[----:B------:R-:W-:Y:S04]  /*12c10*/  STL.64 [R12+-0x30], RZ ;  /* 0xffffd0ff0c007387 */ /* 0x000fe80000100a00 */
[----:B------:R-:W3:Y:S04]  /*12c20*/  LDL.64 R10, [R14+-0x28] ;  /* 0xffffd8000e0a7983 */ /* 0x000ee80000100a00 */
[----:B---3--:R3:W-:Y:S04]  /*12c30*/  STL.64 [R13+-0x28], R10 ;  /* 0xffffd80a0d007387 */ /* 0x0087e80000100a00 */
[----:B------:R-:W-:Y:S04]  /*12c40*/  STL.64 [R12+-0x28], RZ ;  /* 0xffffd8ff0c007387 */ /* 0x000fe80000100a00 */
[----:B0-----:R-:W4:Y:S04]  /*12c50*/  LDL.64 R4, [R14+-0x20] ;  /* 0xffffe0000e047983 */ /* 0x001f280000100a00 */
[----:B----4-:R0:W-:Y:S04]  /*12c60*/  STL.64 [R13+-0x20], R4 ;  /* 0xffffe0040d007387 */ /* 0x0101e80000100a00 */
[----:B------:R-:W-:Y:S04]  /*12c70*/  STL.64 [R12+-0x20], RZ ;  /* 0xffffe0ff0c007387 */ /* 0x000fe80000100a00 */
[----:B-1----:R-:W4:Y:S04]  /*12c80*/  LDL.64 R6, [R14+-0x18] ;  /* 0xffffe8000e067983 */ /* 0x002f280000100a00 */
[----:B----4-:R1:W-:Y:S04]  /*12c90*/  STL.64 [R13+-0x18], R6 ;  /* 0xffffe8060d007387 */ /* 0x0103e80000100a00 */
[----:B------:R-:W-:Y:S04]  /*12ca0*/  STL.64 [R12+-0x18], RZ ;  /* 0xffffe8ff0c007387 */ /* 0x000fe80000100a00 */
[----:B--2---:R-:W2:Y:S04]  /*12cb0*/  LDL.64 R8, [R14+-0x10] ;  /* 0xfffff0000e087983 */ /* 0x004ea80000100a00 */
[----:B--2---:R2:W-:Y:S04]  /*12cc0*/  STL.64 [R13+-0x10], R8 ;  /* 0xfffff0080d007387 */ /* 0x0045e80000100a00 */
[----:B------:R-:W-:Y:S04]  /*12cd0*/  STL.64 [R12+-0x10], RZ ;  /* 0xfffff0ff0c007387 */ /* 0x000fe80000100a00 */
[----:B---3--:R-:W3:Y:S04]  /*12ce0*/  LDL.64 R10, [R14+-0x8] ;  /* 0xfffff8000e0a7983 */ /* 0x008ee80000100a00 */
[----:B---3--:R3:W-:Y:S04]  /*12cf0*/  STL.64 [R13+-0x8], R10 ;  /* 0xfffff80a0d007387 */ /* 0x0087e80000100a00 */
[----:B------:R-:W-:Y:S04]  /*12d00*/  STL.64 [R12+-0x8], RZ ;  /* 0xfffff8ff0c007387 */ /* 0x000fe80000100a00 */
[----:B0-----:R-:W4:Y:S04]  /*12d10*/  LDL.64 R4, [R14] ;  /* 0x000000000e047983 */ /* 0x001f280000100a00 */
[----:B----4-:R0:W-:Y:S04]  /*12d20*/  STL.64 [R13], R4 ;  /* 0x000000040d007387 */ /* 0x0101e80000100a00 */
[----:B------:R-:W-:Y:S04]  /*12d30*/  STL.64 [R12], RZ ;  /* 0x000000ff0c007387 */ /* 0x000fe80000100a00 */
[----:B-1----:R-:W4:Y:S04]  /*12d40*/  LDL.64 R6, [R14+0x8] ;  /* 0x000008000e067983 */ /* 0x002f280000100a00 */
[----:B----4-:R1:W-:Y:S04]  /*12d50*/  STL.64 [R13+0x8], R6 ;  /* 0x000008060d007387 */ /* 0x0103e80000100a00 */
[----:B------:R-:W-:Y:S04]  /*12d60*/  STL.64 [R12+0x8], RZ ;  /* 0x000008ff0c007387 */ /* 0x000fe80000100a00 */
[----:B--2---:R-:W2:Y:S04]  /*12d70*/  LDL.64 R8, [R14+0x10] ;  /* 0x000010000e087983 */ /* 0x004ea80000100a00 */
[----:B--2---:R2:W-:Y:S04]  /*12d80*/  STL.64 [R13+0x10], R8 ;  /* 0x000010080d007387 */ /* 0x0045e80000100a00 */
[----:B------:R-:W-:Y:S04]  /*12d90*/  STL.64 [R12+0x10], RZ ;  /* 0x000010ff0c007387 */ /* 0x000fe80000100a00 */
[----:B---3--:R-:W3:Y:S04]  /*12da0*/  LDL.64 R10, [R14+0x18] ;  /* 0x000018000e0a7983 */ /* 0x008ee80000100a00 */
[----:B---3--:R3:W-:Y:S04]  /*12db0*/  STL.64 [R13+0x18], R10 ;  /* 0x0000180a0d007387 */ /* 0x0087e80000100a00 */
[----:B------:R-:W-:Y:S04]  /*12dc0*/  STL.64 [R12+0x18], RZ ;  /* 0x000018ff0c007387 */ /* 0x000fe80000100a00 */
[----:B0-----:R-:W4:Y:S04]  /*12dd0*/  LDL.64 R4, [R14+0x20] ;  /* 0x000020000e047983 */ /* 0x001f280000100a00 */
[----:B----4-:R-:W-:Y:S04]  /*12de0*/  STL.64 [R13+0x20], R4 ;  /* 0x000020040d007387 */ /* 0x010fe80000100a00 */
[----:B------:R-:W-:Y:S04]  /*12df0*/  STL.64 [R12+0x20], RZ ;  /* 0x000020ff0c007387 */ /* 0x000fe80000100a00 */
[----:B-1----:R-:W4:Y:S04]  /*12e00*/  LDL.64 R6, [R14+0x28] ;  /* 0x000028000e067983 */ /* 0x002f280000100a00 */
[----:B----4-:R-:W-:Y:S04]  /*12e10*/  STL.64 [R13+0x28], R6 ;  /* 0x000028060d007387 */ /* 0x010fe80000100a00 */
[----:B------:R-:W-:Y:S04]  /*12e20*/  STL.64 [R12+0x28], RZ ;  /* 0x000028ff0c007387 */ /* 0x000fe80000100a00 */
[----:B--2---:R-:W2:Y:S01]  /*12e30*/  LDL.64 R8, [R14+0x30] ;  /* 0x000030000e087983 */ /* 0x004ea20000100a00 */
[----:B------:R-:W-:-:S05]  /*12e40*/  VIADD R3, R3, 0x10 ;  /* 0x0000001003037836 */ /* 0x000fca0000000000 */
[----:B------:R-:W-:Y:S01]  /*12e50*/  ISETP.NE.AND P0, PT, R3, RZ, PT ;  /* 0x000000ff0300720c */ /* 0x000fe20003f05270 */
[----:B--2---:R-:W-:Y:S04]  /*12e60*/  STL.64 [R13+0x30], R8 ;  /* 0x000030080d007387 */ /* 0x004fe80000100a00 */
[----:B------:R-:W-:Y:S04]  /*12e70*/  STL.64 [R12+0x30], RZ ;  /* 0x000030ff0c007387 */ /* 0x000fe80000100a00 */
[----:B---3--:R0:W2:Y:S02]  /*12e80*/  LDL.64 R10, [R14+0x38] ;  /* 0x000038000e0a7983 */ /* 0x0080a40000100a00 */
[----:B0-----:R-:W-:-:S02]  /*12e90*/  VIADD R14, R14, 0x80 ;  /* 0x000000800e0e7836 */ /* 0x001fc40000000000 */
[----:B--2---:R0:W-:Y:S04]  /*12ea0*/  STL.64 [R13+0x38], R10 ;  /* 0x0000380a0d007387 */ /* 0x0041e80000100a00 */
[----:B------:R1:W-:Y:S01]  /*12eb0*/  STL.64 [R12+0x38], RZ ;  /* 0x000038ff0c007387 */ /* 0x0003e20000100a00 */
[----:B0-----:R-:W-:Y:S01]  /*12ec0*/  IADD3 R13, PT, PT, R13, 0x80, RZ ;  /* 0x000000800d0d7810 */ /* 0x001fe20007ffe0ff */
[----:B-1----:R-:W-:Y:S01]  /*12ed0*/  VIADD R12, R12, 0x80 ;  /* 0x000000800c0c7836 */ /* 0x002fe20000000000 */
[----:B------:R-:W-:Y:S06]  /*12ee0*/  @P0 BRA `(.L_x_258) ;  /* 0xfffffffc00280947 */ /* 0x000fec000383ffff */
[----:B------:R-:W-:Y:S05]  /*12ef0*/  BSYNC.RECONVERGENT B1 ;  /* 0x0000000000017941 */ /* 0x000fea0003800200 */
.L_x_257:
[----:B------:R-:W-:Y:S04]  /*12f00*/  BSSY.RECONVERGENT B1, `(.L_x_259) ;  /* 0x0000041000017945 */ /* 0x000fe80003800200 */
[----:B------:R-:W-:Y:S05]  /*12f10*/  @!P1 BRA `(.L_x_260) ;  /* 0x0000000000fc9947 */ /* 0x000fea0003800000 */
[----:B------:R-:W-:Y:S02]  /*12f20*/  ISETP.GE.U32.AND P0, PT, R15, 0x8, PT ;  /* 0x000000080f00780c */ /* 0x000fe40003f06070 */
[----:B------:R-:W-:-:S04]  /*12f30*/  LOP3.LUT R20, R2, 0x7, RZ, 0xc0, !PT ;  /* 0x0000000702147812 */ /* 0x000fc800078ec0ff */
[----:B------:R-:W-:-:S07]  /*12f40*/  ISETP.NE.AND P1, PT, R20, RZ, PT ;  /* 0x000000ff1400720c */ /* 0x000fce0003f25270 */
[----:B------:R-:W-:Y:S06]  /*12f50*/  @!P0 BRA `(.L_x_261) ;  /* 0x0000000000688947 */ /* 0x000fec0003800000 */
[----:B------:R-:W-:-:S05]  /*12f60*/  IMAD R3, R0, 0x8, R1 ;  /* 0x0000000800037824 */ /* 0x000fca00078e0201 */
[----:B------:R-:W2:Y:S04]  /*12f70*/  LDL.64 R4, [R3] ;  /* 0x0000000003047983 */ /* 0x000ea80000100a00 */
[----:B------:R-:W3:Y:S04]  /*12f80*/  LDL.64 R6, [R3+0x8] ;  /* 0x0000080003067983 */ /* 0x000ee80000100a00 */
[----:B------:R-:W4:Y:S04]  /*12f90*/  LDL.64 R8, [R3+0x10] ;  /* 0x0000100003087983 */ /* 0x000f280000100a00 */
[----:B------:R-:W5:Y:S04]  /*12fa0*/  LDL.64 R10, [R3+0x18] ;  /* 0x00001800030a7983 */ /* 0x000f680000100a00 */
[----:B0-----:R-:W5:Y:S04]  /*12fb0*/  LDL.64 R12, [R3+0x20] ;  /* 0x00002000030c7983 */ /* 0x001f680000100a00 */
[----:B------:R-:W5:Y:S04]  /*12fc0*/  LDL.64 R14, [R3+0x28] ;  /* 0x00002800030e7983 */ /* 0x000f680000100a00 */
[----:B------:R-:W5:Y:S04]  /*12fd0*/  LDL.64 R16, [R3+0x30] ;  /* 0x0000300003107983 */ /* 0x000f680000100a00 */
[----:B------:R-:W5:Y:S01]  /*12fe0*/  LDL.64 R18, [R3+0x38] ;  /* 0x0000380003127983 */ /* 0x000f620000100a00 */
[----:B------:R-:W-:-:S03]  /*12ff0*/  VIADD R0, R0, 0x8 ;  /* 0x0000000800007836 */ /* 0x000fc60000000000 */
[----:B------:R1:W-:Y:S04]  /*13000*/  STL.64 [R3+0x1f0], RZ ;  /* 0x0001f0ff03007387 */ /* 0x0003e80000100a00 */
[----:B------:R1:W-:Y:S04]  /*13010*/  STL.64 [R3+0x1f8], RZ ;  /* 0x0001f8ff03007387 */ /* 0x0003e80000100a00 */
[----:B------:R1:W-:Y:S04]  /*13020*/  STL.64 [R3+0x200], RZ ;  /* 0x000200ff03007387 */ /* 0x0003e80000100a00 */
[----:B------:R1:W-:Y:S04]  /*13030*/  STL.64 [R3+0x208], RZ ;  /* 0x000208ff03007387 */ /* 0x0003e80000100a00 */
[----:B------:R1:W-:Y:S04]  /*13040*/  STL.64 [R3+0x210], RZ ;  /* 0x000210ff03007387 */ /* 0x0003e80000100a00 */
[----:B------:R1:W-:Y:S04]  /*13050*/  STL.64 [R3+0x218], RZ ;  /* 0x000218ff03007387 */ /* 0x0003e80000100a00 */
[----:B------:R1:W-:Y:S04]  /*13060*/  STL.64 [R3+0x220], RZ ;  /* 0x000220ff03007387 */ /* 0x0003e80000100a00 */
[----:B------:R1:W-:Y:S04]  /*13070*/  STL.64 [R3+0x228], RZ ;  /* 0x000228ff03007387 */ /* 0x0003e80000100a00 */
[----:B--2---:R1:W-:Y:S04]  /*13080*/  STL.64 [R3+0xf8], R4 ;  /* 0x0000f80403007387 */ /* 0x0043e80000100a00 */
[----:B---3--:R1:W-:Y:S04]  /*13090*/  STL.64 [R3+0x100], R6 ;  /* 0x0001000603007387 */ /* 0x0083e80000100a00 */
[----:B----4-:R1:W-:Y:S04]  /*130a0*/  STL.64 [R3+0x108], R8 ;  /* 0x0001080803007387 */ /* 0x0103e80000100a00 */
[----:B-----5:R1:W-:Y:S04]  /*130b0*/  STL.64 [R3+0x110], R10 ;  /* 0x0001100a03007387 */ /* 0x0203e80000100a00 */
[----:B------:R1:W-:Y:S04]  /*130c0*/  STL.64 [R3+0x118], R12 ;  /* 0x0001180c03007387 */ /* 0x0003e80000100a00 */
[----:B------:R1:W-:Y:S04]  /*130d0*/  STL.64 [R3+0x120], R14 ;  /* 0x0001200e03007387 */ /* 0x0003e80000100a00 */
[----:B------:R1:W-:Y:S04]  /*130e0*/  STL.64 [R3+0x128], R16 ;  /* 0x0001281003007387 */ /* 0x0003e80000100a00 */
[----:B------:R1:W-:Y:S02]  /*130f0*/  STL.64 [R3+0x130], R18 ;  /* 0x0001301203007387 */ /* 0x0003e40000100a00 */
.L_x_261:
[----:B------:R-:W-:Y:S05]  /*13100*/  @!P1 BRA `(.L_x_260) ;  /* 0x0000000000809947 */ /* 0x000fea0003800000 */
[----:B------:R-:W-:Y:S02]  /*13110*/  ISETP.GE.U32.AND P0, PT, R20, 0x4, PT ;  /* 0x000000041400780c */ /* 0x000fe40003f06070 */
[----:B-1----:R-:W-:-:S04]  /*13120*/  LOP3.LUT R10, R2, 0x3, RZ, 0xc0, !PT ;  /* 0x00000003020a7812 */ /* 0x002fc800078ec0ff */
[----:B------:R-:W-:-:S07]  /*13130*/  ISETP.NE.AND P1, PT, R10, RZ, PT ;  /* 0x000000ff0a00720c */ /* 0x000fce0003f25270 */
[----:B------:R-:W-:Y:S06]  /*13140*/  @!P0 BRA `(.L_x_262) ;  /* 0x0000000000388947 */ /* 0x000fec0003800000 */
[----:B------:R-:W-:-:S05]  /*13150*/  IMAD R11, R0, 0x8, R1 ;  /* 0x00000008000b7824 */ /* 0x000fca00078e0201 */
[----:B------:R-:W2:Y:S04]  /*13160*/  LDL.64 R2, [R11] ;  /* 0x000000000b027983 */ /* 0x000ea80000100a00 */
[----:B------:R-:W3:Y:S04]  /*13170*/  LDL.64 R4, [R11+0x8] ;  /* 0x000008000b047983 */ /* 0x000ee80000100a00 */
[----:B------:R-:W4:Y:S04]  /*13180*/  LDL.64 R6, [R11+0x10] ;  /* 0x000010000b067983 */ /* 0x000f280000100a00 */
[----:B------:R-:W5:Y:S01]  /*13190*/  LDL.64 R8, [R11+0x18] ;  /* 0x000018000b087983 */ /* 0x000f620000100a00 */
[----:B------:R-:W-:-:S03]  /*131a0*/  IADD3 R0, PT, PT, R0, 0x4, RZ ;  /* 0x0000000400007810 */ /* 0x000fc60007ffe0ff */
[----:B------:R1:W-:Y:S04]  /*131b0*/  STL.64 [R11+0x1f0], RZ ;  /* 0x0001f0ff0b007387 */ /* 0x0003e80000100a00 */
[----:B------:R1:W-:Y:S04]  /*131c0*/  STL.64 [R11+0x1f8], RZ ;  /* 0x0001f8ff0b007387 */ /* 0x0003e80000100a00 */
[----:B------:R1:W-:Y:S04]  /*131d0*/  STL.64 [R11+0x200], RZ ;  /* 0x000200ff0b007387 */ /* 0x0003e80000100a00 */
[----:B------:R1:W-:Y:S04]  /*131e0*/  STL.64 [R11+0x208], RZ ;  /* 0x000208ff0b007387 */ /* 0x0003e80000100a00 */
[----:B--2---:R1:W-:Y:S04]  /*131f0*/  STL.64 [R11+0xf8], R2 ;  /* 0x0000f8020b007387 */ /* 0x0043e80000100a00 */
[----:B---3--:R1:W-:Y:S04]  /*13200*/  STL.64 [R11+0x100], R4 ;  /* 0x000100040b007387 */ /* 0x0083e80000100a00 */
[----:B----4-:R1:W-:Y:S04]  /*13210*/  STL.64 [R11+0x108], R6 ;  /* 0x000108060b007387 */ /* 0x0103e80000100a00 */
[----:B-----5:R1:W-:Y:S02]  /*13220*/  STL.64 [R11+0x110], R8 ;  /* 0x000110080b007387 */ /* 0x0203e40000100a00 */
.L_x_262:
[----:B------:R-:W-:Y:S05]  /*13230*/  @!P1 BRA `(.L_x_260) ;  /* 0x0000000000349947 */ /* 0x000fea0003800000 */
[C---:B-1----:R-:W-:Y:S02]  /*13240*/  IMAD R6, R0.reuse, 0x8, R47 ;  /* 0x0000000800067824 */ /* 0x042fe400078e022f */
[C---:B------:R-:W-:Y:S02]  /*13250*/  IMAD R5, R0.reuse, 0x8, R48 ;  /* 0x0000000800057824 */ /* 0x040fe400078e0230 */
[----:B------:R-:W-:Y:S02]  /*13260*/  IMAD.MOV R4, RZ, RZ, -R10 ;  /* 0x000000ffff047224 */ /* 0x000fe400078e0a0a */
[----:B------:R-:W-:-:S07]  /*13270*/  IMAD R0, R0, 0x8, R1 ;  /* 0x0000000800007824 */ /* 0x000fce00078e0201 */
.L_x_263:
[----:B------:R1:W2:Y:S01]  /*13280*/  LDL.64 R2, [R0] ;  /* 0x0000000000027983 */ /* 0x0002a20000100a00 */
[----:B------:R-:W-:-:S05]  /*13290*/  VIADD R4, R4, 0x1 ;  /* 0x0000000104047836 */ /* 0x000fca0000000000 */
[----:B------:R-:W-:Y:S01]  /*132a0*/  ISETP.NE.AND P0, PT, R4, RZ, PT ;  /* 0x000000ff0400720c */ /* 0x000fe20003f05270 */
[----:B-1----:R-:W-:Y:S01]  /*132b0*/  VIADD R0, R0, 0x8 ;  /* 0x0000000800007836 */ /* 0x002fe20000000000 */
[----:B--2---:R1:W-:Y:S04]  /*132c0*/  STL.64 [R5], R2 ;  /* 0x0000000205007387 */ /* 0x0043e80000100a00 */
[----:B------:R2:W-:Y:S01]  /*132d0*/  STL.64 [R6], RZ ;  /* 0x000000ff06007387 */ /* 0x0005e20000100a00 */
[----:B-1----:R-:W-:Y:S01]  /*132e0*/  VIADD R5, R5, 0x8 ;  /* 0x0000000805057836 */ /* 0x002fe20000000000 */
[----:B--2---:R-:W-:-:S05]  /*132f0*/  IADD3 R6, PT, PT, R6, 0x8, RZ ;  /* 0x0000000806067810 */ /* 0x004fca0007ffe0ff */
[----:B------:R-:W-:Y:S05]  /*13300*/  @P0 BRA `(.L_x_263) ;  /* 0xfffffffc00dc0947 */ /* 0x000fea000383ffff */
.L_x_260:
[----:B------:R-:W-:Y:S05]  /*13310*/  BSYNC.RECONVERGENT B1 ;  /* 0x0000000000017941 */ /* 0x000fea0003800200 */
.L_x_259:
[----:B------:R-:W-:Y:S05]  /*13320*/  BRA `(.L_x_173) ;  /* 0x0000005c00847947 */ /* 0x000fea0003800000 */
.L_x_256:
[----:B------:R-:W-:Y:S01]  /*13330*/  ISETP.GE.AND P0, PT, R4, 0x1, PT ;  /* 0x000000010400780c */ /* 0x000fe20003f06270 */
[----:B------:R-:W-:Y:S01]  /*13340*/  BSSY.RECONVERGENT B1, `(.L_x_264) ;  /* 0x00000bb000017945 */ /* 0x000fe20003800200 */
[----:B------:R-:W-:Y:S01]  /*13350*/  VIADD R0, R45, 0x6b0 ;  /* 0x000006b02d007836 */ /* 0x000fe20000000000 */
[----:B------:R-:W-:-:S10]  /*13360*/  CS2R R6, SRZ ;  /* 0x0000000000067805 */ /* 0x000fd4000001ff00 */
[----:B------:R-:W-:Y:S05]  /*13370*/  @!P0 BRA `(.L_x_265) ;  /* 0x0000000800dc8947 */ /* 0x000fea0003800000 */
[----:B------:R-:W-:Y:S01]  /*13380*/  ISETP.NE.AND P0, PT, R4, 0x1, PT ;  /* 0x000000010400780c */ /* 0x000fe20003f05270 */
[----:B------:R-:W-:Y:S01]  /*13390*/  BSSY.RECONVERGENT B2, `(.L_x_266) ;  /* 0x0000072000027945 */ /* 0x000fe20003800200 */
[----:B------:R-:W-:Y:S01]  /*133a0*/  IMAD.MOV.U32 R2, RZ, RZ, 0x1 ;  /* 0x00000001ff027424 */ /* 0x000fe200078e00ff */
[----:B------:R-:W-:-:S10]  /*133b0*/  CS2R R6, SRZ ;  /* 0x0000000000067805 */ /* 0x000fd4000001ff00 */
[----:B------:R-:W-:Y:S05]  /*133c0*/  @!P0 BRA `(.L_x_267) ;  /* 0x0000000400b88947 */ /* 0x000fea0003800000 */
[----:B------:R-:W-:Y:S01]  /*133d0*/  BSSY.RECONVERGENT B3, `(.L_x_268) ;  /* 0x000006c000037945 */ /* 0x000fe20003800200 */
[----:B------:R-:W-:Y:S01]  /*133e0*/  LOP3.LUT R5, R4, 0x7ffffffe, RZ, 0xc0, !PT ;  /* 0x7ffffffe04057812 */ /* 0x000fe200078ec0ff */
[----:B------:R-:W-:Y:S01]  /*133f0*/  IMAD.MOV.U32 R16, RZ, RZ, RZ ;  /* 0x000000ffff107224 */ /* 0x000fe200078e00ff */
[----:B------:R-:W-:-:S07]  /*13400*/  CS2R R6, SRZ ;  /* 0x0000000000067805 */ /* 0x000fce000001ff00 */
.L_x_273:
[C---:B------:R-:W-:Y:S01]  /*13410*/  IMAD R2, R16.reuse, 0x20, R45 ;  /* 0x0000002010027824 */ /* 0x040fe200078e022d */
[----:B------:R-:W-:Y:S01]  /*13420*/  LEA R8, R16, R0, 0x5 ;  /* 0x0000000010087211 */ /* 0x000fe200078e28ff */
[----:B0-----:R-:W-:Y:S01]  /*13430*/  IMAD.MOV.U32 R12, RZ, RZ, 0x652b82fe ;  /* 0x652b82feff0c7424 */ /* 0x001fe200078e00ff */
[----:B------:R-:W-:Y:S01]  /*13440*/  MOV R24, 0x3b39803f ;  /* 0x3b39803f00187802 */ /* 0x000fe20000000f00 */
[----:B------:R-:W-:Y:S01]  /*13450*/  IMAD.MOV.U32 R13, RZ, RZ, 0x3ff71547 ;  /* 0x3ff71547ff0d7424 */ /* 0x000fe200078e00ff */
[----:B------:R-:W-:Y:S01]  /*13460*/  MOV R29, 0x3e928af3 ;  /* 0x3e928af3001d7802 */ /* 0x000fe20000000f00 */
[----:B------:R-:W0:Y:S01]  /*13470*/  LDS.64 R2, [R2+0x6b8] ;  /* 0x0006b80002027984 */ /* 0x000e220000000a00 */
[----:B------:R-:W-:Y:S01]  /*13480*/  IMAD.MOV.U32 R22, RZ, RZ, -0x105c611 ;  /* 0xfefa39efff167424 */ /* 0x000fe200078e00ff */
[----:B------:R-:W-:Y:S01]  /*13490*/  BSSY.RECONVERGENT B4, `(.L_x_269) ;  /* 0x000004b000047945 */ /* 0x000fe20003800200 */
[----:B------:R-:W-:Y:S01]  /*134a0*/  IMAD.MOV.U32 R23, RZ, RZ, 0x3fe62e42 ;  /* 0x3fe62e42ff177424 */ /* 0x000fe200078e00ff */
[----:B------:R-:W1:Y:S01]  /*134b0*/  LDS.64 R8, [R8+0x28] ;  /* 0x0000280008087984 */ /* 0x000e620000000a00 */
[----:B------:R-:W-:-:S02]  /*134c0*/  IMAD.MOV.U32 R25, RZ, RZ, 0x3c7abc9e ;  /* 0x3c7abc9eff197424 */ /* 0x000fc400078e00ff */
[----:B------:R-:W-:Y:S02]  /*134d0*/  IMAD.MOV.U32 R26, RZ, RZ, 0x69ce2bdf ;  /* 0x69ce2bdfff1a7424 */ /* 0x000fe400078e00ff */
[----:B------:R-:W-:Y:S02]  /*134e0*/  IMAD.MOV.U32 R27, RZ, RZ, 0x3e5ade15 ;  /* 0x3e5ade15ff1b7424 */ /* 0x000fe400078e00ff */
[----:B------:R-:W-:Y:S02]  /*134f0*/  IMAD.MOV.U32 R28, RZ, RZ, -0x35dec16 ;  /* 0xfca213eaff1c7424 */ /* 0x000fe400078e00ff */
        /* <DEDUP_REMOVED lines=68> */
.L_x_270:
[----:B------:R-:W-:Y:S05]  /*13940*/  BSYNC.RECONVERGENT B4 ;  /* 0x0000000000047941 */ /* 0x000fea0003800200 */
.L_x_269:
[----:B------:R-:W-:Y:S01]  /*13950*/  BSSY.RECONVERGENT B4, `(.L_x_271) ;  /* 0x0000011000047945 */ /* 0x000fe20003800200 */
[----:B------:R-:W-:Y:S01]  /*13960*/  DADD R14, R14, R6 ;  /* 0x000000000e0e7229 */ /* 0x000fe20000000006 */
[----:B------:R-:W-:Y:S01]  /*13970*/  IMAD R7, R12, 0x100000, R19 ;  /* 0x001000000c077824 */ /* 0x000fe200078e0213 */
[----:B------:R-:W-:Y:S01]  /*13980*/  MOV R6, R18 ;  /* 0x0000001200067202 */ /* 0x000fe20000000f00 */
        /* <DEDUP_REMOVED lines=13> */
.L_x_272:
[----:B------:R-:W-:Y:S05]  /*13a60*/  BSYNC.RECONVERGENT B4 ;  /* 0x0000000000047941 */ /* 0x000fea0003800200 */
.L_x_271:
[----:B------:R-:W-:Y:S01]  /*13a70*/  DADD R6, R14, R6 ;  /* 0x000000000e067229 */ /* 0x000fe20000000006 */
[----:B------:R-:W-:Y:S10]  /*13a80*/  @P3 BRA `(.L_x_273) ;  /* 0xfffffff800603947 */ /* 0x000ff4000383ffff */
[----:B------:R-:W-:Y:S05]  /*13a90*/  BSYNC.RECONVERGENT B3 ;  /* 0x0000000000037941 */ /* 0x000fea0003800200 */
.L_x_268:
[----:B------:R-:W-:-:S07]  /*13aa0*/  LEA R2, R5, 0x1, 0x2 ;  /* 0x0000000105027811 */ /* 0x000fce00078e10ff */
.L_x_267:
[----:B------:R-:W-:Y:S05]  /*13ab0*/  BSYNC.RECONVERGENT B2 ;  /* 0x0000000000027941 */ /* 0x000fea0003800200 */
.L_x_266:
[----:B------:R-:W-:-:S04]  /*13ac0*/  LOP3.LUT R3, R4, 0x1, RZ, 0xc0, !PT ;  /* 0x0000000104037812 */ /* 0x000fc800078ec0ff */
[----:B------:R-:W-:-:S13]  /*13ad0*/  ISETP.NE.U32.AND P0, PT, R3, 0x1, PT ;  /* 0x000000010300780c */ /* 0x000fda0003f05070 */
[----:B------:R-:W-:Y:S05]  /*13ae0*/  @P0 BRA `(.L_x_265) ;  /* 0x0000000400000947 */ /* 0x000fea0003800000 */
[----:B------:R-:W-:Y:S01]  /*13af0*/  IMAD R2, R2, 0x8, R45 ;  /* 0x0000000802027824 */ /* 0x000fe200078e022d */
[----:B------:R-:W-:Y:S01]  /*13b00*/  MOV R8, 0x652b82fe ;  /* 0x652b82fe00087802 */ /* 0x000fe20000000f00 */
[----:B------:R-:W-:Y:S01]  /*13b10*/  IMAD.MOV.U32 R9, RZ, RZ, 0x3ff71547 ;  /* 0x3ff71547ff097424 */ /* 0x000fe200078e00ff */
[----:B------:R-:W-:Y:S01]  /*13b20*/  UMOV UR6, 0xfefa39ef ;  /* 0xfefa39ef00067882 */ /* 0x000fe20000000000 */
[----:B------:R-:W-:Y:S01]  /*13b30*/  UMOV UR7, 0x3fe62e42 ;  /* 0x3fe62e4200077882 */ /* 0x000fe20000000000 */
[----:B------:R-:W-:Y:S01]  /*13b40*/  BSSY.RECONVERGENT B2, `(.L_x_274) ;  /* 0x0000039000027945 */ /* 0x000fe20003800200 */
[----:B------:R-:W1:Y:S02]  /*13b50*/  LDS.64 R2, [R2+0x6b0] ;  /* 0x0006b00002027984 */ /* 0x000e640000000a00 */
[----:B-1----:R-:W-:Y:S02]  /*13b60*/  DFMA R8, R2, -R8, 6.75539944105574400000e+15 ;  /* 0x433800000208742b */ /* 0x002fe40000000808 */
[----:B------:R-:W-:-:S06]  /*13b70*/  DADD R14, -RZ, -R2 ;  /* 0x00000000ff0e7229 */ /* 0x000fcc0000000902 */
[----:B------:R-:W-:-:S04]  /*13b80*/  DADD R10, R8, -6.75539944105574400000e+15 ;  /* 0xc3380000080a7429 */ /* 0x000fc80000000000 */
[----:B------:R-:W-:-:S04]  /*13b90*/  FSETP.GEU.AND P0, PT, |R15|, 4.1917929649353027344, PT ;  /* 0x4086232b0f00780b */ /* 0x000fc80003f0e200 */
[----:B0-----:R-:W-:Y:S01]  /*13ba0*/  DFMA R12, R10, -UR6, -R2 ;  /* 0x800000060a0c7c2b */ /* 0x001fe20008000802 */
        /* <DEDUP_REMOVED lines=42> */
[----:B------:R-:W-:Y:S02]  /*13e50*/  @!P1 MOV R2, R12 ;  /* 0x0000000c00029202 */ /* 0x000fe40000000f00 */
[----:B------:R-:W-:Y:S02]  /*13e60*/  @!P1 SHF.R.S32.HI R5, RZ, 0x1, R5 ;  /* 0x00000001ff059819 */ /* 0x000fe40000011405 */
[----:B------:R-:W-:-:S03]  /*13e70*/  FSEL R11, R11, RZ, !P0 ;  /* 0x000000ff0b0b7208 */ /* 0x000fc60004000000 */
[----:B------:R-:W-:Y:S02]  /*13e80*/  @!P1 IMAD.IADD R8, R8, 0x1, -R5 ;  /* 0x0000000108089824 */ /* 0x000fe400078e0a05 */
[----:B------:R-:W-:-:S03]  /*13e90*/  @!P1 IMAD R3, R5, 0x100000, R13 ;  /* 0x0010000005039824 */ /* 0x000fc600078e020d */
[----:B------:R-:W-:Y:S01]  /*13ea0*/  @!P1 LEA R9, R8, 0x3ff00000, 0x14 ;  /* 0x3ff0000008099811 */ /* 0x000fe200078ea0ff */
[----:B------:R-:W-:-:S06]  /*13eb0*/  @!P1 IMAD.MOV.U32 R8, RZ, RZ, RZ ;  /* 0x000000ffff089224 */ /* 0x000fcc00078e00ff */
[----:B------:R-:W-:-:S11]  /*13ec0*/  @!P1 DMUL R10, R2, R8 ;  /* 0x00000008020a9228 */ /* 0x000fd60000000000 */
.L_x_275:
[----:B------:R-:W-:Y:S05]  /*13ed0*/  BSYNC.RECONVERGENT B2 ;  /* 0x0000000000027941 */ /* 0x000fea0003800200 */
.L_x_274:
[----:B------:R-:W-:-:S11]  /*13ee0*/  DADD R6, R6, R10 ;  /* 0x0000000006067229 */ /* 0x000fd6000000000a */
.L_x_265:
[----:B------:R-:W-:Y:S05]  /*13ef0*/  BSYNC.RECONVERGENT B1 ;  /* 0x0000000000017941 */ /* 0x000fea0003800200 */
.L_x_264:
[----:B------:R-:W-:Y:S01]  /*13f00*/  UMOV UR6, 0xfeebc2a0 ;  /* 0xfeebc2a000067882 */ /* 0x000fe20000000000 */
[----:B------:R-:W-:Y:S01]  /*13f10*/  UMOV UR7, 0x39b4484b ;  /* 0x39b4484b00077882 */ /* 0x000fe20000000000 */
[----:B------:R-:W-:Y:S01]  /*13f20*/  BSSY.RECONVERGENT B1, `(.L_x_276) ;  /* 0x00000d4000017945 */ /* 0x000fe20003800200 */
[----:B------:R-:W-:-:S14]  /*13f30*/  DSETP.GEU.AND P0, PT, R6, UR6, PT ;  /* 0x0000000606007e2a */ /* 0x000fdc000bf0e000 */
[----:B------:R-:W-:Y:S05]  /*13f40*/  @!P0 BRA `(.L_x_277) ;  /* 0x0000000c00448947 */ /* 0x000fea0003800000 */
[----:B------:R-:W1:Y:S01]  /*13f50*/  MUFU.RCP64H R3, R7 ;  /* 0x0000000700037308 */ /* 0x000e620000001800 */
[C---:B0-----:R-:W-:Y:S01]  /*13f60*/  IMAD R12, R4.reuse, 0x20, R45 ;  /* 0x00000020040c7824 */ /* 0x041fe200078e022d */
[----:B------:R-:W-:Y:S01]  /*13f70*/  BSSY.RECONVERGENT B3, `(.L_x_278) ;  /* 0x0000016000037945 */ /* 0x000fe20003800200 */
[----:B------:R-:W-:Y:S01]  /*13f80*/  IMAD.MOV.U32 R2, RZ, RZ, 0x1 ;  /* 0x00000001ff027424 */ /* 0x000fe200078e00ff */
[----:B------:R-:W-:-:S03]  /*13f90*/  ISETP.GE.AND P4, PT, R4, 0x1, PT ;  /* 0x000000010400780c */ /* 0x000fc60003f86270 */
[----:B------:R-:W0:Y:S02]  /*13fa0*/  LDS.64 R12, [R12+0x6a8] ;  /* 0x0006a8000c0c7984 */ /* 0x000e240000000a00 */
[----:B-1----:R-:W-:-:S08]  /*13fb0*/  DFMA R8, R2, -R6, 1 ;  /* 0x3ff000000208742b */ /* 0x002fd00000000806 */
[----:B------:R-:W-:-:S08]  /*13fc0*/  DFMA R8, R8, R8, R8 ;  /* 0x000000080808722b */ /* 0x000fd00000000008 */
[----:B------:R-:W-:-:S08]  /*13fd0*/  DFMA R8, R2, R8, R2 ;  /* 0x000000080208722b */ /* 0x000fd00000000002 */
[----:B------:R-:W-:Y:S01]  /*13fe0*/  DFMA R2, R8, -R6, 1 ;  /* 0x3ff000000802742b */ /* 0x000fe20000000806 */
[----:B0-----:R-:W-:-:S07]  /*13ff0*/  FSETP.GEU.AND P1, PT, |R13|, 6.5827683646048100446e-37, PT ;  /* 0x036000000d00780b */ /* 0x001fce0003f2e200 */
[----:B------:R-:W-:-:S08]  /*14000*/  DFMA R2, R8, R2, R8 ;  /* 0x000000020802722b */ /* 0x000fd00000000008 */
[----:B------:R-:W-:-:S08]  /*14010*/  DMUL R8, R12, R2 ;  /* 0x000000020c087228 */ /* 0x000fd00000000000 */
[----:B------:R-:W-:-:S08]  /*14020*/  DFMA R10, R8, -R6, R12 ;  /* 0x80000006080a722b */ /* 0x000fd0000000000c */
[----:B------:R-:W-:-:S10]  /*14030*/  DFMA R2, R2, R10, R8 ;  /* 0x0000000a0202722b */ /* 0x000fd40000000008 */
[----:B------:R-:W-:-:S05]  /*14040*/  FFMA R5, RZ, R7, R3 ;  /* 0x00000007ff057223 */ /* 0x000fca0000000003 */
[----:B------:R-:W-:-:S13]  /*14050*/  FSETP.GT.AND P0, PT, |R5|, 1.469367938527859385e-39, PT ;  /* 0x001000000500780b */ /* 0x000fda0003f04200 */
[----:B------:R-:W-:Y:S05]  /*14060*/  @P0 BRA P1, `(.L_x_279) ;  /* 0x0000000000180947 */ /* 0x000fea0000800000 */
[----:B------:R-:W-:Y:S01]  /*14070*/  MOV R8, R6 ;  /* 0x0000000600087202 */ /* 0x000fe20000000f00 */
[----:B------:R-:W-:Y:S01]  /*14080*/  IMAD.MOV.U32 R9, RZ, RZ, R7 ;  /* 0x000000ffff097224 */ /* 0x000fe200078e0007 */
[----:B------:R-:W-:-:S07]  /*14090*/  MOV R20, 0x140b0 ;  /* 0x000140b000147802 */ /* 0x000fce0000000f00 */
[----:B------:R-:W-:Y:S05]  /*140a0*/  CALL.REL.NOINC `($__internal_0_$__cuda_sm20_div_rn_f64_full) ;  /* 0x0000005c00d87944 */ /* 0x000fea0003c00000 */
[----:B------:R-:W-:Y:S02]  /*140b0*/  IMAD.MOV.U32 R2, RZ, RZ, R8 ;  /* 0x000000ffff027224 */ /* 0x000fe400078e0008 */
[----:B------:R-:W-:-:S07]  /*140c0*/  IMAD.MOV.U32 R3, RZ, RZ, R9 ;  /* 0x000000ffff037224 */ /* 0x000fce00078e0009 */
.L_x_279:
[----:B------:R-:W-:Y:S05]  /*140d0*/  BSYNC.RECONVERGENT B3 ;  /* 0x0000000000037941 */ /* 0x000fea0003800200 */
.L_x_278:
[----:B------:R-:W-:Y:S05]  /*140e0*/  @!P4 BRA `(.L_x_277) ;  /* 0x0000000800dcc947 */ /* 0x000fea0003800000 */
[----:B------:R-:W-:Y:S01]  /*140f0*/  ISETP.NE.AND P0, PT, R4, 0x1, PT ;  /* 0x000000010400780c */ /* 0x000fe20003f05270 */
[----:B------:R-:W-:Y:S01]  /*14100*/  BSSY.RECONVERGENT B2, `(.L_x_280) ;  /* 0x0000070000027945 */ /* 0x000fe20003800200 */
[----:B------:R-:W-:-:S11]  /*14110*/  MOV R36, RZ ;  /* 0x000000ff00247202 */ /* 0x000fd60000000f00 */
[----:B------:R-:W-:Y:S05]  /*14120*/  @!P0 BRA `(.L_x_281) ;  /* 0x0000000400b48947 */ /* 0x000fea0003800000 */
[----:B------:R-:W-:Y:S01]  /*14130*/  LOP3.LUT R36, R4, 0x7ffffffe, RZ, 0xc0, !PT ;  /* 0x7ffffffe04247812 */ /* 0x000fe200078ec0ff */
[----:B------:R-:W-:-:S07]  /*14140*/  IMAD.MOV.U32 R5, RZ, RZ, RZ ;  /* 0x000000ffff057224 */ /* 0x000fce00078e00ff */
.L_x_286:
[----:B------:R-:W-:Y:S02]  /*14150*/  IMAD R34, R5, 0x20, R45 ;  /* 0x0000002005227824 */ /* 0x000fe400078e022d */
[----:B------:R-:W-:Y:S02]  /*14160*/  HFMA2 R31, -RZ, RZ, 1.9912109375, 0.00128841400146484375 ;  /* 0x3ff71547ff1f7431 */ /* 0x000fe400000001ff */
        /* <DEDUP_REMOVED lines=53> */
[----:B------:R-:W-:-:S04]  /*144c0*/  @!P1 SHF.R.S32.HI R33, RZ, 0x1, R33 ;  /* 0x00000001ff219819 */ /* 0x000fc80000011421 */
[----:B------:R-:W-:Y:S01]  /*144d0*/  @!P1 LEA R51, R33, R51, 0x14 ;  /* 0x0000003321339211 */ /* 0x000fe200078ea0ff */
[----:B------:R-:W-:-:S05]  /*144e0*/  @!P1 IMAD.IADD R32, R32, 0x1, -R33 ;  /* 0x0000000120209824 */ /* 0x000fca00078e0a21 */
[----:B------:R-:W-:Y:S01]  /*144f0*/  @!P1 LEA R33, R32, 0x3ff00000, 0x14 ;  /* 0x3ff0000020219811 */ /* 0x000fe200078ea0ff */
[----:B------:R-:W-:-:S06]  /*14500*/  @!P1 IMAD.MOV.U32 R32, RZ, RZ, RZ ;  /* 0x000000ffff209224 */ /* 0x000fcc00078e00ff */
[----:B------:R-:W-:-:S11]  /*14510*/  @!P1 DMUL R38, R50, R32 ;  /* 0x0000002032269228 */ /* 0x000fd60000000000 */
.L_x_283:
[----:B------:R-:W-:Y:S05]  /*14520*/  BSYNC.RECONVERGENT B3 ;  /* 0x0000000000037941 */ /* 0x000fea0003800200 */
.L_x_282:
        /* <DEDUP_REMOVED lines=21> */
[----:B------:R-:W-:-:S04]  /*14680*/  MOV R10, R7 ;  /* 0x00000007000a7202 */ /* 0x000fc80000000f00 */
[----:B------:R-:W-:Y:S01]  /*14690*/  FSETP.GEU.AND P0, PT, |R10|, 4.1917929649353027344, PT ;  /* 0x4086232b0a00780b */ /* 0x000fe20003f0e200 */
        /* <DEDUP_REMOVED lines=8> */
[----:B------:R-:W-:-:S04]  /*14720*/  @!P1 LEA.HI R6, R30, R30, RZ, 0x1 ;  /* 0x0000001e1e069211 */ /* 0x000fc800078f08ff */
[----:B------:R-:W-:Y:S02]  /*14730*/  @!P1 SHF.R.S32.HI R11, RZ, 0x1, R6 ;  /* 0x00000001ff0b9819 */ /* 0x000fe40000011406 */
[----:B------:R-:W-:Y:S02]  /*14740*/  FSEL R6, R12, RZ, !P0 ;  /* 0x000000ff0c067208 */ /* 0x000fe40004000000 */
[----:B------:R-:W-:Y:S01]  /*14750*/  @!P1 LEA R9, R11, R9, 0x14 ;  /* 0x000000090b099211 */ /* 0x000fe200078ea0ff */
[----:B------:R-:W-:-:S05]  /*14760*/  @!P1 IMAD.IADD R10, R30, 0x1, -R11 ;  /* 0x000000011e0a9824 */ /* 0x000fca00078e0a0b */
[----:B------:R-:W-:Y:S01]  /*14770*/  @!P1 LEA R11, R10, 0x3ff00000, 0x14 ;  /* 0x3ff000000a0b9811 */ /* 0x000fe200078ea0ff */
[----:B------:R-:W-:-:S06]  /*14780*/  @!P1 IMAD.MOV.U32 R10, RZ, RZ, RZ ;  /* 0x000000ffff0a9224 */ /* 0x000fcc00078e00ff */
[----:B------:R-:W-:-:S11]  /*14790*/  @!P1 DMUL R6, R8, R10 ;  /* 0x0000000a08069228 */ /* 0x000fd60000000000 */
.L_x_285:
[----:B------:R-:W-:Y:S05]  /*147a0*/  BSYNC.RECONVERGENT B3 ;  /* 0x0000000000037941 */ /* 0x000fea0003800200 */
.L_x_284:
[----:B------:R-:W-:Y:S01]  /*147b0*/  DMUL R6, R6, R2 ;  /* 0x0000000206067228 */ /* 0x000fe20000000000 */
[----:B------:R-:W-:-:S05]  /*147c0*/  VIADD R5, R5, 0x2 ;  /* 0x0000000205057836 */ /* 0x000fca0000000000 */
[----:B------:R-:W-:Y:S01]  /*147d0*/  ISETP.NE.AND P0, PT, R5, R36, PT ;  /* 0x000000240500720c */ /* 0x000fe20003f05270 */
[----:B------:R0:W-:-:S12]  /*147e0*/  STS.64 [R34+0x738], R6 ;  /* 0x0007380622007388 */ /* 0x0001d80000000a00 */
[----:B0-----:R-:W-:Y:S05]  /*147f0*/  @P0 BRA `(.L_x_286) ;  /* 0xfffffff800540947 */ /* 0x001fea000383ffff */
.L_x_281:
[----:B------:R-:W-:Y:S05]  /*14800*/  BSYNC.RECONVERGENT B2 ;  /* 0x0000000000027941 */ /* 0x000fea0003800200 */
.L_x_280:
        /* <DEDUP_REMOVED lines=9> */
[----:B------:R-:W0:Y:S02]  /*148a0*/  LDS.64 R6, [R6+0x6b8] ;  /* 0x0006b80006067984 */ /* 0x000e240000000a00 */
        /* <DEDUP_REMOVED lines=47> */
[----:B------:R-:W-:Y:S01]  /*14ba0*/  @!P1 IMAD.MOV.U32 R6, RZ, RZ, RZ ;  /* 0x000000ffff069224 */ /* 0x000fe200078e00ff */
[----:B------:R-:W-:Y:S02]  /*14bb0*/  FSEL R9, R9, RZ, !P0 ;  /* 0x000000ff09097208 */ /* 0x000fe40004000000 */
[----:B------:R-:W-:-:S05]  /*14bc0*/  @!P1 SHF.R.S32.HI R5, RZ, 0x1, R0 ;  /* 0x00000001ff059819 */ /* 0x000fca0000011400 */
[----:B------:R-:W-:Y:S02]  /*14bd0*/  @!P1 IMAD.IADD R4, R4, 0x1, -R5 ;  /* 0x0000000104049824 */ /* 0x000fe400078e0a05 */
[----:B------:R-:W-:-:S03]  /*14be0*/  @!P1 IMAD R5, R5, 0x100000, R11 ;  /* 0x0010000005059824 */ /* 0x000fc600078e020b */
[----:B------:R-:W-:Y:S02]  /*14bf0*/  @!P1 LEA R7, R4, 0x3ff00000, 0x14 ;  /* 0x3ff0000004079811 */ /* 0x000fe400078ea0ff */
[----:B------:R-:W-:-:S06]  /*14c00*/  @!P1 MOV R4, R10 ;  /* 0x0000000a00049202 */ /* 0x000fcc0000000f00 */
[----:B------:R-:W-:-:S11]  /*14c10*/  @!P1 DMUL R8, R4, R6 ;  /* 0x0000000604089228 */ /* 0x000fd60000000000 */
.L_x_288:
[----:B------:R-:W-:Y:S05]  /*14c20*/  BSYNC.RECONVERGENT B2 ;  /* 0x0000000000027941 */ /* 0x000fea0003800200 */
.L_x_287:
[----:B------:R-:W-:Y:S01]  /*14c30*/  DMUL R2, R8, R2 ;  /* 0x0000000208027228 */ /* 0x000fe20000000000 */
[----:B------:R-:W-:-:S06]  /*14c40*/  IMAD R5, R36, 0x8, R45 ;  /* 0x0000000824057824 */ /* 0x000fcc00078e022d */
[----:B------:R1:W-:Y:S04]  /*14c50*/  STS.64 [R5+0x730], R2 ;  /* 0x0007300205007388 */ /* 0x0003e80000000a00 */
.L_x_277:
[----:B------:R-:W-:Y:S05]  /*14c60*/  BSYNC.RECONVERGENT B1 ;  /* 0x0000000000017941 */ /* 0x000fea0003800200 */
.L_x_276:
[----:B------:R-:W2:Y:S02]  /*14c70*/  LDC R0, c[0x0][0x3a0] ;  /* 0x0000e800ff007b82 */ /* 0x000ea40000000800 */
[----:B--2---:R-:W-:-:S13]  /*14c80*/  ISETP.GE.AND P0, PT, R0, 0x1, PT ;  /* 0x000000010000780c */ /* 0x004fda0003f06270 */
[----:B------:R-:W-:Y:S05]  /*14c90*/  @!P0 EXIT ;  /* 0x000000000000894d */ /* 0x000fea0003800000 */
[----:B------:R-:W2:Y:S01]  /*14ca0*/  LDS R45, [R45+0x750] ;  /* 0x000750002d2d7984 */ /* 0x000ea20000000800 */
[----:B------:R-:W-:Y:S01]  /*14cb0*/  MOV R0, 0x400 ;  /* 0x0000040000007802 */ /* 0x000fe20000000f00 */
[----:B------:R-:W-:Y:S01]  /*14cc0*/  BSSY.RECONVERGENT B1, `(.L_x_289) ;  /* 0x000015c000017945 */ /* 0x000fe20003800200 */
[----:B------:R-:W-:Y:S01]  /*14cd0*/  LOP3.LUT R6, R46, 0x7, RZ, 0xc0, !PT ;  /* 0x000000072e067812 */ /* 0x000fe200078ec0ff */
[----:B-1----:R-:W1:Y:S01]  /*14ce0*/  S2R R3, SR_CgaCtaId ;  /* 0x0000000000037919 */ /* 0x002e620000008800 */
[----:B------:R-:W-:Y:S01]  /*14cf0*/  IMAD.MOV.U32 R8, RZ, RZ, RZ ;  /* 0x000000ffff087224 */ /* 0x000fe200078e00ff */
[----:B-1----:R-:W-:Y:S02]  /*14d00*/  LEA R3, R3, R0, 0x18 ;  /* 0x0000000003037211 */ /* 0x002fe400078ec0ff */
[----:B--2---:R-:W-:-:S03]  /*14d10*/  LOP3.LUT R0, R45, 0x7ffffff8, RZ, 0xc0, !PT ;  /* 0x7ffffff82d007812 */ /* 0x004fc600078ec0ff */
[----:B------:R-:W-:Y:S01]  /*14d20*/  IMAD R6, R6, 0x768, R3 ;  /* 0x0000076806067824 */ /* 0x000fe200078e0203 */
[C---:B------:R-:W-:Y:S02]  /*14d30*/  LOP3.LUT R7, R45.reuse, 0x7, RZ, 0xc0, !PT ;  /* 0x000000072d077812 */ /* 0x040fe400078ec0ff */
[----:B------:R-:W-:Y:S01]  /*14d40*/  LOP3.LUT R9, R45, 0x3, RZ, 0xc0, !PT ;  /* 0x000000032d097812 */ /* 0x000fe200078ec0ff */
[----:B------:R-:W-:Y:S01]  /*14d50*/  VIADD R11, R6, 0x2d0 ;  /* 0x000002d0060b7836 */ /* 0x000fe20000000000 */
[----:B------:R-:W-:Y:S01]  /*14d60*/  IADD3 R10, PT, PT, -R0, RZ, RZ ;  /* 0x000000ff000a7210 */ /* 0x000fe20007ffe1ff */
[----:B0-----:R-:W-:-:S07]  /*14d70*/  VIADD R12, R6, 0x768 ;  /* 0x00000768060c7836 */ /* 0x001fce0000000000 */
.L_x_306:
        /* <DEDUP_REMOVED lines=12> */
[----:B------:R-:W-:Y:S01]  /*14e40*/  LEA R35, R8, R11, 0x3 ;  /* 0x0000000b08237211 */ /* 0x000fe200078e18ff */
[----:B------:R-:W-:Y:S01]  /*14e50*/  IMAD.MOV.U32 R13, RZ, RZ, R12 ;  /* 0x000000ffff0d7224 */ /* 0x000fe200078e000c */
[----:B------:R-:W-:Y:S01]  /*14e60*/  CS2R R2, SRZ ;  /* 0x0000000000027805 */ /* 0x000fe2000001ff00 */
[----:B------:R-:W-:-:S07]  /*14e70*/  IMAD.MOV.U32 R36, RZ, RZ, R10 ;  /* 0x000000ffff247224 */ /* 0x000fce00078e000a */
.L_x_295:
[----:B------:R-:W0:Y:S01]  /*14e80*/  LDC R34, c[0x0][0x3a0] ;  /* 0x0000e800ff227b82 */ /* 0x000e220000000800 */
[----:B------:R1:W2:Y:S01]  /*14e90*/  LDS.64 R22, [R35] ;  /* 0x0000000023167984 */ /* 0x0002a20000000a00 */
[----:B------:R-:W-:-:S03]  /*14ea0*/  VIADD R36, R36, 0x8 ;  /* 0x0000000824247836 */ /* 0x000fc60000000000 */
[----:B------:R-:W3:Y:S04]  /*14eb0*/  LDS.64 R30, [R13+-0x38] ;  /* 0xffffc8000d1e7984 */ /* 0x000ee80000000a00 */
[----:B------:R-:W-:Y:S04]  /*14ec0*/  LDS.64 R24, [R13+-0x30] ;  /* 0xffffd0000d187984 */ /* 0x000fe80000000a00 */
[----:B------:R-:W-:Y:S01]  /*14ed0*/  LDS.64 R16, [R13+-0x28] ;  /* 0xffffd8000d107984 */ /* 0x000fe20000000a00 */
[C-C-:B0-----:R-:W-:Y:S02]  /*14ee0*/  IMAD R21, R34.reuse, 0x8, R35.reuse ;  /* 0x0000000822157824 */ /* 0x141fe400078e0223 */
[----:B-1----:R-:W-:-:S03]  /*14ef0*/  IMAD R35, R34, 0x40, R35 ;  /* 0x0000004022237824 */ /* 0x002fc600078e0223 */
[----:B------:R-:W0:Y:S01]  /*14f00*/  LDS.64 R26, [R21] ;  /* 0x00000000151a7984 */ /* 0x000e220000000a00 */
[----:B------:R-:W-:-:S03]  /*14f10*/  LEA R29, R34, R21, 0x3 ;  /* 0x00000015221d7211 */ /* 0x000fc600078e18ff */
[----:B------:R-:W-:Y:S02]  /*14f20*/  LDS.64 R20, [R13+-0x20] ;  /* 0xffffe0000d147984 */ /* 0x000fe40000000a00 */
[C---:B------:R-:W-:Y:S02]  /*14f30*/  IMAD R37, R34.reuse, 0x8, R29 ;  /* 0x0000000822257824 */ /* 0x040fe400078e021d */
[----:B------:R-:W1:Y:S02]  /*14f40*/  LDS.64 R32, [R29] ;  /* 0x000000001d207984 */ /* 0x000e640000000a00 */
[C---:B------:R-:W-:Y:S02]  /*14f50*/  IMAD R39, R34.reuse, 0x8, R37 ;  /* 0x0000000822277824 */ /* 0x040fe400078e0225 */
[----:B------:R4:W5:Y:S01]  /*14f60*/  LDS.64 R14, [R37] ;  /* 0x00000000250e7984 */ /* 0x0009620000000a00 */
[----:B--2---:R-:W-:Y:S01]  /*14f70*/  DSETP.NEU.AND P0, PT, R22, 1, PT ;  /* 0x3ff000001600742a */ /* 0x004fe20003f0d000 */
[----:B------:R-:W-:-:S02]  /*14f80*/  IMAD R41, R34, 0x8, R39 ;  /* 0x0000000822297824 */ /* 0x000fc400078e0227 */
[----:B------:R-:W2:Y:S03]  /*14f90*/  LDS.64 R18, [R39] ;  /* 0x0000000027127984 */ /* 0x000ea60000000a00 */
[C---:B------:R-:W-:Y:S01]  /*14fa0*/  LEA R43, R34.reuse, R41, 0x3 ;  /* 0x00000029222b7211 */ /* 0x040fe200078e18ff */
[----:B------:R-:W2:Y:S04]  /*14fb0*/  LDS.64 R22, [R41] ;  /* 0x0000000029167984 */ /* 0x000ea80000000a00 */
[----:B------:R-:W-:Y:S01]  /*14fc0*/  LDS.64 R28, [R43] ;  /* 0x000000002b1c7984 */ /* 0x000fe20000000a00 */
[----:B----4-:R-:W-:Y:S02]  /*14fd0*/  IMAD R37, R34, 0x8, R43 ;  /* 0x0000000822257824 */ /* 0x010fe400078e022b */
[----:B---3--:R-:W-:-:S02]  /*14fe0*/  @!P0 DADD R2, R2, R30 ;  /* 0x0000000002028229 */ /* 0x008fc4000000001e */
[----:B------:R-:W-:Y:S01]  /*14ff0*/  @P0 DADD R4, R4, R30 ;  /* 0x0000000004040229 */ /* 0x000fe2000000001e */
[----:B------:R-:W-:Y:S01]  /*15000*/  LDS.64 R30, [R13+-0x10] ;  /* 0xfffff0000d1e7984 */ /* 0x000fe20000000a00 */
[----:B0-----:R-:W-:-:S03]  /*15010*/  DSETP.NEU.AND P1, PT, R26, 1, PT ;  /* 0x3ff000001a00742a */ /* 0x001fc60003f2d000 */
[----:B------:R-:W0:Y:S01]  /*15020*/  LDS.64 R26, [R13+-0x18] ;  /* 0xffffe8000d1a7984 */ /* 0x000e220000000a00 */
[----:B-1----:R-:W-:-:S03]  /*15030*/  DSETP.NEU.AND P0, PT, R32, 1, PT ;  /* 0x3ff000002000742a */ /* 0x002fc60003f0d000 */
[----:B------:R-:W1:Y:S07]  /*15040*/  LDS.64 R32, [R37] ;  /* 0x0000000025207984 */ /* 0x000e6e0000000a00 */
[--C-:B------:R-:W-:Y:S02]  /*15050*/  @P1 DADD R4, R4, R24.reuse ;  /* 0x0000000004041229 */ /* 0x100fe40000000018 */
[----:B------:R-:W-:Y:S01]  /*15060*/  @!P1 DADD R2, R2, R24 ;  /* 0x0000000002029229 */ /* 0x000fe20000000018 */
[----:B------:R-:W3:Y:S01]  /*15070*/  LDS.64 R24, [R13+-0x8] ;  /* 0xfffff8000d187984 */ /* 0x000ee20000000a00 */
[----:B-----5:R-:W-:-:S04]  /*15080*/  DSETP.NEU.AND P1, PT, R14, 1, PT ;  /* 0x3ff000000e00742a */ /* 0x020fc80003f2d000 */
[--C-:B------:R-:W-:Y:S01]  /*15090*/  @P0 DADD R4, R4, R16.reuse ;  /* 0x0000000004040229 */ /* 0x100fe20000000010 */
[----:B------:R4:W5:Y:S01]  /*150a0*/  LDS.64 R14, [R13] ;  /* 0x000000000d0e7984 */ /* 0x0009620000000a00 */
[----:B------:R-:W-:Y:S02]  /*150b0*/  @!P0 DADD R2, R2, R16 ;  /* 0x0000000002028229 */ /* 0x000fe40000000010 */
[----:B--2---:R-:W-:Y:S01]  /*150c0*/  DSETP.NEU.AND P0, PT, R18, 1, PT ;  /* 0x3ff000001200742a */ /* 0x004fe20003f0d000 */
[----:B----4-:R-:W-:-:S05]  /*150d0*/  IADD3 R13, PT, PT, R13, 0x40, RZ ;  /* 0x000000400d0d7810 */ /* 0x010fca0007ffe0ff */
[--C-:B------:R-:W-:Y:S02]  /*150e0*/  @P1 DADD R4, R4, R20.reuse ;  /* 0x0000000004041229 */ /* 0x100fe40000000014 */
[----:B------:R-:W-:Y:S02]  /*150f0*/  @!P1 DADD R2, R2, R20 ;  /* 0x0000000002029229 */ /* 0x000fe40000000014 */
[----:B------:R-:W-:-:S04]  /*15100*/  DSETP.NEU.AND P1, PT, R22, 1, PT ;  /* 0x3ff000001600742a */ /* 0x000fc80003f2d000 */
[--C-:B0-----:R-:W-:Y:S02]  /*15110*/  @P0 DADD R4, R4, R26.reuse ;  /* 0x0000000004040229 */ /* 0x101fe4000000001a */
[----:B------:R-:W-:Y:S02]  /*15120*/  @!P0 DADD R2, R2, R26 ;  /* 0x0000000002028229 */ /* 0x000fe4000000001a */
[----:B------:R-:W-:-:S06]  /*15130*/  DSETP.NEU.AND P0, PT, R28, 1, PT ;  /* 0x3ff000001c00742a */ /* 0x000fcc0003f0d000 */
[--C-:B------:R-:W-:Y:S02]  /*15140*/  @P1 DADD R4, R4, R30.reuse ;  /* 0x0000000004041229 */ /* 0x100fe4000000001e */
[----:B------:R-:W-:Y:S02]  /*15150*/  @!P1 DADD R2, R2, R30 ;  /* 0x0000000002029229 */ /* 0x000fe4000000001e */
[----:B-1----:R-:W-:-:S04]  /*15160*/  DSETP.NEU.AND P1, PT, R32, 1, PT ;  /* 0x3ff000002000742a */ /* 0x002fc80003f2d000 */
[--C-:B---3--:R-:W-:Y:S02]  /*15170*/  @P0 DADD R4, R4, R24.reuse ;  /* 0x0000000004040229 */ /* 0x108fe40000000018 */
[----:B------:R-:W-:Y:S01]  /*15180*/  @!P0 DADD R2, R2, R24 ;  /* 0x0000000002028229 */ /* 0x000fe20000000018 */
[----:B------:R-:W-:-:S07]  /*15190*/  ISETP.NE.AND P0, PT, R36, RZ, PT ;  /* 0x000000ff2400720c */ /* 0x000fce0003f05270 */
[--C-:B-----5:R-:W-:Y:S02]  /*151a0*/  @P1 DADD R4, R4, R14.reuse ;  /* 0x0000000004041229 */ /* 0x120fe4000000000e */
[----:B------:R-:W-:-:S04]  /*151b0*/  @!P1 DADD R2, R2, R14 ;  /* 0x0000000002029229 */ /* 0x000fc8000000000e */
[----:B------:R-:W-:Y:S07]  /*151c0*/  @P0 BRA `(.L_x_295) ;  /* 0xfffffffc002c0947 */ /* 0x000fee000383ffff */
[----:B------:R-:W-:Y:S05]  /*151d0*/  BSYNC.RECONVERGENT B4 ;  /* 0x0000000000047941 */ /* 0x000fea0003800200 */
.L_x_294:
[----:B------:R-:W-:-:S07]  /*151e0*/  IMAD.MOV.U32 R13, RZ, RZ, R0 ;  /* 0x000000ffff0d7224 */ /* 0x000fce00078e0000 */
.L_x_293:
[----:B------:R-:W-:Y:S05]  /*151f0*/  BSYNC.RECONVERGENT B3 ;  /* 0x0000000000037941 */ /* 0x000fea0003800200 */
.L_x_292:
[----:B------:R-:W-:-:S13]  /*15200*/  ISETP.NE.AND P0, PT, R7, RZ, PT ;  /* 0x000000ff0700720c */ /* 0x000fda0003f05270 */
[----:B------:R-:W-:Y:S05]  /*15210*/  @!P0 BRA `(.L_x_291) ;  /* 0x0000000400048947 */ /* 0x000fea0003800000 */
[----:B------:R-:W-:Y:S01]  /*15220*/  ISETP.GE.U32.AND P0, PT, R7, 0x4, PT ;  /* 0x000000040700780c */ /* 0x000fe20003f06070 */
[----:B------:R-:W-:Y:S01]  /*15230*/  BSSY.RECONVERGENT B3, `(.L_x_296) ;  /* 0x000001f000037945 */ /* 0x000fe20003800200 */
[----:B------:R-:W-:-:S11]  /*15240*/  ISETP.NE.AND P2, PT, R9, RZ, PT ;  /* 0x000000ff0900720c */ /* 0x000fd60003f45270 */
[----:B------:R-:W-:Y:S05]  /*15250*/  @!P0 BRA `(.L_x_297) ;  /* 0x0000000000708947 */ /* 0x000fea0003800000 */
[----:B------:R-:W0:Y:S01]  /*15260*/  LDC R19, c[0x0][0x3a0] ;  /* 0x0000e800ff137b82 */ /* 0x000e220000000800 */
[----:B------:R-:W-:-:S05]  /*15270*/  LEA R28, R13, R6, 0x3 ;  /* 0x000000060d1c7211 */ /* 0x000fca00078e18ff */
[----:B------:R-:W-:Y:S04]  /*15280*/  LDS.64 R16, [R28+0x730] ;  /* 0x000730001c107984 */ /* 0x000fe80000000a00 */
[----:B------:R-:W-:Y:S01]  /*15290*/  LDS.64 R22, [R28+0x740] ;  /* 0x000740001c167984 */ /* 0x000fe20000000a00 */
[C---:B0-----:R-:W-:Y:S02]  /*152a0*/  IMAD R15, R13.reuse, R19, R8 ;  /* 0x000000130d0f7224 */ /* 0x041fe400078e0208 */
[----:B------:R-:W-:Y:S02]  /*152b0*/  VIADD R13, R13, 0x4 ;  /* 0x000000040d0d7836 */ /* 0x000fe40000000000 */
[----:B------:R-:W-:-:S04]  /*152c0*/  IMAD R26, R15, 0x8, R6 ;  /* 0x000000080f1a7824 */ /* 0x000fc800078e0206 */
[C---:B------:R-:W-:Y:S01]  /*152d0*/  IMAD R29, R19.reuse, 0x8, R26 ;  /* 0x00000008131d7824 */ /* 0x040fe200078e021a */
[----:B------:R-:W0:Y:S03]  /*152e0*/  LDS.64 R30, [R26+0x2d0] ;  /* 0x0002d0001a1e7984 */ /* 0x000e260000000a00 */
[C---:B------:R-:W-:Y:S01]  /*152f0*/  IMAD R32, R19.reuse, 0x8, R29 ;  /* 0x0000000813207824 */ /* 0x040fe200078e021d */
[----:B------:R-:W1:Y:S03]  /*15300*/  LDS.64 R14, [R29+0x2d0] ;  /* 0x0002d0001d0e7984 */ /* 0x000e660000000a00 */
[----:B------:R-:W-:Y:S01]  /*15310*/  IMAD R24, R19, 0x8, R32 ;  /* 0x0000000813187824 */ /* 0x000fe200078e0220 */
        /* <DEDUP_REMOVED lines=16> */
.L_x_297:
[----:B------:R-:W-:Y:S05]  /*15420*/  BSYNC.RECONVERGENT B3 ;  /* 0x0000000000037941 */ /* 0x000fea0003800200 */
.L_x_296:
        /* <DEDUP_REMOVED lines=8> */
[C---:B0-----:R-:W-:Y:S02]  /*154b0*/  IMAD R15, R13.reuse, R16, R8 ;  /* 0x000000100d0f7224 */ /* 0x041fe400078e0208 */
[----:B------:R-:W-:-:S03]  /*154c0*/  VIADD R13, R13, 0x2 ;  /* 0x000000020d0d7836 */ /* 0x000fc60000000000 */
[----:B------:R-:W-:Y:S02]  /*154d0*/  LEA R21, R15, R6, 0x3 ;  /* 0x000000060f157211 */ /* 0x000fe400078e18ff */
[----:B------:R-:W-:Y:S03]  /*154e0*/  LDS.64 R14, [R20+0x730] ;  /* 0x00073000140e7984 */ /* 0x000fe60000000a00 */
[----:B------:R-:W-:Y:S01]  /*154f0*/  IMAD R16, R16, 0x8, R21 ;  /* 0x0000000810107824 */ /* 0x000fe200078e0215 */
[----:B------:R-:W0:Y:S05]  /*15500*/  LDS.64 R22, [R21+0x2d0] ;  /* 0x0002d00015167984 */ /* 0x000e2a0000000a00 */
[----:B------:R-:W1:Y:S01]  /*15510*/  LDS.64 R16, [R16+0x2d0] ;  /* 0x0002d00010107984 */ /* 0x000e620000000a00 */
[----:B0-----:R-:W-:-:S02]  /*15520*/  DSETP.NEU.AND P0, PT, R22, 1, PT ;  /* 0x3ff000001600742a */ /* 0x001fc40003f0d000 */
[----:B-1----:R-:W-:-:S12]  /*15530*/  DSETP.NEU.AND P1, PT, R16, 1, PT ;  /* 0x3ff000001000742a */ /* 0x002fd80003f2d000 */
[--C-:B------:R-:W-:Y:S02]  /*15540*/  @P0 DADD R4, R4, R14.reuse ;  /* 0x0000000004040229 */ /* 0x100fe4000000000e */
[----:B------:R-:W-:-:S06]  /*15550*/  @!P0 DADD R2, R2, R14 ;  /* 0x0000000002028229 */ /* 0x000fcc000000000e */
[--C-:B------:R-:W-:Y:S02]  /*15560*/  @P1 DADD R4, R4, R18.reuse ;  /* 0x0000000004041229 */ /* 0x100fe40000000012 */
[----:B------:R-:W-:-:S11]  /*15570*/  @!P1 DADD R2, R2, R18 ;  /* 0x0000000002029229 */ /* 0x000fd60000000012 */
.L_x_299:
[----:B------:R-:W-:Y:S05]  /*15580*/  BSYNC.RECONVERGENT B3 ;  /* 0x0000000000037941 */ /* 0x000fea0003800200 */
.L_x_298:
[----:B------:R-:W-:Y:S05]  /*15590*/  @!P2 BRA `(.L_x_291) ;  /* 0x000000000024a947 */ /* 0x000fea0003800000 */
[----:B------:R-:W0:Y:S01]  /*155a0*/  LDCU UR4, c[0x0][0x3a0] ;  /* 0x00007400ff0477ac */ /* 0x000e220008000800 */
[----:B------:R-:W-:-:S06]  /*155b0*/  IMAD R16, R13, 0x8, R6 ;  /* 0x000000080d107824 */ /* 0x000fcc00078e0206 */
[----:B------:R-:W-:Y:S01]  /*155c0*/  LDS.64 R16, [R16+0x730] ;  /* 0x0007300010107984 */ /* 0x000fe20000000a00 */
[----:B0-----:R-:W-:-:S05]  /*155d0*/  IMAD R15, R13, UR4, R8 ;  /* 0x000000040d0f7c24 */ /* 0x001fca000f8e0208 */
[----:B------:R-:W-:-:S06]  /*155e0*/  LEA R15, R15, R6, 0x3 ;  /* 0x000000060f0f7211 */ /* 0x000fcc00078e18ff */
[----:B------:R-:W0:Y:S02]  /*155f0*/  LDS.64 R14, [R15+0x2d0] ;  /* 0x0002d0000f0e7984 */ /* 0x000e240000000a00 */
[----:B0-----:R-:W-:-:S14]  /*15600*/  DSETP.NEU.AND P0, PT, R14, 1, PT ;  /* 0x3ff000000e00742a */ /* 0x001fdc0003f0d000 */
[--C-:B------:R-:W-:Y:S02]  /*15610*/  @P0 DADD R4, R4, R16.reuse ;  /* 0x0000000004040229 */ /* 0x100fe40000000010 */
[----:B------:R-:W-:-:S11]  /*15620*/  @!P0 DADD R2, R2, R16 ;  /* 0x0000000002028229 */ /* 0x000fd60000000010 */
.L_x_291:
[----:B------:R-:W-:Y:S05]  /*15630*/  BSYNC.RECONVERGENT B2 ;  /* 0x0000000000027941 */ /* 0x000fea0003800200 */
.L_x_290:
        /* <DEDUP_REMOVED lines=9> */
[----:B------:R-:W-:-:S06]  /*156d0*/  SEL R4, R4, R5, P0 ;  /* 0x0000000504047207 */ /* 0x000fcc0000000000 */
[----:B------:R-:W-:Y:S02]  /*156e0*/  @P1 LOP3.LUT R13, R16, 0x80000, RZ, 0xfc, !PT ;  /* 0x00080000100d1812 */ /* 0x000fe400078efcff */
[----:B------:R-:W-:-:S03]  /*156f0*/  MOV R16, R4 ;  /* 0x0000000400107202 */ /* 0x000fc60000000f00 */
[----:B------:R-:W-:-:S04]  /*15700*/  IMAD.MOV.U32 R5, RZ, RZ, R13 ;  /* 0x000000ffff057224 */ /* 0x000fc800078e000d */
[--C-:B------:R-:W-:Y:S01]  /*15710*/  IMAD.MOV.U32 R17, RZ, RZ, R5.reuse ;  /* 0x000000ffff117224 */ /* 0x100fe200078e0005 */
[----:B------:R-:W-:Y:S01]  /*15720*/  ISETP.GT.AND P0, PT, R5, 0xfffff, PT ;  /* 0x000fffff0500780c */ /* 0x000fe20003f04270 */
[----:B------:R-:W-:-:S12]  /*15730*/  IMAD.MOV.U32 R13, RZ, RZ, R5 ;  /* 0x000000ffff0d7224 */ /* 0x000fd800078e0005 */
        /* <DEDUP_REMOVED lines=19> */
[----:B------:R-:W-:Y:S01]  /*15870*/  @P0 IADD3 R17, PT, PT, R5, -0x100000, RZ ;  /* 0xfff0000005110810 */ /* 0x000fe20007ffe0ff */
[----:B------:R-:W-:-:S04]  /*15880*/  @P0 VIADD R13, R13, 0x1 ;  /* 0x000000010d0d0836 */ /* 0x000fc80000000000 */
        /* <DEDUP_REMOVED lines=50> */
.L_x_301:
[----:B------:R-:W-:Y:S01]  /*15bb0*/  IMAD.MOV.U32 R4, RZ, RZ, 0x0 ;  /* 0x00000000ff047424 */ /* 0x000fe200078e00ff */
[----:B------:R-:W-:Y:S02]  /*15bc0*/  MOV R5, 0x7ff00000 ;  /* 0x7ff0000000057802 */ /* 0x000fe40000000f00 */
[----:B------:R-:W-:-:S04]  /*15bd0*/  LOP3.LUT P0, RZ, R17, 0x7fffffff, RZ, 0xc0, !PT ;  /* 0x7fffffff11ff7812 */ /* 0x000fc8000780c0ff */
[----:B------:R-:W-:-:S10]  /*15be0*/  DFMA R4, R16, R4, +INF ;  /* 0x7ff000001004742b */ /* 0x000fd40000000004 */
[----:B------:R-:W-:Y:S02]  /*15bf0*/  FSEL R4, R4, RZ, P0 ;  /* 0x000000ff04047208 */ /* 0x000fe40000000000 */
[----:B------:R-:W-:-:S07]  /*15c00*/  FSEL R5, R5, -QNAN , P0 ;  /* 0xfff0000005057808 */ /* 0x000fce0000000000 */
.L_x_302:
[----:B------:R-:W-:Y:S05]  /*15c10*/  BSYNC.RECONVERGENT B2 ;  /* 0x0000000000027941 */ /* 0x000fea0003800200 */
.L_x_300:
[----:B------:R-:W-:Y:S01]  /*15c20*/  DSETP.MAX.AND P0, P1, R2, R14, PT ;  /* 0x0000000e0200722a */ /* 0x000fe2000390f000 */
[----:B------:R-:W-:Y:S01]  /*15c30*/  IMAD.MOV.U32 R13, RZ, RZ, R3 ;  /* 0x000000ffff0d7224 */ /* 0x000fe200078e0003 */
[----:B------:R-:W-:Y:S01]  /*15c40*/  BSSY.RECONVERGENT B2, `(.L_x_303) ;  /* 0x0000059000027945 */ /* 0x000fe20003800200 */
[----:B------:R-:W-:Y:S02]  /*15c50*/  IMAD.MOV.U32 R16, RZ, RZ, R15 ;  /* 0x000000ffff107224 */ /* 0x000fe400078e000f */
[----:B------:R-:W-:Y:S01]  /*15c60*/  IMAD.MOV.U32 R24, RZ, RZ, -0x3ff ;  /* 0xfffffc01ff187424 */ /* 0x000fe200078e00ff */
[----:B------:R-:W-:Y:S02]  /*15c70*/  SEL R2, R2, R14, P0 ;  /* 0x0000000e02027207 */ /* 0x000fe40000000000 */
[----:B------:R-:W-:Y:S02]  /*15c80*/  FSEL R13, R13, R16, P0 ;  /* 0x000000100d0d7208 */ /* 0x000fe40000000000 */
[----:B------:R-:W-:-:S04]  /*15c90*/  MOV R14, R2 ;  /* 0x00000002000e7202 */ /* 0x000fc80000000f00 */
        /* <DEDUP_REMOVED lines=13> */
[----:B------:R-:W-:Y:S01]  /*15d70*/  IMAD.MOV.U32 R23, RZ, RZ, 0x3ed0ee25 ;  /* 0x3ed0ee25ff177424 */ /* 0x000fe200078e00ff */
[----:B------:R-:W-:Y:S01]  /*15d80*/  MOV R14, R2 ;  /* 0x00000002000e7202 */ /* 0x000fe20000000f00 */
[----:B------:R-:W-:Y:S01]  /*15d90*/  IMAD.MOV.U32 R2, RZ, RZ, RZ ;  /* 0x000000ffff027224 */ /* 0x000fe200078e00ff */
[----:B------:R-:W-:Y:S01]  /*15da0*/  LOP3.LUT R15, R3, 0x3ff00000, RZ, 0xfc, !PT ;  /* 0x3ff00000030f7812 */ /* 0x000fe200078efcff */
[----:B------:R-:W-:Y:S01]  /*15db0*/  UMOV UR6, 0x3ae80f1e ;  /* 0x3ae80f1e00067882 */ /* 0x000fe20000000000 */
[----:B------:R-:W-:Y:S01]  /*15dc0*/  MOV R22, 0x8b7a8b04 ;  /* 0x8b7a8b0400167802 */ /* 0x000fe20000000f00 */
        /* <DEDUP_REMOVED lines=58> */
.L_x_304:
[----:B------:R-:W-:Y:S01]  /*16170*/  MOV R2, 0x0 ;  /* 0x0000000000027802 */ /* 0x000fe20000000f00 */
[----:B------:R-:W-:Y:S01]  /*16180*/  IMAD.MOV.U32 R3, RZ, RZ, 0x7ff00000 ;  /* 0x7ff00000ff037424 */ /* 0x000fe200078e00ff */
[----:B------:R-:W-:-:S05]  /*16190*/  LOP3.LUT P0, RZ, R15, 0x7fffffff, RZ, 0xc0, !PT ;  /* 0x7fffffff0fff7812 */ /* 0x000fca000780c0ff */
[----:B------:R-:W-:-:S10]  /*161a0*/  DFMA R2, R14, R2, +INF ;  /* 0x7ff000000e02742b */ /* 0x000fd40000000002 */
[----:B------:R-:W-:Y:S02]  /*161b0*/  FSEL R14, R2, RZ, P0 ;  /* 0x000000ff020e7208 */ /* 0x000fe40000000000 */
[----:B------:R-:W-:-:S07]  /*161c0*/  FSEL R15, R3, -QNAN , P0 ;  /* 0xfff00000030f7808 */ /* 0x000fce0000000000 */
.L_x_305:
[----:B------:R-:W-:Y:S05]  /*161d0*/  BSYNC.RECONVERGENT B2 ;  /* 0x0000000000027941 */ /* 0x000fea0003800200 */
.L_x_303:
        /* <DEDUP_REMOVED lines=11> */
.L_x_289:
[----:B------:R-:W-:Y:S05]  /*16290*/  BRA `(.L_x_173) ;  /* 0x0000002c00a87947 */ /* 0x000fea0003800000 */
.L_x_254:
[----:B------:R-:W-:Y:S01]  /*162a0*/  ISETP.NE.AND P0, PT, R22, RZ, PT ;  /* 0x000000ff1600720c */ /* 0x000fe20003f05270 */
[----:B------:R-:W-:-:S12]  /*162b0*/  BSSY.RECONVERGENT B3, `(.L_x_307) ;  /* 0x0000193000037945 */ /* 0x000fd80003800200 */
[----:B------:R-:W-:Y:S05]  /*162c0*/  @!P0 BRA `(.L_x_308) ;  /* 0x0000001800448947 */ /* 0x000fea0003800000 */
[----:B------:R-:W-:Y:S01]  /*162d0*/  ISETP.GE.AND P0, PT, R56, RZ, PT ;  /* 0x000000ff3800720c */ /* 0x000fe20003f06270 */
[----:B------:R-:W-:Y:S01]  /*162e0*/  BSSY.RECONVERGENT B2, `(.L_x_309) ;  /* 0x00000ba000027945 */ /* 0x000fe20003800200 */
[----:B------:R-:W-:Y:S02]  /*162f0*/  IADD3 R0, PT, PT, R45, 0x6b0, RZ ;  /* 0x000006b02d007810 */ /* 0x000fe40007ffe0ff */
[----:B------:R-:W-:-:S09]  /*16300*/  CS2R R4, SRZ ;  /* 0x0000000000047805 */ /* 0x000fd2000001ff00 */
[----:B------:R-:W-:Y:S05]  /*16310*/  @!P0 BRA `(.L_x_310) ;  /* 0x0000000800d88947 */ /* 0x000fea0003800000 */
[----:B------:R-:W-:Y:S01]  /*16320*/  ISETP.NE.AND P0, PT, R56, RZ, PT ;  /* 0x000000ff3800720c */ /* 0x000fe20003f05270 */
        /* <DEDUP_REMOVED lines=8> */
.L_x_318:
[C---:B------:R-:W-:Y:S01]  /*163b0*/  IMAD R2, R17.reuse, 0x20, R45 ;  /* 0x0000002011027824 */ /* 0x040fe200078e022d */
[----:B------:R-:W-:Y:S01]  /*163c0*/  LEA R8, R17, R0, 0x5 ;  /* 0x0000000011087211 */ /* 0x000fe200078e28ff */
[----:B------:R-:W-:Y:S01]  /*163d0*/  IMAD.MOV.U32 R12, RZ, RZ, 0x652b82fe ;  /* 0x652b82feff0c7424 */ /* 0x000fe200078e00ff */
        /* <DEDUP_REMOVED lines=22> */
[----:B------:R-:W-:Y:S01]  /*16540*/  IMAD.MOV.U32 R26, RZ, RZ, 0x62401315 ;  /* 0x62401315ff1a7424 */ /* 0x000fe200078e00ff */
[----:B------:R-:W-:-:S04]  /*16550*/  MOV R27, 0x3ec71dee ;  /* 0x3ec71dee001b7802 */ /* 0x000fc80000000f00 */
[-CC-:B------:R-:W-:Y:S02]  /*16560*/  DFMA R20, R18, R28.reuse, R30.reuse ;  /* 0x0000001c1214722b */ /* 0x180fe4000000001e */
        /* <DEDUP_REMOVED lines=54> */
.L_x_315:
[----:B------:R-:W-:Y:S05]  /*168d0*/  BSYNC.RECONVERGENT B6 ;  /* 0x0000000000067941 */ /* 0x000fea0003800200 */
.L_x_314:
[----:B------:R-:W-:Y:S01]  /*168e0*/  BSSY.RECONVERGENT B6, `(.L_x_316) ;  /* 0x0000011000067945 */ /* 0x000fe20003800200 */
[----:B------:R-:W-:Y:S01]  /*168f0*/  DADD R20, R20, R4 ;  /* 0x0000000014147229 */ /* 0x000fe20000000004 */
[----:B------:R-:W-:Y:S02]  /*16900*/  IMAD R5, R12, 0x100000, R15 ;  /* 0x001000000c057824 */ /* 0x000fe400078e020f */
[----:B------:R-:W-:Y:S01]  /*16910*/  IMAD.MOV.U32 R4, RZ, RZ, R14 ;  /* 0x000000ffff047224 */ /* 0x000fe200078e000e */
[----:B------:R-:W-:Y:S07]  /*16920*/  @!P2 BRA `(.L_x_317) ;  /* 0x000000000030a947 */ /* 0x000fee0003800000 */
        /* <DEDUP_REMOVED lines=12> */
.L_x_317:
[----:B------:R-:W-:Y:S05]  /*169f0*/  BSYNC.RECONVERGENT B6 ;  /* 0x0000000000067941 */ /* 0x000fea0003800200 */
.L_x_316:
[----:B------:R-:W-:Y:S01]  /*16a00*/  DADD R4, R20, R4 ;  /* 0x0000000014047229 */ /* 0x000fe20000000004 */
[----:B------:R-:W-:Y:S10]  /*16a10*/  @P3 BRA `(.L_x_318) ;  /* 0xfffffff800643947 */ /* 0x000ff4000383ffff */
[----:B------:R-:W-:Y:S05]  /*16a20*/  BSYNC.RECONVERGENT B5 ;  /* 0x0000000000057941 */ /* 0x000fea0003800200 */
.L_x_313:
[----:B------:R-:W-:-:S07]  /*16a30*/  LEA R16, R16, 0x1, 0x2 ;  /* 0x0000000110107811 */ /* 0x000fce00078e10ff */
.L_x_312:
[----:B------:R-:W-:Y:S05]  /*16a40*/  BSYNC.RECONVERGENT B4 ;  /* 0x0000000000047941 */ /* 0x000fea0003800200 */
.L_x_311:
[----:B------:R-:W-:-:S04]  /*16a50*/  LOP3.LUT R2, R56, 0x1, RZ, 0xc0, !PT ;  /* 0x0000000138027812 */ /* 0x000fc800078ec0ff */
[----:B------:R-:W-:-:S13]  /*16a60*/  ISETP.NE.U32.AND P0, PT, R2, 0x1, PT ;  /* 0x000000010200780c */ /* 0x000fda0003f05070 */
[----:B------:R-:W-:Y:S05]  /*16a70*/  @!P0 BRA `(.L_x_310) ;  /* 0x0000000400008947 */ /* 0x000fea0003800000 */
        /* <DEDUP_REMOVED lines=62> */
.L_x_320:
[----:B------:R-:W-:Y:S05]  /*16e60*/  BSYNC.RECONVERGENT B4 ;  /* 0x0000000000047941 */ /* 0x000fea0003800200 */
.L_x_319:
[----:B------:R-:W-:-:S11]  /*16e70*/  DADD R4, R4, R10 ;  /* 0x0000000004047229 */ /* 0x000fd6000000000a */
.L_x_310:
[----:B------:R-:W-:Y:S05]  /*16e80*/  BSYNC.RECONVERGENT B2 ;  /* 0x0000000000027941 */ /* 0x000fea0003800200 */
.L_x_309:
[----:B------:R-:W-:Y:S01]  /*16e90*/  UMOV UR6, 0xfeebc2a0 ;  /* 0xfeebc2a000067882 */ /* 0x000fe20000000000 */
[----:B------:R-:W-:Y:S02]  /*16ea0*/  UMOV UR7, 0x39b4484b ;  /* 0x39b4484b00077882 */ /* 0x000fe40000000000 */
[----:B------:R-:W-:-:S14]  /*16eb0*/  DSETP.GEU.AND P0, PT, R4, UR6, PT ;  /* 0x0000000604007e2a */ /* 0x000fdc000bf0e000 */
[----:B------:R-:W-:Y:S05]  /*16ec0*/  @!P0 BRA `(.L_x_308) ;  /* 0x0000000c00448947 */ /* 0x000fea0003800000 */
[----:B------:R-:W0:Y:S01]  /*16ed0*/  MUFU.RCP64H R3, R5 ;  /* 0x0000000500037308 */ /* 0x000e220000001800 */
[----:B------:R-:W-:Y:S01]  /*16ee0*/  IMAD.MOV.U32 R2, RZ, RZ, 0x1 ;  /* 0x00000001ff027424 */ /* 0x000fe200078e00ff */
[----:B------:R-:W-:Y:S01]  /*16ef0*/  FSETP.GEU.AND P1, PT, |R7|, 6.5827683646048100446e-37, PT ;  /* 0x036000000700780b */ /* 0x000fe20003f2e200 */
[----:B------:R-:W-:Y:S01]  /*16f00*/  BSSY.RECONVERGENT B4, `(.L_x_321) ;  /* 0x0000015000047945 */ /* 0x000fe20003800200 */
[----:B------:R-:W-:-:S03]  /*16f10*/  ISETP.GE.AND P4, PT, R56, RZ, PT ;  /* 0x000000ff3800720c */ /* 0x000fc60003f86270 */
[----:B0-----:R-:W-:-:S08]  /*16f20*/  DFMA R8, R2, -R4, 1 ;  /* 0x3ff000000208742b */ /* 0x001fd00000000804 */
[----:B------:R-:W-:-:S08]  /*16f30*/  DFMA R8, R8, R8, R8 ;  /* 0x000000080808722b */ /* 0x000fd00000000008 */
[----:B------:R-:W-:-:S08]  /*16f40*/  DFMA R8, R2, R8, R2 ;  /* 0x000000080208722b */ /* 0x000fd00000000002 */
[----:B------:R-:W-:-:S08]  /*16f50*/  DFMA R2, R8, -R4, 1 ;  /* 0x3ff000000802742b */ /* 0x000fd00000000804 */
        /* <DEDUP_REMOVED lines=8> */
[----:B------:R-:W-:Y:S01]  /*16fe0*/  MOV R12, R6 ;  /* 0x00000006000c7202 */ /* 0x000fe20000000f00 */
[----:B------:R-:W-:Y:S01]  /*16ff0*/  IMAD.MOV.U32 R9, RZ, RZ, R5 ;  /* 0x000000ffff097224 */ /* 0x000fe200078e0005 */
[----:B------:R-:W-:Y:S01]  /*17000*/  MOV R20, 0x17030 ;  /* 0x0001703000147802 */ /* 0x000fe20000000f00 */
[----:B------:R-:W-:-:S07]  /*17010*/  IMAD.MOV.U32 R13, RZ, RZ, R7 ;  /* 0x000000ffff0d7224 */ /* 0x000fce00078e0007 */
[----:B------:R-:W-:Y:S05]  /*17020*/  CALL.REL.NOINC `($__internal_0_$__cuda_sm20_div_rn_f64_full) ;  /* 0x0000002c00f87944 */ /* 0x000fea0003c00000 */
[----:B------:R-:W-:Y:S02]  /*17030*/  IMAD.MOV.U32 R2, RZ, RZ, R8 ;  /* 0x000000ffff027224 */ /* 0x000fe400078e0008 */
[----:B------:R-:W-:-:S07]  /*17040*/  IMAD.MOV.U32 R3, RZ, RZ, R9 ;  /* 0x000000ffff037224 */ /* 0x000fce00078e0009 */
.L_x_322:
[----:B------:R-:W-:Y:S05]  /*17050*/  BSYNC.RECONVERGENT B4 ;  /* 0x0000000000047941 */ /* 0x000fea0003800200 */
.L_x_321:
[----:B------:R-:W-:Y:S05]  /*17060*/  @!P4 BRA `(.L_x_308) ;  /* 0x0000000800dcc947 */ /* 0x000fea0003800000 */
[----:B------:R-:W-:Y:S01]  /*17070*/  ISETP.NE.AND P0, PT, R56, RZ, PT ;  /* 0x000000ff3800720c */ /* 0x000fe20003f05270 */
[----:B------:R-:W-:Y:S01]  /*17080*/  BSSY.RECONVERGENT B2, `(.L_x_323) ;  /* 0x0000070000027945 */ /* 0x000fe20003800200 */
[----:B------:R-:W-:-:S11]  /*17090*/  MOV R34, RZ ;  /* 0x000000ff00227202 */ /* 0x000fd60000000f00 */
[----:B------:R-:W-:Y:S05]  /*170a0*/  @!P0 BRA `(.L_x_324) ;  /* 0x0000000400b48947 */ /* 0x000fea0003800000 */
[----:B------:R-:W-:Y:S01]  /*170b0*/  LOP3.LUT R34, R22, 0x7ffffffe, RZ, 0xc0, !PT ;  /* 0x7ffffffe16227812 */ /* 0x000fe200078ec0ff */
[----:B------:R-:W-:-:S07]  /*170c0*/  IMAD.MOV.U32 R35, RZ, RZ, RZ ;  /* 0x000000ffff237224 */ /* 0x000fce00078e00ff */
.L_x_329:
        /* <DEDUP_REMOVED lines=61> */
.L_x_326:
[----:B------:R-:W-:Y:S05]  /*174a0*/  BSYNC.RECONVERGENT B4 ;  /* 0x0000000000047941 */ /* 0x000fea0003800200 */
.L_x_325:
        /* <DEDUP_REMOVED lines=39> */
.L_x_328:
[----:B------:R-:W-:Y:S05]  /*17720*/  BSYNC.RECONVERGENT B4 ;  /* 0x0000000000047941 */ /* 0x000fea0003800200 */
.L_x_327:
[----:B------:R-:W-:Y:S01]  /*17730*/  DMUL R4, R4, R2 ;  /* 0x0000000204047228 */ /* 0x000fe20000000000 */
[----:B------:R-:W-:-:S05]  /*17740*/  VIADD R35, R35, 0x2 ;  /* 0x0000000223237836 */ /* 0x000fca0000000000 */
[----:B------:R-:W-:Y:S01]  /*17750*/  ISETP.NE.AND P0, PT, R35, R34, PT ;  /* 0x000000222300720c */ /* 0x000fe20003f05270 */
[----:B------:R0:W-:-:S12]  /*17760*/  STS.64 [R32+0x738], R4 ;  /* 0x0007380420007388 */ /* 0x0001d80000000a00 */
[----:B0-----:R-:W-:Y:S05]  /*17770*/  @P0 BRA `(.L_x_329) ;  /* 0xfffffff800540947 */ /* 0x001fea000383ffff */
.L_x_324:
[----:B------:R-:W-:Y:S05]  /*17780*/  BSYNC.RECONVERGENT B2 ;  /* 0x0000000000027941 */ /* 0x000fea0003800200 */
.L_x_323:
        /* <DEDUP_REMOVED lines=65> */
.L_x_331:
[----:B------:R-:W-:Y:S05]  /*17ba0*/  BSYNC.RECONVERGENT B2 ;  /* 0x0000000000027941 */ /* 0x000fea0003800200 */
.L_x_330:
[----:B------:R-:W-:Y:S01]  /*17bb0*/  DMUL R2, R8, R2 ;  /* 0x0000000208027228 */ /* 0x000fe20000000000 */
[----:B------:R-:W-:-:S06]  /*17bc0*/  IMAD R5, R34, 0x8, R45 ;  /* 0x0000000822057824 */ /* 0x000fcc00078e022d */
[----:B------:R0:W-:Y:S04]  /*17bd0*/  STS.64 [R5+0x730], R2 ;  /* 0x0007300205007388 */ /* 0x0001e80000000a00 */
.L_x_308:
[----:B------:R-:W-:Y:S05]  /*17be0*/  BSYNC.RECONVERGENT B3 ;  /* 0x0000000000037941 */ /* 0x000fea0003800200 */
.L_x_307:
[----:B------:R-:W1:Y:S01]  /*17bf0*/  LDS R30, [R45+0x750] ;  /* 0x000750002d1e7984 */ /* 0x000e620000000800 */
[----:B0-----:R-:W0:Y:S01]  /*17c00*/  LDC R5, c[0x0][0x3a0] ;  /* 0x0000e800ff057b82 */ /* 0x001e220000000800 */
[----:B------:R-:W-:Y:S01]  /*17c10*/  IMAD.MOV.U32 R0, RZ, RZ, RZ ;  /* 0x000000ffff007224 */ /* 0x000fe200078e00ff */
[----:B0-----:R-:W-:Y:S02]  /*17c20*/  VIMNMX R5, PT, PT, R5, 0x1, !PT ;  /* 0x0000000105057848 */ /* 0x001fe40007fe0100 */
[C---:B-1----:R-:W-:Y:S02]  /*17c30*/  LOP3.LUT R4, R30.reuse, 0x7, RZ, 0xc0, !PT ;  /* 0x000000071e047812 */ /* 0x042fe400078ec0ff */
[C---:B------:R-:W-:Y:S02]  /*17c40*/  LOP3.LUT R6, R30.reuse, 0x7ffffff8, RZ, 0xc0, !PT ;  /* 0x7ffffff81e067812 */ /* 0x040fe400078ec0ff */
[----:B------:R-:W-:-:S07]  /*17c50*/  LOP3.LUT R7, R30, 0x3, RZ, 0xc0, !PT ;  /* 0x000000031e077812 */ /* 0x000fce00078ec0ff */
.L_x_348:
[----:B------:R-:W-:Y:S01]  /*17c60*/  ISETP.GE.AND P0, PT, R30, 0x1, PT ;  /* 0x000000011e00780c */ /* 0x000fe20003f06270 */
[----:B------:R-:W-:Y:S01]  /*17c70*/  BSSY.RECONVERGENT B2, `(.L_x_332) ;  /* 0x0000089000027945 */ /* 0x000fe20003800200 */
[----:B0-----:R-:W-:Y:S02]  /*17c80*/  CS2R R8, SRZ ;  /* 0x0000000000087805 */ /* 0x001fe4000001ff00 */
[----:B------:R-:W-:-:S09]  /*17c90*/  CS2R R2, SRZ ;  /* 0x0000000000027805 */ /* 0x000fd2000001ff00 */
[----:B------:R-:W-:Y:S05]  /*17ca0*/  @!P0 BRA `(.L_x_333) ;  /* 0x0000000800148947 */ /* 0x000fea0003800000 */
[----:B------:R-:W-:Y:S01]  /*17cb0*/  ISETP.GE.AND P0, PT, R30, 0x8, PT ;  /* 0x000000081e00780c */ /* 0x000fe20003f06270 */
[----:B------:R-:W-:Y:S01]  /*17cc0*/  BSSY.RECONVERGENT B3, `(.L_x_334) ;  /* 0x0000040000037945 */ /* 0x000fe20003800200 */
[----:B------:R-:W-:Y:S02]  /*17cd0*/  MOV R24, RZ ;  /* 0x000000ff00187202 */ /* 0x000fe40000000f00 */
[----:B------:R-:W-:Y:S02]  /*17ce0*/  CS2R R2, SRZ ;  /* 0x0000000000027805 */ /* 0x000fe4000001ff00 */
[----:B------:R-:W-:-:S07]  /*17cf0*/  CS2R R8, SRZ ;  /* 0x0000000000087805 */ /* 0x000fce000001ff00 */
[----:B------:R-:W-:Y:S05]  /*17d00*/  @!P0 BRA `(.L_x_335) ;  /* 0x0000000000ec8947 */ /* 0x000fea0003800000 */
[----:B------:R-:W-:Y:S01]  /*17d10*/  BSSY.RECONVERGENT B4, `(.L_x_336) ;  /* 0x0000039000047945 */ /* 0x000fe20003800200 */
[----:B------:R-:W-:Y:S01]  /*17d20*/  IMAD.MOV.U32 R31, RZ, RZ, RZ ;  /* 0x000000ffff1f7224 */ /* 0x000fe200078e00ff */
[----:B------:R-:W-:-:S07]  /*17d30*/  CS2R R2, SRZ ;  /* 0x0000000000027805 */ /* 0x000fce000001ff00 */
.L_x_337:
[----:B------:R-:W0:Y:S01]  /*17d40*/  LDC R37, c[0x0][0x3a0] ;  /* 0x0000e800ff257b82 */ /* 0x000e220000000800 */
[----:B------:R-:W-:-:S05]  /*17d50*/  LEA R33, R31, R45, 0x3 ;  /* 0x0000002d1f217211 */ /* 0x000fca00078e18ff */
[----:B------:R-:W-:Y:S04]  /*17d60*/  LDS.64 R28, [R33+0x730] ;  /* 0x00073000211c7984 */ /* 0x000fe80000000a00 */
[----:B------:R-:W-:Y:S04]  /*17d70*/  LDS.64 R24, [R33+0x738] ;  /* 0x0007380021187984 */ /* 0x000fe80000000a00 */
[----:B------:R-:W-:Y:S01]  /*17d80*/  LDS.64 R22, [R33+0x740] ;  /* 0x0007400021167984 */ /* 0x000fe20000000a00 */
[C---:B0-----:R-:W-:Y:S02]  /*17d90*/  IMAD R10, R31.reuse, R37, R0 ;  /* 0x000000251f0a7224 */ /* 0x041fe400078e0200 */
[----:B------:R-:W-:-:S02]  /*17da0*/  VIADD R31, R31, 0x8 ;  /* 0x000000081f1f7836 */ /* 0x000fc40000000000 */
[----:B------:R-:W-:-:S04]  /*17db0*/  IMAD R10, R10, 0x8, R45 ;  /* 0x000000080a0a7824 */ /* 0x000fc800078e022d */
[C---:B------:R-:W-:Y:S01]  /*17dc0*/  IMAD R12, R37.reuse, 0x8, R10 ;  /* 0x00000008250c7824 */ /* 0x040fe200078e020a */
[----:B------:R-:W0:Y:S03]  /*17dd0*/  LDS.64 R14, [R10+0x2d0] ;  /* 0x0002d0000a0e7984 */ /* 0x000e260000000a00 */
[C---:B------:R-:W-:Y:S01]  /*17de0*/  IMAD R20, R37.reuse, 0x8, R12 ;  /* 0x0000000825147824 */ /* 0x040fe200078e020c */
[----:B------:R-:W1:Y:S03]  /*17df0*/  LDS.64 R18, [R12+0x2d0] ;  /* 0x0002d0000c127984 */ /* 0x000e660000000a00 */
[C---:B------:R-:W-:Y:S01]  /*17e00*/  IMAD R32, R37.reuse, 0x8, R20 ;  /* 0x0000000825207824 */ /* 0x040fe200078e0214 */
[----:B------:R-:W2:Y:S03]  /*17e10*/  LDS.64 R26, [R20+0x2d0] ;  /* 0x0002d000141a7984 */ /* 0x000ea60000000a00 */
[C---:B------:R-:W-:Y:S01]  /*17e20*/  IMAD R34, R37.reuse, 0x8, R32 ;  /* 0x0000000825227824 */ /* 0x040fe200078e0220 */
[----:B------:R3:W4:Y:S04]  /*17e30*/  LDS.64 R16, [R32+0x2d0] ;  /* 0x0002d00020107984 */ /* 0x0007280000000a00 */
[----:B------:R-:W5:Y:S01]  /*17e40*/  LDS.64 R10, [R34+0x2d0] ;  /* 0x0002d000220a7984 */ /* 0x000f620000000a00 */
[----:B------:R-:W-:-:S03]  /*17e50*/  LEA R35, R37, R34, 0x3 ;  /* 0x0000002225237211 */ /* 0x000fc600078e18ff */
[----:B------:R-:W5:Y:S02]  /*17e60*/  LDS.64 R12, [R33+0x748] ;  /* 0x00074800210c7984 */ /* 0x000f640000000a00 */
[C---:B------:R-:W-:Y:S02]  /*17e70*/  IMAD R36, R37.reuse, 0x8, R35 ;  /* 0x0000000825247824 */ /* 0x040fe400078e0223 */
[----:B------:R-:W-:Y:S02]  /*17e80*/  LDS.64 R20, [R33+0x750] ;  /* 0x0007500021147984 */ /* 0x000fe40000000a00 */
[----:B---3--:R-:W-:Y:S01]  /*17e90*/  IMAD R32, R37, 0x8, R36 ;  /* 0x0000000825207824 */ /* 0x008fe200078e0224 */
[----:B0-----:R-:W-:Y:S01]  /*17ea0*/  DSETP.NEU.AND P0, PT, R14, 1, PT ;  /* 0x3ff000000e00742a */ /* 0x001fe20003f0d000 */
[----:B------:R-:W0:Y:S01]  /*17eb0*/  LDS.64 R14, [R35+0x2d0] ;  /* 0x0002d000230e7984 */ /* 0x000e220000000a00 */
[----:B-1----:R-:W-:-:S03]  /*17ec0*/  DSETP.NEU.AND P1, PT, R18, 1, PT ;  /* 0x3ff000001200742a */ /* 0x002fc60003f2d000 */
[----:B------:R-:W1:Y:S09]  /*17ed0*/  LDS.64 R18, [R36+0x2d0] ;  /* 0x0002d00024127984 */ /* 0x000e720000000a00 */
[--C-:B------:R-:W-:Y:S02]  /*17ee0*/  @!P0 DADD R2, R2, R28.reuse ;  /* 0x0000000002028229 */ /* 0x100fe4000000001c */
[----:B------:R-:W-:-:S02]  /*17ef0*/  @P0 DADD R8, R8, R28 ;  /* 0x0000000008080229 */ /* 0x000fc4000000001c */
[----:B--2---:R-:W-:Y:S01]  /*17f00*/  DSETP.NEU.AND P0, PT, R26, 1, PT ;  /* 0x3ff000001a00742a */ /* 0x004fe20003f0d000 */
[----:B------:R-:W-:Y:S03]  /*17f10*/  LDS.64 R28, [R32+0x2d0] ;  /* 0x0002d000201c7984 */ /* 0x000fe60000000a00 */
[--C-:B------:R-:W-:Y:S01]  /*17f20*/  @!P1 DADD R2, R2, R24.reuse ;  /* 0x0000000002029229 */ /* 0x100fe20000000018 */
[----:B------:R-:W2:Y:S01]  /*17f30*/  LDS.64 R26, [R33+0x758] ;  /* 0x00075800211a7984 */ /* 0x000ea20000000a00 */
[----:B------:R-:W-:Y:S02]  /*17f40*/  @P1 DADD R8, R8, R24 ;  /* 0x0000000008081229 */ /* 0x000fe40000000018 */
[----:B----4-:R-:W-:Y:S01]  /*17f50*/  DSETP.NEU.AND P1, PT, R16, 1, PT ;  /* 0x3ff000001000742a */ /* 0x010fe20003f2d000 */
[----:B------:R-:W3:Y:S04]  /*17f60*/  LDS.64 R24, [R33+0x760] ;  /* 0x0007600021187984 */ /* 0x000ee80000000a00 */
[----:B------:R-:W4:Y:S01]  /*17f70*/  LDS.64 R16, [R33+0x768] ;  /* 0x0007680021107984 */ /* 0x000f220000000a00 */
[----:B------:R-:W-:-:S02]  /*17f80*/  @P0 DADD R8, R8, R22 ;  /* 0x0000000008080229 */ /* 0x000fc40000000016 */
[----:B------:R-:W-:Y:S02]  /*17f90*/  @!P0 DADD R2, R2, R22 ;  /* 0x0000000002028229 */ /* 0x000fe40000000016 */
[----:B-----5:R-:W-:-:S04]  /*17fa0*/  DSETP.NEU.AND P0, PT, R10, 1, PT ;  /* 0x3ff000000a00742a */ /* 0x020fc80003f0d000 */
[--C-:B------:R-:W-:Y:S02]  /*17fb0*/  @P1 DADD R8, R8, R12.reuse ;  /* 0x0000000008081229 */ /* 0x100fe4000000000c */
[----:B------:R-:W-:Y:S02]  /*17fc0*/  @!P1 DADD R2, R2, R12 ;  /* 0x0000000002029229 */ /* 0x000fe4000000000c */
[----:B0-----:R-:W-:-:S06]  /*17fd0*/  DSETP.NEU.AND P1, PT, R14, 1, PT ;  /* 0x3ff000000e00742a */ /* 0x001fcc0003f2d000 */
[--C-:B------:R-:W-:Y:S02]  /*17fe0*/  @P0 DADD R8, R8, R20.reuse ;  /* 0x0000000008080229 */ /* 0x100fe40000000014 */
[----:B------:R-:W-:Y:S02]  /*17ff0*/  @!P0 DADD R2, R2, R20 ;  /* 0x0000000002028229 */ /* 0x000fe40000000014 */
[----:B-1----:R-:W-:-:S04]  /*18000*/  DSETP.NEU.AND P0, PT, R18, 1, PT ;  /* 0x3ff000001200742a */ /* 0x002fc80003f0d000 */
[--C-:B--2---:R-:W-:Y:S02]  /*18010*/  @P1 DADD R8, R8, R26.reuse ;  /* 0x0000000008081229 */ /* 0x104fe4000000001a */
[----:B------:R-:W-:Y:S02]  /*18020*/  @!P1 DADD R2, R2, R26 ;  /* 0x0000000002029229 */ /* 0x000fe4000000001a */
[----:B------:R-:W-:-:S06]  /*18030*/  DSETP.NEU.AND P1, PT, R28, 1, PT ;  /* 0x3ff000001c00742a */ /* 0x000fcc0003f2d000 */
[--C-:B---3--:R-:W-:Y:S02]  /*18040*/  @P0 DADD R8, R8, R24.reuse ;  /* 0x0000000008080229 */ /* 0x108fe40000000018 */
[----:B------:R-:W-:Y:S01]  /*18050*/  @!P0 DADD R2, R2, R24 ;  /* 0x0000000002028229 */ /* 0x000fe20000000018 */
[----:B------:R-:W-:-:S05]  /*18060*/  ISETP.NE.AND P0, PT, R31, R6, PT ;  /* 0x000000061f00720c */ /* 0x000fca0003f05270 */
[--C-:B----4-:R-:W-:Y:S02]  /*18070*/  @P1 DADD R8, R8, R16.reuse ;  /* 0x0000000008081229 */ /* 0x110fe40000000010 */
[----:B------:R-:W-:-:S06]  /*18080*/  @!P1 DADD R2, R2, R16 ;  /* 0x0000000002029229 */ /* 0x000fcc0000000010 */
[----:B------:R-:W-:Y:S05]  /*18090*/  @P0 BRA `(.L_x_337) ;  /* 0xfffffffc00280947 */ /* 0x000fea000383ffff */
[----:B------:R-:W-:Y:S05]  /*180a0*/  BSYNC.RECONVERGENT B4 ;  /* 0x0000000000047941 */ /* 0x000fea0003800200 */
.L_x_336:
[----:B------:R-:W-:-:S07]  /*180b0*/  MOV R24, R6 ;  /* 0x0000000600187202 */ /* 0x000fce0000000f00 */
.L_x_335:
[----:B------:R-:W-:Y:S05]  /*180c0*/  BSYNC.RECONVERGENT B3 ;  /* 0x0000000000037941 */ /* 0x000fea0003800200 */
.L_x_334:
        /* <DEDUP_REMOVED lines=14> */
[----:B------:R-:W0:Y:S03]  /*181b0*/  LDS.64 R28, [R22+0x2d0] ;  /* 0x0002d000161c7984 */ /* 0x000e260000000a00 */
[C---:B------:R-:W-:Y:S01]  /*181c0*/  LEA R27, R15.reuse, R26, 0x3 ;  /* 0x0000001a0f1b7211 */ /* 0x040fe200078e18ff */
[----:B------:R-:W1:Y:S04]  /*181d0*/  LDS.64 R12, [R26+0x2d0] ;  /* 0x0002d0001a0c7984 */ /* 0x000e680000000a00 */
[----:B------:R-:W2:Y:S01]  /*181e0*/  LDS.64 R16, [R27+0x2d0] ;  /* 0x0002d0001b107984 */ /* 0x000ea20000000a00 */
[----:B------:R-:W-:-:S03]  /*181f0*/  IMAD R20, R15, 0x8, R27 ;  /* 0x000000080f147824 */ /* 0x000fc600078e021b */
[----:B------:R-:W3:Y:S04]  /*18200*/  LDS.64 R14, [R25+0x738] ;  /* 0x00073800190e7984 */ /* 0x000ee80000000a00 */
[----:B------:R-:W4:Y:S04]  /*18210*/  LDS.64 R20, [R20+0x2d0] ;  /* 0x0002d00014147984 */ /* 0x000f280000000a00 */
[----:B------:R-:W5:Y:S01]  /*18220*/  LDS.64 R22, [R25+0x748] ;  /* 0x0007480019167984 */ /* 0x000f620000000a00 */
[----:B0-----:R-:W-:Y:S02]  /*18230*/  DSETP.NEU.AND P0, PT, R28, 1, PT ;  /* 0x3ff000001c00742a */ /* 0x001fe40003f0d000 */
        /* <DEDUP_REMOVED lines=11> */
.L_x_339:
[----:B------:R-:W-:Y:S05]  /*182f0*/  BSYNC.RECONVERGENT B3 ;  /* 0x0000000000037941 */ /* 0x000fea0003800200 */
.L_x_338:
        /* <DEDUP_REMOVED lines=9> */
[----:B------:R-:W-:Y:S02]  /*18390*/  VIADD R24, R24, 0x2 ;  /* 0x0000000218187836 */ /* 0x000fe40000000000 */
[----:B------:R-:W-:-:S05]  /*183a0*/  IMAD R16, R10, 0x8, R45 ;  /* 0x000000080a107824 */ /* 0x000fca00078e022d */
[----:B------:R-:W0:Y:S01]  /*183b0*/  LDS.64 R18, [R16+0x2d0] ;  /* 0x0002d00010127984 */ /* 0x000e220000000a00 */
[----:B------:R-:W-:-:S03]  /*183c0*/  LEA R12, R11, R16, 0x3 ;  /* 0x000000100b0c7211 */ /* 0x000fc600078e18ff */
[----:B------:R-:W-:Y:S04]  /*183d0*/  LDS.64 R10, [R17+0x730] ;  /* 0x00073000110a7984 */ /* 0x000fe80000000a00 */
[----:B------:R-:W1:Y:S01]  /*183e0*/  LDS.64 R12, [R12+0x2d0] ;  /* 0x0002d0000c0c7984 */ /* 0x000e620000000a00 */
[----:B0-----:R-:W-:Y:S02]  /*183f0*/  DSETP.NEU.AND P0, PT, R18, 1, PT ;  /* 0x3ff000001200742a */ /* 0x001fe40003f0d000 */
[----:B-1----:R-:W-:-:S12]  /*18400*/  DSETP.NEU.AND P1, PT, R12, 1, PT ;  /* 0x3ff000000c00742a */ /* 0x002fd80003f2d000 */
[--C-:B------:R-:W-:Y:S02]  /*18410*/  @P0 DADD R8, R8, R10.reuse ;  /* 0x0000000008080229 */ /* 0x100fe4000000000a */
[----:B------:R-:W-:-:S06]  /*18420*/  @!P0 DADD R2, R2, R10 ;  /* 0x0000000002028229 */ /* 0x000fcc000000000a */
[--C-:B------:R-:W-:Y:S02]  /*18430*/  @P1 DADD R8, R8, R14.reuse ;  /* 0x0000000008081229 */ /* 0x100fe4000000000e */
[----:B------:R-:W-:-:S11]  /*18440*/  @!P1 DADD R2, R2, R14 ;  /* 0x0000000002029229 */ /* 0x000fd6000000000e */
.L_x_341:
[----:B------:R-:W-:Y:S05]  /*18450*/  BSYNC.RECONVERGENT B3 ;  /* 0x0000000000037941 */ /* 0x000fea0003800200 */
.L_x_340:
[----:B------:R-:W-:Y:S05]  /*18460*/  @!P2 BRA `(.L_x_333) ;  /* 0x000000000024a947 */ /* 0x000fea0003800000 */
[----:B------:R-:W0:Y:S01]  /*18470*/  LDCU UR4, c[0x0][0x3a0] ;  /* 0x00007400ff0477ac */ /* 0x000e220008000800 */
[----:B------:R-:W-:-:S06]  /*18480*/  LEA R12, R24, R45, 0x3 ;  /* 0x0000002d180c7211 */ /* 0x000fcc00078e18ff */
[----:B------:R-:W-:Y:S01]  /*18490*/  LDS.64 R12, [R12+0x730] ;  /* 0x000730000c0c7984 */ /* 0x000fe20000000a00 */
[----:B0-----:R-:W-:-:S04]  /*184a0*/  IMAD R10, R24, UR4, R0 ;  /* 0x00000004180a7c24 */ /* 0x001fc8000f8e0200 */
[----:B------:R-:W-:-:S06]  /*184b0*/  IMAD R10, R10, 0x8, R45 ;  /* 0x000000080a0a7824 */ /* 0x000fcc00078e022d */
[----:B------:R-:W0:Y:S02]  /*184c0*/  LDS.64 R10, [R10+0x2d0] ;  /* 0x0002d0000a0a7984 */ /* 0x000e240000000a00 */
[----:B0-----:R-:W-:-:S14]  /*184d0*/  DSETP.NEU.AND P0, PT, R10, 1, PT ;  /* 0x3ff000000a00742a */ /* 0x001fdc0003f0d000 */
[--C-:B------:R-:W-:Y:S02]  /*184e0*/  @P0 DADD R8, R8, R12.reuse ;  /* 0x0000000008080229 */ /* 0x100fe4000000000c */
[----:B------:R-:W-:-:S11]  /*184f0*/  @!P0 DADD R2, R2, R12 ;  /* 0x0000000002028229 */ /* 0x000fd6000000000c */
.L_x_333:
[----:B------:R-:W-:Y:S05]  /*18500*/  BSYNC.RECONVERGENT B2 ;  /* 0x0000000000027941 */ /* 0x000fea0003800200 */
.L_x_332:
[----:B------:R-:W-:Y:S01]  /*18510*/  IMAD.MOV.U32 R10, RZ, RZ, -0x1143d60 ;  /* 0xfeebc2a0ff0a7424 */ /* 0x000fe200078e00ff */
[----:B------:R-:W-:Y:S01]  /*18520*/  BSSY.RECONVERGENT B2, `(.L_x_342) ;  /* 0x000005c000027945 */ /* 0x000fe20003800200 */
[----:B------:R-:W-:Y:S01]  /*18530*/  IMAD.MOV.U32 R11, RZ, RZ, 0x39b4484b ;  /* 0x39b4484bff0b7424 */ /* 0x000fe200078e00ff */
[----:B------:R-:W-:Y:S01]  /*18540*/  MOV R23, 0xfffffc01 ;  /* 0xfffffc0100177802 */ /* 0x000fe20000000f00 */
[----:B------:R-:W-:-:S03]  /*18550*/  IMAD.MOV.U32 R12, RZ, RZ, R9 ;  /* 0x000000ffff0c7224 */ /* 0x000fc600078e0009 */
[----:B------:R-:W-:Y:S01]  /*18560*/  MOV R13, R11 ;  /* 0x0000000b000d7202 */ /* 0x000fe20000000f00 */
[----:B------:R-:W-:Y:S01]  /*18570*/  DSETP.MAX.AND P0, P1, R8, R10, PT ;  /* 0x0000000a0800722a */ /* 0x000fe2000390f000 */
[----:B------:R-:W-:-:S05]  /*18580*/  IMAD.MOV.U32 R9, RZ, RZ, R10 ;  /* 0x000000ffff097224 */ /* 0x000fca00078e000a */
[----:B------:R-:W-:Y:S02]  /*18590*/  FSEL R15, R12, R13, P0 ;  /* 0x0000000d0c0f7208 */ /* 0x000fe40000000000 */
[----:B------:R-:W-:-:S05]  /*185a0*/  SEL R8, R8, R9, P0 ;  /* 0x0000000908087207 */ /* 0x000fca0000000000 */
        /* <DEDUP_REMOVED lines=13> */
[C---:B------:R-:W-:Y:S01]  /*18680*/  LOP3.LUT R9, R22.reuse, 0xfffff, RZ, 0xc0, !PT ;  /* 0x000fffff16097812 */ /* 0x040fe200078ec0ff */
[----:B------:R-:W-:Y:S01]  /*18690*/  IMAD.MOV.U32 R12, RZ, RZ, RZ ;  /* 0x000000ffff0c7224 */ /* 0x000fe200078e00ff */
[----:B------:R-:W-:Y:S01]  /*186a0*/  UMOV UR6, 0x3ae80f1e ;  /* 0x3ae80f1e00067882 */ /* 0x000fe20000000000 */
[----:B------:R-:W-:Y:S01]  /*186b0*/  IMAD.MOV.U32 R20, RZ, RZ, -0x748574fc ;  /* 0x8b7a8b04ff147424 */ /* 0x000fe200078e00ff */
[----:B------:R-:W-:Y:S01]  /*186c0*/  LOP3.LUT R9, R9, 0x3ff00000, RZ, 0xfc, !PT ;  /* 0x3ff0000009097812 */ /* 0x000fe200078efcff */
[----:B------:R-:W-:Y:S01]  /*186d0*/  IMAD.MOV.U32 R21, RZ, RZ, 0x3ed0ee25 ;  /* 0x3ed0ee25ff157424 */ /* 0x000fe200078e00ff */
[----:B------:R-:W-:Y:S01]  /*186e0*/  UMOV UR7, 0x3eb1380b ;  /* 0x3eb1380b00077882 */ /* 0x000fe20000000000 */
[----:B------:R-:W-:Y:S01]  /*186f0*/  LEA.HI R24, R22, R23, RZ, 0xc ;  /* 0x0000001716187211 */ /* 0x000fe200078f60ff */
[----:B------:R-:W-:Y:S01]  /*18700*/  IMAD.MOV.U32 R25, RZ, RZ, 0x43300000 ;  /* 0x43300000ff197424 */ /* 0x000fe200078e00ff */
[----:B------:R-:W-:Y:S01]  /*18710*/  ISETP.GE.U32.AND P0, PT, R9, 0x3ff6a09f, PT ;  /* 0x3ff6a09f0900780c */ /* 0x000fe20003f06070 */
[----:B------:R-:W-:Y:S01]  /*18720*/  UMOV UR10, 0x80000000 ;  /* 0x80000000000a7882 */ /* 0x000fe20000000000 */
[----:B------:R-:W-:-:S11]  /*18730*/  UMOV UR11, 0x43300000 ;  /* 0x43300000000b7882 */ /* 0x000fd60000000000 */
[----:B------:R-:W-:Y:S01]  /*18740*/  @P0 VIADD R13, R9, 0xfff00000 ;  /* 0xfff00000090d0836 */ /* 0x000fe20000000000 */
[----:B------:R-:W-:-:S04]  /*18750*/  @P0 IADD3 R24, PT, PT, R24, 0x1, RZ ;  /* 0x0000000118180810 */ /* 0x000fc80007ffe0ff */
[----:B------:R-:W-:Y:S02]  /*18760*/  @P0 MOV R9, R13 ;  /* 0x0000000d00090202 */ /* 0x000fe40000000f00 */
[----:B------:R-:W-:-:S04]  /*18770*/  LOP3.LUT R24, R24, 0x80000000, RZ, 0x3c, !PT ;  /* 0x8000000018187812 */ /* 0x000fc800078e3cff */
        /* <DEDUP_REMOVED lines=48> */
.L_x_343:
[----:B------:R-:W-:Y:S01]  /*18a80*/  IMAD.MOV.U32 R8, RZ, RZ, 0x0 ;  /* 0x00000000ff087424 */ /* 0x000fe200078e00ff */
[----:B------:R-:W-:Y:S01]  /*18a90*/  LOP3.LUT P0, RZ, R13, 0x7fffffff, RZ, 0xc0, !PT ;  /* 0x7fffffff0dff7812 */ /* 0x000fe2000780c0ff */
[----:B------:R-:W-:-:S06]  /*18aa0*/  IMAD.MOV.U32 R9, RZ, RZ, 0x7ff00000 ;  /* 0x7ff00000ff097424 */ /* 0x000fcc00078e00ff */
[----:B------:R-:W-:-:S10]  /*18ab0*/  DFMA R8, R12, R8, +INF ;  /* 0x7ff000000c08742b */ /* 0x000fd40000000008 */
[----:B------:R-:W-:Y:S02]  /*18ac0*/  FSEL R8, R8, RZ, P0 ;  /* 0x000000ff08087208 */ /* 0x000fe40000000000 */
[----:B------:R-:W-:-:S07]  /*18ad0*/  FSEL R9, R9, -QNAN , P0 ;  /* 0xfff0000009097808 */ /* 0x000fce0000000000 */
.L_x_344:
[----:B------:R-:W-:Y:S05]  /*18ae0*/  BSYNC.RECONVERGENT B2 ;  /* 0x0000000000027941 */ /* 0x000fea0003800200 */
.L_x_342:
[----:B------:R-:W-:Y:S01]  /*18af0*/  DSETP.MAX.AND P0, P1, R2, R10, PT ;  /* 0x0000000a0200722a */ /* 0x000fe2000390f000 */
[----:B------:R-:W-:Y:S01]  /*18b00*/  IMAD.MOV.U32 R13, RZ, RZ, R11 ;  /* 0x000000ffff0d7224 */ /* 0x000fe200078e000b */
[----:B------:R-:W-:Y:S01]  /*18b10*/  MOV R12, R3 ;  /* 0x00000003000c7202 */ /* 0x000fe20000000f00 */
[----:B------:R-:W-:Y:S01]  /*18b20*/  BSSY.RECONVERGENT B2, `(.L_x_345) ;  /* 0x0000058000027945 */ /* 0x000fe20003800200 */
[----:B------:R-:W-:Y:S02]  /*18b30*/  MOV R21, 0xfffffc01 ;  /* 0xfffffc0100157802 */ /* 0x000fe40000000f00 */
[----:B------:R-:W-:Y:S02]  /*18b40*/  FSEL R15, R12, R13, P0 ;  /* 0x0000000d0c0f7208 */ /* 0x000fe40000000000 */
[----:B------:R-:W-:-:S05]  /*18b50*/  SEL R2, R2, R10, P0 ;  /* 0x0000000a02027207 */ /* 0x000fca0000000000 */
[--C-:B------:R-:W-:Y:S01]  /*18b60*/  IMAD.MOV.U32 R10, RZ, RZ, R2.reuse ;  /* 0x000000ffff0a7224 */ /* 0x100fe200078e0002 */
[----:B------:R-:W-:Y:S01]  /*18b70*/  @P1 LOP3.LUT R15, R13, 0x80000, RZ, 0xfc, !PT ;  /* 0x000800000d0f1812 */ /* 0x000fe200078efcff */
[----:B------:R-:W-:-:S04]  /*18b80*/  IMAD.MOV.U32 R14, RZ, RZ, R2 ;  /* 0x000000ffff0e7224 */ /* 0x000fc800078e0002 */
        /* <DEDUP_REMOVED lines=75> */
.L_x_346:
[----:B------:R-:W-:Y:S01]  /*19040*/  IMAD.MOV.U32 R2, RZ, RZ, 0x0 ;  /* 0x00000000ff027424 */ /* 0x000fe200078e00ff */
[----:B------:R-:W-:Y:S02]  /*19050*/  MOV R3, 0x7ff00000 ;  /* 0x7ff0000000037802 */ /* 0x000fe40000000f00 */
[----:B------:R-:W-:-:S04]  /*19060*/  LOP3.LUT P0, RZ, R11, 0x7fffffff, RZ, 0xc0, !PT ;  /* 0x7fffffff0bff7812 */ /* 0x000fc8000780c0ff */
[----:B------:R-:W-:-:S10]  /*19070*/  DFMA R2, R10, R2, +INF ;  /* 0x7ff000000a02742b */ /* 0x000fd40000000002 */
[----:B------:R-:W-:Y:S02]  /*19080*/  FSEL R14, R2, RZ, P0 ;  /* 0x000000ff020e7208 */ /* 0x000fe40000000000 */
[----:B------:R-:W-:-:S07]  /*19090*/  FSEL R15, R3, -QNAN , P0 ;  /* 0xfff00000030f7808 */ /* 0x000fce0000000000 */
.L_x_347:
[----:B------:R-:W-:Y:S05]  /*190a0*/  BSYNC.RECONVERGENT B2 ;  /* 0x0000000000027941 */ /* 0x000fea0003800200 */
.L_x_345:
[----:B------:R-:W-:-:S05]  /*190b0*/  IMAD R11, R0, 0x8, R1 ;  /* 0x00000008000b7824 */ /* 0x000fca00078e0201 */
[----:B------:R-:W2:Y:S01]  /*190c0*/  LDL.64 R2, [R11] ;  /* 0x000000000b027983 */ /* 0x000ea20000100a00 */
[----:B------:R-:W-:Y:S01]  /*190d0*/  DADD R8, -R14, R8 ;  /* 0x000000000e087229 */ /* 0x000fe20000000108 */
[----:B------:R-:W-:-:S05]  /*190e0*/  VIADD R0, R0, 0x1 ;  /* 0x0000000100007836 */ /* 0x000fca0000000000 */
[----:B------:R-:W-:Y:S01]  /*190f0*/  ISETP.NE.AND P0, PT, R0, R5, PT ;  /* 0x000000050000720c */ /* 0x000fe20003f05270 */
[----:B------:R0:W-:Y:S01]  /*19100*/  STL.64 [R11+0xf8], R8 ;  /* 0x0000f8080b007387 */ /* 0x0001e20000100a00 */
[----:B--2---:R-:W-:-:S07]  /*19110*/  DADD R2, R8, -R2 ;  /* 0x0000000008027229 */ /* 0x004fce0000000802 */
[----:B------:R0:W-:Y:S04]  /*19120*/  STL.64 [R11+0x1f0], R2 ;  /* 0x0001f0020b007387 */ /* 0x0001e80000100a00 */
[----:B------:R-:W-:Y:S05]  /*19130*/  @P0 BRA `(.L_x_348) ;  /* 0xffffffe800c80947 */ /* 0x000fea000383ffff */
.L_x_173:
[----:B------:R-:W-:Y:S05]  /*19140*/  BSYNC.RECONVERGENT B0 ;  /* 0x0000000000007941 */ /* 0x000fea0003800200 */
.L_x_81:
[----:B------:R-:W-:Y:S05]  /*19150*/  WARPSYNC.ALL ;  /* 0x0000000000007948 */ /* 0x000fea0003800000 */
[----:B01----:R-:W0:Y:S02]  /*19160*/  LDC R3, c[0x0][0x3a0] ;  /* 0x0000e800ff037b82 */ /* 0x003e240000000800 */
[----:B0-----:R-:W-:-:S13]  /*19170*/  ISETP.GE.AND P0, PT, R3, 0x1, PT ;  /* 0x000000010300780c */ /* 0x001fda0003f06270 */
[----:B------:R-:W-:Y:S05]  /*19180*/  @!P0 EXIT ;  /* 0x000000000000894d */ /* 0x000fea0003800000 */
[----:B------:R-:W-:Y:S01]  /*19190*/  ISETP.GE.U32.AND P0, PT, R42, 0xf, PT ;  /* 0x0000000f2a00780c */ /* 0x000fe20003f06070 */
[----:B------:R-:W-:Y:S01]  /*191a0*/  IMAD.MOV.U32 R0, RZ, RZ, RZ ;  /* 0x000000ffff007224 */ /* 0x000fe200078e00ff */
[----:B------:R-:W-:-:S11]  /*191b0*/  LOP3.LUT P1, R2, R3, 0xf, RZ, 0xc0, !PT ;  /* 0x0000000f03027812 */ /* 0x000fd6000782c0ff */
[----:B------:R-:W-:Y:S05]  /*191c0*/  @!P0 BRA `(.L_x_349) ;  /* 0x0000000400c08947 */ /* 0x000fea0003800000 */
[----:B------:R-:W0:Y:S01]  /*191d0*/  S2UR UR4, SR_CTAID.Y ;  /* 0x00000000000479c3 */ /* 0x000e220000002600 */
[----:B------:R-:W-:Y:S01]  /*191e0*/  LOP3.LUT R0, R3, 0x7ffffff0, RZ, 0xc0, !PT ;  /* 0x7ffffff003007812 */ /* 0x000fe200078ec0ff */
[----:B------:R-:W-:-:S04]  /*191f0*/  VIADD R45, R1, 0x138 ;  /* 0x00000138012d7836 */ /* 0x000fc80000000000 */
[----:B------:R-:W-:Y:S02]  /*19200*/  IMAD.MOV R60, RZ, RZ, -R0 ;  /* 0x000000ffff3c7224 */ /* 0x000fe400078e0a00 */
[----:B------:R-:W1:Y:S08]  /*19210*/  LDC.64 R4, c[0x0][0x388] ;  /* 0x0000e200ff047b82 */ /* 0x000e700000000a00 */
[----:B------:R-:W2:Y:S01]  /*19220*/  LDC.64 R6, c[0x0][0x390] ;  /* 0x0000e400ff067b82 */ /* 0x000ea20000000a00 */
[----:B0-----:R-:W-:-:S04]  /*19230*/  IMAD R49, R3, UR4, RZ ;  /* 0x0000000403317c24 */ /* 0x001fc8000f8e02ff */
[----:B------:R-:W-:Y:S01]  /*19240*/  IMAD R49, R49, R3, R46 ;  /* 0x0000000331317224 */ /* 0x000fe200078e022e */
[----:B------:R-:W-:-:S03]  /*19250*/  IADD3 R46, PT, PT, R1, 0x230, RZ ;  /* 0x00000230012e7810 */ /* 0x000fc60007ffe0ff */
[----:B------:R-:W-:-:S07]  /*19260*/  VIADD R49, R49, UR5 ;  /* 0x0000000531317c36 */ /* 0x000fce0008000000 */
.L_x_350:
[----:B---3--:R-:W3:Y:S04]  /*19270*/  LDL.64 R54, [R45+-0x40] ;  /* 0xffffc0002d367983 */ /* 0x008ee80000100a00 */
[----:B------:R-:W4:Y:S04]  /*19280*/  LDL.64 R58, [R46+-0x40] ;  /* 0xffffc0002e3a7983 */ /* 0x000f280000100a00 */
[----:B------:R-:W5:Y:S04]  /*19290*/  LDL.64 R16, [R45+-0x38] ;  /* 0xffffc8002d107983 */ /* 0x000f680000100a00 */
        /* <DEDUP_REMOVED lines=10> */
[----:B------:R-:W5:Y:S01]  /*19340*/  LDL.64 R38, [R46+-0x10] ;  /* 0xfffff0002e267983 */ /* 0x000f620000100a00 */
[----:B-1----:R-:W-:-:S03]  /*19350*/  IMAD.WIDE R8, R49, 0x8, R4 ;  /* 0x0000000831087825 */ /* 0x002fc600078e0204 */
[----:B------:R-:W5:Y:S01]  /*19360*/  LDL.64 R12, [R45+-0x8] ;  /* 0xfffff8002d0c7983 */ /* 0x000f620000100a00 */
[----:B--2---:R-:W-:-:S03]  /*19370*/  IMAD.WIDE R10, R49, 0x8, R6 ;  /* 0x00000008310a7825 */ /* 0x004fc600078e0206 */
[----:B------:R-:W2:Y:S01]  /*19380*/  LDL.64 R14, [R46+-0x8] ;  /* 0xfffff8002e0e7983 */ /* 0x000ea20000100a00 */
[----:B------:R-:W-:-:S04]  /*19390*/  IMAD.WIDE.U32 R18, R3, 0x8, R8 ;  /* 0x0000000803127825 */ /* 0x000fc800078e0008 */
[----:B------:R-:W-:-:S04]  /*193a0*/  IMAD.WIDE.U32 R22, R3, 0x8, R10 ;  /* 0x0000000803167825 */ /* 0x000fc800078e000a */
[----:B------:R-:W-:-:S04]  /*193b0*/  IMAD.WIDE.U32 R36, R3, 0x10, R8 ;  /* 0x0000001003247825 */ /* 0x000fc800078e0008 */
[----:B------:R-:W-:-:S04]  /*193c0*/  IMAD.WIDE.U32 R40, R3, 0x10, R10 ;  /* 0x0000001003287825 */ /* 0x000fc800078e000a */
[C---:B------:R-:W-:Y:S01]  /*193d0*/  IMAD.WIDE.U32 R56, R3.reuse, 0x18, R8 ;  /* 0x0000001803387825 */ /* 0x040fe200078e0008 */
[----:B---3--:R0:W-:Y:S04]  /*193e0*/  STG.E.64 desc[UR8][R8.64], R54 ;  /* 0x0000003608007986 */ /* 0x0081e8000c101b08 */
[----:B----4-:R1:W-:Y:S04]  /*193f0*/  STG.E.64 desc[UR8][R10.64], R58 ;  /* 0x0000003a0a007986 */ /* 0x0103e8000c101b08 */
[----:B-----5:R3:W-:Y:S04]  /*19400*/  STG.E.64 desc[UR8][R18.64], R16 ;  /* 0x0000001012007986 */ /* 0x0207e8000c101b08 */
[----:B------:R-:W-:Y:S04]  /*19410*/  STG.E.64 desc[UR8][R22.64], R20 ;  /* 0x0000001416007986 */ /* 0x000fe8000c101b08 */
[----:B------:R4:W-:Y:S01]  /*19420*/  STG.E.64 desc[UR8][R36.64], R24 ;  /* 0x0000001824007986 */ /* 0x0009e2000c101b08 */
[----:B0-----:R-:W-:-:S03]  /*19430*/  IMAD.WIDE.U32 R54, R3, 0x20, R10 ;  /* 0x0000002003367825 */ /* 0x001fc600078e000a */
[----:B------:R0:W-:Y:S01]  /*19440*/  STG.E.64 desc[UR8][R40.64], R28 ;  /* 0x0000001c28007986 */ /* 0x0001e2000c101b08 */
[----:B-1----:R-:W-:-:S03]  /*19450*/  IMAD.WIDE.U32 R58, R3, 0x28, R8 ;  /* 0x00000028033a7825 */ /* 0x002fc600078e0008 */
[----:B---3--:R-:W3:Y:S04]  /*19460*/  LDL.64 R16, [R45] ;  /* 0x000000002d107983 */ /* 0x008ee80000100a00 */
[----:B------:R-:W5:Y:S01]  /*19470*/  LDL.64 R18, [R46] ;  /* 0x000000002e127983 */ /* 0x000f620000100a00 */
[----:B----4-:R-:W-:-:S03]  /*19480*/  IMAD.WIDE.U32 R36, R3, 0x18, R10 ;  /* 0x0000001803247825 */ /* 0x010fc600078e000a */
[----:B------:R-:W4:Y:S01]  /*19490*/  LDL.64 R20, [R45+0x8] ;  /* 0x000008002d147983 */ /* 0x000f220000100a00 */
[----:B0-----:R-:W-:-:S03]  /*194a0*/  IMAD.WIDE.U32 R40, R3, 0x20, R8 ;  /* 0x0000002003287825 */ /* 0x001fc600078e0008 */
[----:B------:R0:W-:Y:S01]  /*194b0*/  STG.E.64 desc[UR8][R56.64], R26 ;  /* 0x0000001a38007986 */ /* 0x0001e2000c101b08 */
[----:B------:R-:W-:-:S03]  /*194c0*/  IMAD.WIDE.U32 R28, R3, 0x28, R10 ;  /* 0x00000028031c7825 */ /* 0x000fc600078e000a */
[----:B------:R-:W4:Y:S04]  /*194d0*/  LDL.64 R22, [R46+0x8] ;  /* 0x000008002e167983 */ /* 0x000f280000100a00 */
[----:B------:R-:W-:Y:S04]  /*194e0*/  STG.E.64 desc[UR8][R36.64], R32 ;  /* 0x0000002024007986 */ /* 0x000fe8000c101b08 */
[----:B------:R1:W-:Y:S01]  /*194f0*/  STG.E.64 desc[UR8][R40.64], R34 ;  /* 0x0000002228007986 */ /* 0x0003e2000c101b08 */
[----:B0-----:R-:W-:-:S03]  /*19500*/  IMAD.WIDE.U32 R56, R3, 0x30, R8 ;  /* 0x0000003003387825 */ /* 0x001fc600078e0008 */
[----:B------:R0:W-:Y:S04]  /*19510*/  STG.E.64 desc[UR8][R54.64], R30 ;  /* 0x0000001e36007986 */ /* 0x0001e8000c101b08 */
[----:B------:R-:W4:Y:S04]  /*19520*/  LDL.64 R24, [R45+0x10] ;  /* 0x000010002d187983 */ /* 0x000f280000100a00 */
[----:B------:R-:W-:Y:S01]  /*19530*/  STG.E.64 desc[UR8][R58.64], R50 ;  /* 0x000000323a007986 */ /* 0x000fe2000c101b08 */
[----:B-1----:R-:W-:-:S03]  /*19540*/  IMAD.WIDE.U32 R40, R3, 0x30, R10 ;  /* 0x0000003003287825 */ /* 0x002fc600078e000a */
[----:B------:R-:W4:Y:S04]  /*19550*/  LDL.64 R26, [R46+0x10] ;  /* 0x000010002e1a7983 */ /* 0x000f280000100a00 */
[----:B------:R1:W-:Y:S04]  /*19560*/  STG.E.64 desc[UR8][R28.64], R52 ;  /* 0x000000341c007986 */ /* 0x0003e8000c101b08 */
[----:B0-----:R-:W4:Y:S04]  /*19570*/  LDL.64 R30, [R46+0x18] ;  /* 0x000018002e1e7983 */ /* 0x001f280000100a00 */
[----:B------:R-:W4:Y:S04]  /*19580*/  LDL.64 R32, [R45+0x20] ;  /* 0x000020002d207983 */ /* 0x000f280000100a00 */
[----:B------:R-:W4:Y:S04]  /*19590*/  LDL.64 R34, [R46+0x20] ;  /* 0x000020002e227983 */ /* 0x000f280000100a00 */
[----:B-1----:R-:W4:Y:S04]  /*195a0*/  LDL.64 R28, [R45+0x18] ;  /* 0x000018002d1c7983 */ /* 0x002f280000100a00 */
[----:B------:R0:W-:Y:S04]  /*195b0*/  STG.E.64 desc[UR8][R56.64], R42 ;  /* 0x0000002a38007986 */ /* 0x0001e8000c101b08 */
[----:B------:R-:W4:Y:S04]  /*195c0*/  LDL.64 R36, [R45+0x28] ;  /* 0x000028002d247983 */ /* 0x000f280000100a00 */
[----:B------:R1:W-:Y:S04]  /*195d0*/  STG.E.64 desc[UR8][R40.64], R38 ;  /* 0x0000002628007986 */ /* 0x0003e8000c101b08 */
[----:B------:R-:W4:Y:S04]  /*195e0*/  LDL.64 R50, [R45+0x38] ;  /* 0x000038002d327983 */ /* 0x000f280000100a00 */
[----:B0-----:R-:W4:Y:S04]  /*195f0*/  LDL.64 R42, [R46+0x30] ;  /* 0x000030002e2a7983 */ /* 0x001f280000100a00 */
[----:B------:R-:W4:Y:S04]  /*19600*/  LDL.64 R52, [R46+0x38] ;  /* 0x000038002e347983 */ /* 0x000f280000100a00 */
[----:B-1----:R-:W4:Y:S04]  /*19610*/  LDL.64 R38, [R46+0x28] ;  /* 0x000028002e267983 */ /* 0x002f280000100a00 */
[----:B------:R0:W4:Y:S01]  /*19620*/  LDL.64 R40, [R45+0x30] ;  /* 0x000030002d287983 */ /* 0x0001220000100a00 */
[----:B------:R-:W-:-:S04]  /*19630*/  IMAD.WIDE.U32 R54, R3, 0x38, R8 ;  /* 0x0000003803367825 */ /* 0x000fc800078e0008 */
[C---:B------:R-:W-:Y:S01]  /*19640*/  IMAD.WIDE.U32 R58, R3.reuse, 0x38, R10 ;  /* 0x00000038033a7825 */ /* 0x040fe200078e000a */
[----:B------:R1:W-:Y:S03]  /*19650*/  STG.E.64 desc[UR8][R54.64], R12 ;  /* 0x0000000c36007986 */ /* 0x0003e6000c101b08 */
[C---:B------:R-:W-:Y:S01]  /*19660*/  IMAD.WIDE.U32 R56, R3.reuse, 0x40, R8 ;  /* 0x0000004003387825 */ /* 0x040fe200078e0008 */
[----:B--2---:R2:W-:Y:S03]  /*19670*/  STG.E.64 desc[UR8][R58.64], R14 ;  /* 0x0000000e3a007986 */ /* 0x0045e6000c101b08 */
[----:B-1----:R-:W-:-:S04]  /*19680*/  IMAD.WIDE.U32 R54, R3, 0x40, R10 ;  /* 0x0000004003367825 */ /* 0x002fc800078e000a */
[----:B--2---:R-:W-:-:S04]  /*19690*/  IMAD.WIDE.U32 R14, R3, 0x48, R8 ;  /* 0x00000048030e7825 */ /* 0x004fc800078e0008 */
[----:B------:R-:W-:-:S04]  /*196a0*/  IMAD.WIDE.U32 R12, R3, 0x48, R10 ;  /* 0x00000048030c7825 */ /* 0x000fc800078e000a */
[----:B------:R-:W-:Y:S01]  /*196b0*/  IMAD.WIDE.U32 R58, R3, 0x50, R10 ;  /* 0x00000050033a7825 */ /* 0x000fe200078e000a */
[----:B------:R-:W-:-:S04]  /*196c0*/  IADD3 R60, PT, PT, R60, 0x10, RZ ;  /* 0x000000103c3c7810 */ /* 0x000fc80007ffe0ff */
[----:B------:R-:W-:Y:S01]  /*196d0*/  ISETP.NE.AND P0, PT, R60, RZ, PT ;  /* 0x000000ff3c00720c */ /* 0x000fe20003f05270 */
[----:B------:R-:W-:Y:S02]  /*196e0*/  IMAD R49, R3, 0x10, R49 ;  /* 0x0000001003317824 */ /* 0x000fe400078e0231 */
[----:B0-----:R-:W-:Y:S02]  /*196f0*/  VIADD R45, R45, 0x80 ;  /* 0x000000802d2d7836 */ /* 0x001fe40000000000 */
[----:B------:R-:W-:Y:S01]  /*19700*/  VIADD R46, R46, 0x80 ;  /* 0x000000802e2e7836 */ /* 0x000fe20000000000 */
[----:B---3--:R0:W-:Y:S04]  /*19710*/  STG.E.64 desc[UR8][R56.64], R16 ;  /* 0x0000001038007986 */ /* 0x0081e8000c101b08 */
[----:B-----5:R1:W-:Y:S04]  /*19720*/  STG.E.64 desc[UR8][R54.64], R18 ;  /* 0x0000001236007986 */ /* 0x0203e8000c101b08 */
[----:B----4-:R-:W-:Y:S01]  /*19730*/  STG.E.64 desc[UR8][R14.64], R20 ;  /* 0x000000140e007986 */ /* 0x010fe2000c101b08 */
[----:B0-----:R-:W-:-:S03]  /*19740*/  IMAD.WIDE.U32 R56, R3, 0x50, R8 ;  /* 0x0000005003387825 */ /* 0x001fc600078e0008 */
[----:B------:R0:W-:Y:S01]  /*19750*/  STG.E.64 desc[UR8][R12.64], R22 ;  /* 0x000000160c007986 */ /* 0x0001e2000c101b08 */
[----:B------:R-:W-:-:S04]  /*19760*/  IMAD.WIDE.U32 R16, R3, 0x58, R10 ;  /* 0x0000005803107825 */ /* 0x000fc800078e000a */
[----:B-1----:R-:W-:-:S04]  /*19770*/  IMAD.WIDE.U32 R18, R3, 0x60, R8 ;  /* 0x0000006003127825 */ /* 0x002fc800078e0008 */
[----:B------:R-:W-:-:S04]  /*19780*/  IMAD.WIDE.U32 R54, R3, 0x60, R10 ;  /* 0x0000006003367825 */ /* 0x000fc800078e000a */
[C-C-:B0-----:R-:W-:Y:S01]  /*19790*/  IMAD.WIDE.U32 R12, R3.reuse, 0x58, R8.reuse ;  /* 0x00000058030c7825 */ /* 0x141fe200078e0008 */
[----:B------:R0:W-:Y:S03]  /*197a0*/  STG.E.64 desc[UR8][R56.64], R24 ;  /* 0x0000001838007986 */ /* 0x0001e6000c101b08 */
[----:B------:R-:W-:-:S04]  /*197b0*/  IMAD.WIDE.U32 R14, R3, 0x68, R8 ;  /* 0x00000068030e7825 */ /* 0x000fc800078e0008 */
[C---:B------:R-:W-:Y:S01]  /*197c0*/  IMAD.WIDE.U32 R20, R3.reuse, 0x68, R10 ;  /* 0x0000006803147825 */ /* 0x040fe200078e000a */
[----:B------:R3:W-:Y:S03]  /*197d0*/  STG.E.64 desc[UR8][R58.64], R26 ;  /* 0x0000001a3a007986 */ /* 0x0007e6000c101b08 */
[----:B------:R-:W-:-:S04]  /*197e0*/  IMAD.WIDE.U32 R22, R3, 0x70, R8 ;  /* 0x0000007003167825 */ /* 0x000fc800078e0008 */
[----:B0-----:R-:W-:-:S04]  /*197f0*/  IMAD.WIDE.U32 R24, R3, 0x70, R10 ;  /* 0x0000007003187825 */ /* 0x001fc800078e000a */
[----:B------:R-:W-:-:S04]  /*19800*/  IMAD.WIDE.U32 R8, R3, 0x78, R8 ;  /* 0x0000007803087825 */ /* 0x000fc800078e0008 */
[----:B------:R-:W-:Y:S01]  /*19810*/  IMAD.WIDE.U32 R10, R3, 0x78, R10 ;  /* 0x00000078030a7825 */ /* 0x000fe200078e000a */
[----:B------:R3:W-:Y:S04]  /*19820*/  STG.E.64 desc[UR8][R12.64], R28 ;  /* 0x0000001c0c007986 */ /* 0x0007e8000c101b08 */
        /* <DEDUP_REMOVED lines=8> */
[----:B------:R3:W-:Y:S01]  /*198b0*/  STG.E.64 desc[UR8][R10.64], R52 ;  /* 0x000000340a007986 */ /* 0x0007e2000c101b08 */
[----:B------:R-:W-:Y:S05]  /*198c0*/  @P0 BRA `(.L_x_350) ;  /* 0xfffffff800680947 */ /* 0x000fea000383ffff */
.L_x_349:
[----:B------:R-:W-:Y:S05]  /*198d0*/  @!P1 EXIT ;  /* 0x000000000000994d */ /* 0x000fea0003800000 */
[----:B------:R-:W0:Y:S01]  /*198e0*/  S2UR UR4, SR_CTAID.Y ;  /* 0x00000000000479c3 */ /* 0x000e220000002600 */
[----:B------:R-:W-:Y:S02]  /*198f0*/  ISETP.GE.U32.AND P0, PT, R2, 0x8, PT ;  /* 0x000000080200780c */ /* 0x000fe40003f06070 */
[----:B------:R-:W-:-:S04]  /*19900*/  LOP3.LUT R4, R3, 0x7, RZ, 0xc0, !PT ;  /* 0x0000000703047812 */ /* 0x000fc800078ec0ff */
[----:B------:R-:W-:Y:S01]  /*19910*/  ISETP.NE.AND P1, PT, R4, RZ, PT ;  /* 0x000000ff0400720c */ /* 0x000fe20003f25270 */
[----:B0-----:R-:W-:-:S04]  /*19920*/  IMAD R5, R3, UR4, RZ ;  /* 0x0000000403057c24 */ /* 0x001fc8000f8e02ff */
[----:B------:R-:W-:Y:S02]  /*19930*/  IMAD R2, R5, R3, R44 ;  /* 0x0000000305027224 */ /* 0x000fe400078e022c */
[----:B------:R-:W-:Y:S06]  /*19940*/  @!P0 BRA `(.L_x_351) ;  /* 0x0000000000d48947 */ /* 0x000fec0003800000 */
[C---:B------:R-:W-:Y:S01]  /*19950*/  LEA R45, R0.reuse, R1, 0x3 ;  /* 0x00000001002d7211 */ /* 0x040fe200078e18ff */
[----:B---3--:R-:W0:Y:S04]  /*19960*/  LDC.64 R42, c[0x0][0x388] ;  /* 0x0000e200ff2a7b82 */ /* 0x008e280000000a00 */
[----:B------:R-:W2:Y:S04]  /*19970*/  LDL.64 R50, [R45+0xf8] ;  /* 0x0000f8002d327983 */ /* 0x000ea80000100a00 */
[----:B------:R-:W3:Y:S01]  /*19980*/  LDL.64 R56, [R45+0x1f0] ;  /* 0x0001f0002d387983 */ /* 0x000ee20000100a00 */
[----:B------:R-:W1:Y:S03]  /*19990*/  LDC.64 R58, c[0x0][0x390] ;  /* 0x0000e400ff3a7b82 */ /* 0x000e660000000a00 */
[----:B------:R-:W4:Y:S04]  /*199a0*/  LDL.64 R6, [R45+0x100] ;  /* 0x000100002d067983 */ /* 0x000f280000100a00 */
[----:B------:R-:W5:Y:S04]  /*199b0*/  LDL.64 R8, [R45+0x1f8] ;  /* 0x0001f8002d087983 */ /* 0x000f680000100a00 */
        /* <DEDUP_REMOVED lines=11> */
[----:B------:R-:W5:Y:S01]  /*19a70*/  LDL.64 R32, [R45+0x228] ;  /* 0x000228002d207983 */ /* 0x000f620000100a00 */
[----:B------:R-:W-:-:S02]  /*19a80*/  IMAD R35, R0, R3, R2 ;  /* 0x0000000300237224 */ /* 0x000fc400078e0202 */
[----:B------:R-:W-:Y:S02]  /*19a90*/  VIADD R0, R0, 0x8 ;  /* 0x0000000800007836 */ /* 0x000fe40000000000 */
[----:B0-----:R-:W-:-:S04]  /*19aa0*/  IMAD.WIDE R42, R35, 0x8, R42 ;  /* 0x00000008232a7825 */ /* 0x001fc800078e022a */
[----:B-1----:R-:W-:-:S04]  /*19ab0*/  IMAD.WIDE R58, R35, 0x8, R58 ;  /* 0x00000008233a7825 */ /* 0x002fc800078e023a */
[----:B------:R-:W-:-:S04]  /*19ac0*/  IMAD.WIDE.U32 R34, R3, 0x8, R42 ;  /* 0x0000000803227825 */ /* 0x000fc800078e002a */
[----:B------:R-:W-:-:S04]  /*19ad0*/  IMAD.WIDE.U32 R36, R3, 0x8, R58 ;  /* 0x0000000803247825 */ /* 0x000fc800078e003a */
[----:B------:R-:W-:-:S04]  /*19ae0*/  IMAD.WIDE.U32 R38, R3, 0x8, R34 ;  /* 0x0000000803267825 */ /* 0x000fc800078e0022 */
[C---:B------:R-:W-:Y:S01]  /*19af0*/  IMAD.WIDE.U32 R40, R3.reuse, 0x8, R36 ;  /* 0x0000000803287825 */ /* 0x040fe200078e0024 */
[----:B--2---:R0:W-:Y:S04]  /*19b00*/  STG.E.64 desc[UR8][R42.64], R50 ;  /* 0x000000322a007986 */ /* 0x0041e8000c101b08 */
[----:B---3--:R-:W-:Y:S04]  /*19b10*/  STG.E.64 desc[UR8][R58.64], R56 ;  /* 0x000000383a007986 */ /* 0x008fe8000c101b08 */
[----:B----4-:R1:W-:Y:S04]  /*19b20*/  STG.E.64 desc[UR8][R34.64], R6 ;  /* 0x0000000622007986 */ /* 0x0103e8000c101b08 */
[----:B-----5:R2:W-:Y:S01]  /*19b30*/  STG.E.64 desc[UR8][R36.64], R8 ;  /* 0x0000000824007986 */ /* 0x0205e2000c101b08 */
[----:B0-----:R-:W-:-:S03]  /*19b40*/  IMAD.WIDE.U32 R42, R3, 0x8, R38 ;  /* 0x00000008032a7825 */ /* 0x001fc600078e0026 */
[----:B------:R0:W-:Y:S01]  /*19b50*/  STG.E.64 desc[UR8][R38.64], R10 ;  /* 0x0000000a26007986 */ /* 0x0001e2000c101b08 */
[----:B------:R-:W-:-:S03]  /*19b60*/  IMAD.WIDE.U32 R50, R3, 0x8, R40 ;  /* 0x0000000803327825 */ /* 0x000fc600078e0028 */
[----:B------:R0:W-:Y:S01]  /*19b70*/  STG.E.64 desc[UR8][R40.64], R12 ;  /* 0x0000000c28007986 */ /* 0x0001e2000c101b08 */
[----:B------:R-:W-:-:S03]  /*19b80*/  IMAD.WIDE.U32 R54, R3, 0x8, R42 ;  /* 0x0000000803367825 */ /* 0x000fc600078e002a */
[----:B------:R0:W-:Y:S01]  /*19b90*/  STG.E.64 desc[UR8][R42.64], R14 ;  /* 0x0000000e2a007986 */ /* 0x0001e2000c101b08 */
[----:B------:R-:W-:-:S03]  /*19ba0*/  IMAD.WIDE.U32 R52, R3, 0x8, R50 ;  /* 0x0000000803347825 */ /* 0x000fc600078e0032 */
[----:B------:R0:W-:Y:S01]  /*19bb0*/  STG.E.64 desc[UR8][R50.64], R16 ;  /* 0x0000001032007986 */ /* 0x0001e2000c101b08 */
[----:B------:R-:W-:-:S03]  /*19bc0*/  IMAD.WIDE.U32 R60, R3, 0x8, R54 ;  /* 0x00000008033c7825 */ /* 0x000fc600078e0036 */
[----:B------:R0:W-:Y:S01]  /*19bd0*/  STG.E.64 desc[UR8][R54.64], R18 ;  /* 0x0000001236007986 */ /* 0x0001e2000c101b08 */
[----:B-1----:R-:W-:-:S03]  /*19be0*/  IMAD.WIDE.U32 R6, R3, 0x8, R52 ;  /* 0x0000000803067825 */ /* 0x002fc600078e0034 */
[----:B------:R0:W-:Y:S01]  /*19bf0*/  STG.E.64 desc[UR8][R52.64], R20 ;  /* 0x0000001434007986 */ /* 0x0001e2000c101b08 */
[----:B--2---:R-:W-:-:S03]  /*19c00*/  IMAD.WIDE.U32 R8, R3, 0x8, R60 ;  /* 0x0000000803087825 */ /* 0x004fc600078e003c */
[----:B------:R0:W-:Y:S01]  /*19c10*/  STG.E.64 desc[UR8][R60.64], R22 ;  /* 0x000000163c007986 */ /* 0x0001e2000c101b08 */
[----:B------:R-:W-:-:S03]  /*19c20*/  IMAD.WIDE.U32 R56, R3, 0x8, R6 ;  /* 0x0000000803387825 */ /* 0x000fc600078e0006 */
[----:B------:R0:W-:Y:S01]  /*19c30*/  STG.E.64 desc[UR8][R6.64], R24 ;  /* 0x0000001806007986 */ /* 0x0001e2000c101b08 */
[----:B------:R-:W-:-:S03]  /*19c40*/  IMAD.WIDE.U32 R34, R3, 0x8, R8 ;  /* 0x0000000803227825 */ /* 0x000fc600078e0008 */
[----:B------:R0:W-:Y:S01]  /*19c50*/  STG.E.64 desc[UR8][R8.64], R26 ;  /* 0x0000001a08007986 */ /* 0x0001e2000c101b08 */
[----:B------:R-:W-:-:S03]  /*19c60*/  IMAD.WIDE.U32 R36, R3, 0x8, R56 ;  /* 0x0000000803247825 */ /* 0x000fc600078e0038 */
[----:B------:R0:W-:Y:S04]  /*19c70*/  STG.E.64 desc[UR8][R56.64], R28 ;  /* 0x0000001c38007986 */ /* 0x0001e8000c101b08 */
[----:B------:R0:W-:Y:S04]  /*19c80*/  STG.E.64 desc[UR8][R34.64], R30 ;  /* 0x0000001e22007986 */ /* 0x0001e8000c101b08 */
[----:B------:R0:W-:Y:S02]  /*19c90*/  STG.E.64 desc[UR8][R36.64], R32 ;  /* 0x0000002024007986 */ /* 0x0001e4000c101b08 */
.L_x_351:
[----:B------:R-:W-:Y:S05]  /*19ca0*/  @!P1 EXIT ;  /* 0x000000000000994d */ /* 0x000fea0003800000 */
[----:B------:R-:W-:Y:S02]  /*19cb0*/  ISETP.GE.U32.AND P0, PT, R4, 0x4, PT ;  /* 0x000000040400780c */ /* 0x000fe40003f06070 */
[----:B0--3--:R-:W-:-:S04]  /*19cc0*/  LOP3.LUT R38, R3, 0x3, RZ, 0xc0, !PT ;  /* 0x0000000303267812 */ /* 0x009fc800078ec0ff */
[----:B------:R-:W-:-:S07]  /*19cd0*/  ISETP.NE.AND P1, PT, R38, RZ, PT ;  /* 0x000000ff2600720c */ /* 0x000fce0003f25270 */
[----:B------:R-:W-:Y:S06]  /*19ce0*/  @!P0 BRA `(.L_x_352) ;  /* 0x0000000000748947 */ /* 0x000fec0003800000 */
[C---:B------:R-:W-:Y:S01]  /*19cf0*/  IMAD R4, R0.reuse, 0x8, R1 ;  /* 0x0000000800047824 */ /* 0x040fe200078e0201 */
[----:B------:R-:W0:Y:S04]  /*19d00*/  LDC.64 R8, c[0x0][0x388] ;  /* 0x0000e200ff087b82 */ /* 0x000e280000000a00 */
        /* <DEDUP_REMOVED lines=16> */
[----:B------:R-:W-:-:S04]  /*19e10*/  IMAD.WIDE.U32 R28, R3, 0x8, R20 ;  /* 0x00000008031c7825 */ /* 0x000fc800078e0014 */
[----:B------:R-:W-:-:S04]  /*19e20*/  IMAD.WIDE.U32 R32, R3, 0x8, R24 ;  /* 0x0000000803207825 */ /* 0x000fc800078e0018 */
[----:B------:R-:W-:Y:S01]  /*19e30*/  IMAD.WIDE.U32 R36, R3, 0x8, R28 ;  /* 0x0000000803247825 */ /* 0x000fe200078e001c */
[----:B--2---:R0:W-:Y:S04]  /*19e40*/  STG.E.64 desc[UR8][R8.64], R6 ;  /* 0x0000000608007986 */ /* 0x0041e8000c101b08 */
[----:B---3--:R0:W-:Y:S04]  /*19e50*/  STG.E.64 desc[UR8][R12.64], R10 ;  /* 0x0000000a0c007986 */ /* 0x0081e8000c101b08 */
[----:B----4-:R0:W-:Y:S04]  /*19e60*/  STG.E.64 desc[UR8][R16.64], R14 ;  /* 0x0000000e10007986 */ /* 0x0101e8000c101b08 */
[----:B-----5:R0:W-:Y:S04]  /*19e70*/  STG.E.64 desc[UR8][R20.64], R18 ;  /* 0x0000001214007986 */ /* 0x0201e8000c101b08 */
[----:B------:R0:W-:Y:S04]  /*19e80*/  STG.E.64 desc[UR8][R24.64], R22 ;  /* 0x0000001618007986 */ /* 0x0001e8000c101b08 */
[----:B------:R0:W-:Y:S04]  /*19e90*/  STG.E.64 desc[UR8][R28.64], R26 ;  /* 0x0000001a1c007986 */ /* 0x0001e8000c101b08 */
[----:B------:R0:W-:Y:S04]  /*19ea0*/  STG.E.64 desc[UR8][R32.64], R30 ;  /* 0x0000001e20007986 */ /* 0x0001e8000c101b08 */
[----:B------:R0:W-:Y:S02]  /*19eb0*/  STG.E.64 desc[UR8][R36.64], R34 ;  /* 0x0000002224007986 */ /* 0x0001e4000c101b08 */
.L_x_352:
[----:B------:R-:W-:Y:S05]  /*19ec0*/  @!P1 EXIT ;  /* 0x000000000000994d */ /* 0x000fea0003800000 */
[----:B0-----:R-:W0:Y:S01]  /*19ed0*/  LDC.64 R14, c[0x0][0x388] ;  /* 0x0000e200ff0e7b82 */ /* 0x001e220000000a00 */
[----:B------:R-:W-:Y:S01]  /*19ee0*/  IADD3 R5, PT, PT, R5, R0, RZ ;  /* 0x0000000005057210 */ /* 0x000fe20007ffe0ff */
[C---:B------:R-:W-:Y:S02]  /*19ef0*/  IMAD R47, R0.reuse, 0x8, R47 ;  /* 0x00000008002f7824 */ /* 0x040fe400078e022f */
[----:B------:R-:W-:Y:S02]  /*19f00*/  IMAD R48, R0, 0x8, R48 ;  /* 0x0000000800307824 */ /* 0x000fe400078e0230 */
[----:B------:R-:W-:Y:S02]  /*19f10*/  IMAD R17, R5, R3, R44 ;  /* 0x0000000305117224 */ /* 0x000fe400078e022c */
[----:B------:R-:W1:Y:S01]  /*19f20*/  LDC.64 R12, c[0x0][0x390] ;  /* 0x0000e400ff0c7b82 */ /* 0x000e620000000a00 */
[----:B------:R-:W-:-:S07]  /*19f30*/  IMAD.MOV R0, RZ, RZ, -R38 ;  /* 0x000000ffff007224 */ /* 0x000fce00078e0a26 */
.L_x_353:
[----:B--2---:R2:W3:Y:S04]  /*19f40*/  LDL.64 R8, [R48] ;  /* 0x0000000030087983 */ /* 0x0044e80000100a00 */
[----:B------:R4:W5:Y:S01]  /*19f50*/  LDL.64 R10, [R47] ;  /* 0x000000002f0a7983 */ /* 0x0009620000100a00 */
[----:B0-----:R-:W-:Y:S01]  /*19f60*/  IMAD.WIDE R6, R17, 0x8, R14 ;  /* 0x0000000811067825 */ /* 0x001fe200078e020e */
[----:B--2---:R-:W-:-:S03]  /*19f70*/  IADD3 R48, PT, PT, R48, 0x8, RZ ;  /* 0x0000000830307810 */ /* 0x004fc60007ffe0ff */
[----:B-1----:R-:W-:-:S04]  /*19f80*/  IMAD.WIDE R4, R17, 0x8, R12 ;  /* 0x0000000811047825 */ /* 0x002fc800078e020c */
[----:B------:R-:W-:Y:S02]  /*19f90*/  VIADD R0, R0, 0x1 ;  /* 0x0000000100007836 */ /* 0x000fe40000000000 */
[----:B------:R-:W-:Y:S02]  /*19fa0*/  IMAD.IADD R17, R17, 0x1, R3 ;  /* 0x0000000111117824 */ /* 0x000fe400078e0203 */
[----:B----4-:R-:W-:Y:S01]  /*19fb0*/  VIADD R47, R47, 0x8 ;  /* 0x000000082f2f7836 */ /* 0x010fe20000000000 */
[----:B------:R-:W-:Y:S01]  /*19fc0*/  ISETP.NE.AND P0, PT, R0, RZ, PT ;  /* 0x000000ff0000720c */ /* 0x000fe20003f05270 */
[----:B---3--:R2:W-:Y:S04]  /*19fd0*/  STG.E.64 desc[UR8][R6.64], R8 ;  /* 0x0000000806007986 */ /* 0x0085e8000c101b08 */
[----:B-----5:R2:W-:Y:S08]  /*19fe0*/  STG.E.64 desc[UR8][R4.64], R10 ;  /* 0x0000000a04007986 */ /* 0x0205f0000c101b08 */
[----:B------:R-:W-:Y:S05]  /*19ff0*/  @P0 BRA `(.L_x_353) ;  /* 0xfffffffc00d00947 */ /* 0x000fea000383ffff */
[----:B------:R-:W-:Y:S05]  /*1a000*/  EXIT ;  /* 0x000000000000794d */ /* 0x000fea0003800000 */
        .weak           $__internal_0_$__cuda_sm20_div_rn_f64_full
        .type           $__internal_0_$__cuda_sm20_div_rn_f64_full,@function
        .size           $__internal_0_$__cuda_sm20_div_rn_f64_full,($_Z21decode_columns_kernelPdS_S_diii$__internal_accurate_pow - $__internal_0_$__cuda_sm20_div_rn_f64_full)
$__internal_0_$__cuda_sm20_div_rn_f64_full:
[C---:B------:R-:W-:Y:S01]  /*1a010*/  FSETP.GEU.AND P0, PT, |R9|.reuse, 1.469367938527859385e-39, PT ;  /* 0x001000000900780b */ /* 0x040fe20003f0e200 */
[----:B------:R-:W-:Y:S01]  /*1a020*/  IMAD.MOV.U32 R14, RZ, RZ, 0x1 ;  /* 0x00000001ff0e7424 */ /* 0x000fe200078e00ff */
[----:B------:R-:W-:Y:S01]  /*1a030*/  LOP3.LUT R6, R9, 0x800fffff, RZ, 0xc0, !PT ;  /* 0x800fffff09067812 */ /* 0x000fe200078ec0ff */
[----:B------:R-:W-:Y:S01]  /*1a040*/  BSSY.RECONVERGENT B2, `(.L_x_354) ;  /* 0x0000054000027945 */ /* 0x000fe20003800200 */
[C---:B------:R-:W-:Y:S02]  /*1a050*/  FSETP.GEU.AND P1, PT, |R13|.reuse, 1.469367938527859385e-39, PT ;  /* 0x001000000d00780b */ /* 0x040fe40003f2e200 */
[----:B------:R-:W-:Y:S01]  /*1a060*/  LOP3.LUT R7, R6, 0x3ff00000, RZ, 0xfc, !PT ;  /* 0x3ff0000006077812 */ /* 0x000fe200078efcff */
[----:B------:R-:W-:Y:S01]  /*1a070*/  IMAD.MOV.U32 R6, RZ, RZ, R8 ;  /* 0x000000ffff067224 */ /* 0x000fe200078e0008 */
[----:B------:R-:W-:Y:S02]  /*1a080*/  LOP3.LUT R21, R13, 0x7ff00000, RZ, 0xc0, !PT ;  /* 0x7ff000000d157812 */ /* 0x000fe400078ec0ff */
[----:B------:R-:W-:-:S02]  /*1a090*/  MOV R25, 0x1ca00000 ;  /* 0x1ca0000000197802 */ /* 0x000fc40000000f00 */
[----:B------:R-:W-:Y:S01]  /*1a0a0*/  LOP3.LUT R26, R9, 0x7ff00000, RZ, 0xc0, !PT ;  /* 0x7ff00000091a7812 */ /* 0x000fe200078ec0ff */
[----:B------:R-:W-:Y:S01]  /*1a0b0*/  @!P0 DMUL R6, R8, 8.98846567431157953865e+307 ;  /* 0x7fe0000008068828 */ /* 0x000fe20000000000 */
[----:B------:R-:W-:Y:S02]  /*1a0c0*/  IMAD.MOV.U32 R27, RZ, RZ, R21 ;  /* 0x000000ffff1b7224 */ /* 0x000fe400078e0015 */
[----:B------:R-:W-:Y:S02]  /*1a0d0*/  ISETP.GE.U32.AND P3, PT, R21, R26, PT ;  /* 0x0000001a1500720c */ /* 0x000fe40003f66070 */
[----:B------:R-:W-:Y:S01]  /*1a0e0*/  @!P1 LOP3.LUT R16, R9, 0x7ff00000, RZ, 0xc0, !PT ;  /* 0x7ff0000009109812 */ /* 0x000fe200078ec0ff */
[----:B------:R-:W0:Y:S03]  /*1a0f0*/  MUFU.RCP64H R15, R7 ;  /* 0x00000007000f7308 */ /* 0x000e260000001800 */
[----:B------:R-:W-:-:S02]  /*1a100*/  @!P1 ISETP.GE.U32.AND P2, PT, R21, R16, PT ;  /* 0x000000101500920c */ /* 0x000fc40003f46070 */
[----:B------:R-:W-:Y:S02]  /*1a110*/  @!P0 LOP3.LUT R26, R7, 0x7ff00000, RZ, 0xc0, !PT ;  /* 0x7ff00000071a8812 */ /* 0x000fe400078ec0ff */
[----:B------:R-:W-:-:S03]  /*1a120*/  @!P1 SEL R17, R25, 0x63400000, !P2 ;  /* 0x6340000019119807 */ /* 0x000fc60005000000 */
[----:B------:R-:W-:Y:S01]  /*1a130*/  VIADD R29, R26, 0xffffffff ;  /* 0xffffffff1a1d7836 */ /* 0x000fe20000000000 */
[----:B------:R-:W-:-:S04]  /*1a140*/  @!P1 LOP3.LUT R18, R17, 0x80000000, R13, 0xf8, !PT ;  /* 0x8000000011129812 */ /* 0x000fc800078ef80d */
[----:B------:R-:W-:Y:S01]  /*1a150*/  @!P1 LOP3.LUT R19, R18, 0x100000, RZ, 0xfc, !PT ;  /* 0x0010000012139812 */ /* 0x000fe200078efcff */
[----:B------:R-:W-:Y:S01]  /*1a160*/  @!P1 IMAD.MOV.U32 R18, RZ, RZ, RZ ;  /* 0x000000ffff129224 */ /* 0x000fe200078e00ff */
[----:B0-----:R-:W-:-:S08]  /*1a170*/  DFMA R10, R14, -R6, 1 ;  /* 0x3ff000000e0a742b */ /* 0x001fd00000000806 */
[----:B------:R-:W-:-:S08]  /*1a180*/  DFMA R10, R10, R10, R10 ;  /* 0x0000000a0a0a722b */ /* 0x000fd0000000000a */
[----:B------:R-:W-:Y:S01]  /*1a190*/  DFMA R14, R14, R10, R14 ;  /* 0x0000000a0e0e722b */ /* 0x000fe2000000000e */
[----:B------:R-:W-:Y:S01]  /*1a1a0*/  SEL R11, R25, 0x63400000, !P3 ;  /* 0x63400000190b7807 */ /* 0x000fe20005800000 */
[----:B------:R-:W-:-:S03]  /*1a1b0*/  IMAD.MOV.U32 R10, RZ, RZ, R12 ;  /* 0x000000ffff0a7224 */ /* 0x000fc600078e000c */
[----:B------:R-:W-:-:S03]  /*1a1c0*/  LOP3.LUT R11, R11, 0x800fffff, R13, 0xf8, !PT ;  /* 0x800fffff0b0b7812 */ /* 0x000fc600078ef80d */
[----:B------:R-:W-:-:S03]  /*1a1d0*/  DFMA R16, R14, -R6, 1 ;  /* 0x3ff000000e10742b */ /* 0x000fc60000000806 */
[----:B------:R-:W-:-:S05]  /*1a1e0*/  @!P1 DFMA R10, R10, 2, -R18 ;  /* 0x400000000a0a982b */ /* 0x000fca0000000812 */
[----:B------:R-:W-:-:S05]  /*1a1f0*/  DFMA R14, R14, R16, R14 ;  /* 0x000000100e0e722b */ /* 0x000fca000000000e */
[----:B------:R-:W-:-:S03]  /*1a200*/  @!P1 LOP3.LUT R27, R11, 0x7ff00000, RZ, 0xc0, !PT ;  /* 0x7ff000000b1b9812 */ /* 0x000fc600078ec0ff */
[----:B------:R-:W-:Y:S01]  /*1a210*/  DMUL R16, R14, R10 ;  /* 0x0000000a0e107228 */ /* 0x000fe20000000000 */
[----:B------:R-:W-:-:S04]  /*1a220*/  IADD3 R28, PT, PT, R27, -0x1, RZ ;  /* 0xffffffff1b1c7810 */ /* 0x000fc80007ffe0ff */
[----:B------:R-:W-:-:S03]  /*1a230*/  ISETP.GT.U32.AND P0, PT, R28, 0x7feffffe, PT ;  /* 0x7feffffe1c00780c */ /* 0x000fc60003f04070 */
[----:B------:R-:W-:Y:S01]  /*1a240*/  DFMA R18, R16, -R6, R10 ;  /* 0x800000061012722b */ /* 0x000fe2000000000a */
[----:B------:R-:W-:-:S07]  /*1a250*/  ISETP.GT.U32.OR P0, PT, R29, 0x7feffffe, P0 ;  /* 0x7feffffe1d00780c */ /* 0x000fce0000704470 */
[----:B------:R-:W-:-:S06]  /*1a260*/  DFMA R14, R14, R18, R16 ;  /* 0x000000120e0e722b */ /* 0x000fcc0000000010 */
[----:B------:R-:W-:Y:S05]  /*1a270*/  @P0 BRA `(.L_x_355) ;  /* 0x00000000006c0947 */ /* 0x000fea0003800000 */
[----:B------:R-:W-:-:S04]  /*1a280*/  LOP3.LUT R16, R9, 0x7ff00000, RZ, 0xc0, !PT ;  /* 0x7ff0000009107812 */ /* 0x000fc800078ec0ff */
[CC--:B------:R-:W-:Y:S02]  /*1a290*/  VIADDMNMX R12, R21.reuse, -R16.reuse, 0xb9600000, !PT ;  /* 0xb9600000150c7446 */ /* 0x0c0fe40007800910 */
[----:B------:R-:W-:Y:S02]  /*1a2a0*/  ISETP.GE.U32.AND P0, PT, R21, R16, PT ;  /* 0x000000101500720c */ /* 0x000fe40003f06070 */
[----:B------:R-:W-:Y:S02]  /*1a2b0*/  VIMNMX R12, PT, PT, R12, 0x46a00000, PT ;  /* 0x46a000000c0c7848 */ /* 0x000fe40003fe0100 */
[----:B------:R-:W-:-:S05]  /*1a2c0*/  SEL R25, R25, 0x63400000, !P0 ;  /* 0x6340000019197807 */ /* 0x000fca0004000000 */
[----:B------:R-:W-:Y:S01]  /*1a2d0*/  IMAD.IADD R18, R12, 0x1, -R25 ;  /* 0x000000010c127824 */ /* 0x000fe200078e0a19 */
[----:B------:R-:W-:-:S03]  /*1a2e0*/  MOV R12, RZ ;  /* 0x000000ff000c7202 */ /* 0x000fc60000000f00 */
[----:B------:R-:W-:-:S06]  /*1a2f0*/  VIADD R13, R18, 0x7fe00000 ;  /* 0x7fe00000120d7836 */ /* 0x000fcc0000000000 */
[----:B------:R-:W-:-:S10]  /*1a300*/  DMUL R16, R14, R12 ;  /* 0x0000000c0e107228 */ /* 0x000fd40000000000 */
[----:B------:R-:W-:-:S13]  /*1a310*/  FSETP.GTU.AND P0, PT, |R17|, 1.469367938527859385e-39, PT ;  /* 0x001000001100780b */ /* 0x000fda0003f0c200 */
[----:B------:R-:W-:Y:S05]  /*1a320*/  @P0 BRA `(.L_x_356) ;  /* 0x0000000000940947 */ /* 0x000fea0003800000 */
[----:B------:R-:W-:Y:S01]  /*1a330*/  DFMA R6, R14, -R6, R10 ;  /* 0x800000060e06722b */ /* 0x000fe2000000000a */
[----:B------:R-:W-:-:S09]  /*1a340*/  IMAD.MOV.U32 R12, RZ, RZ, RZ ;  /* 0x000000ffff0c7224 */ /* 0x000fd200078e00ff */
[C---:B------:R-:W-:Y:S02]  /*1a350*/  FSETP.NEU.AND P0, PT, R7.reuse, RZ, PT ;  /* 0x000000ff0700720b */ /* 0x040fe40003f0d000 */
[----:B------:R-:W-:-:S04]  /*1a360*/  LOP3.LUT R9, R7, 0x80000000, R9, 0x48, !PT ;  /* 0x8000000007097812 */ /* 0x000fc800078e4809 */
[----:B------:R-:W-:-:S07]  /*1a370*/  LOP3.LUT R13, R9, R13, RZ, 0xfc, !PT ;  /* 0x0000000d090d7212 */ /* 0x000fce00078efcff */
[----:B------:R-:W-:Y:S05]  /*1a380*/  @!P0 BRA `(.L_x_356) ;  /* 0x00000000007c8947 */ /* 0x000fea0003800000 */
[----:B------:R-:W-:Y:S01]  /*1a390*/  IMAD.MOV R7, RZ, RZ, -R18 ;  /* 0x000000ffff077224 */ /* 0x000fe200078e0a12 */
[----:B------:R-:W-:Y:S01]  /*1a3a0*/  DMUL.RP R12, R14, R12 ;  /* 0x0000000c0e0c7228 */ /* 0x000fe20000008000 */
[----:B------:R-:W-:-:S06]  /*1a3b0*/  IMAD.MOV.U32 R6, RZ, RZ, RZ ;  /* 0x000000ffff067224 */ /* 0x000fcc00078e00ff */
[----:B------:R-:W-:-:S03]  /*1a3c0*/  DFMA R6, R16, -R6, R14 ;  /* 0x800000061006722b */ /* 0x000fc6000000000e */
[----:B------:R-:W-:-:S03]  /*1a3d0*/  LOP3.LUT R9, R13, R9, RZ, 0x3c, !PT ;  /* 0x000000090d097212 */ /* 0x000fc600078e3cff */
[----:B------:R-:W-:-:S04]  /*1a3e0*/  IADD3 R6, PT, PT, -R18, -0x43300000, RZ ;  /* 0xbcd0000012067810 */ /* 0x000fc80007ffe1ff */
[----:B------:R-:W-:-:S04]  /*1a3f0*/  FSETP.NEU.AND P0, PT, |R7|, R6, PT ;  /* 0x000000060700720b */ /* 0x000fc80003f0d200 */
[----:B------:R-:W-:Y:S02]  /*1a400*/  FSEL R16, R12, R16, !P0 ;  /* 0x000000100c107208 */ /* 0x000fe40004000000 */
[----:B------:R-:W-:Y:S01]  /*1a410*/  FSEL R17, R9, R17, !P0 ;  /* 0x0000001109117208 */ /* 0x000fe20004000000 */
[----:B------:R-:W-:Y:S06]  /*1a420*/  BRA `(.L_x_356) ;  /* 0x0000000000547947 */ /* 0x000fec0003800000 */
.L_x_355:
[----:B------:R-:W-:-:S14]  /*1a430*/  DSETP.NAN.AND P0, PT, R12, R12, PT ;  /* 0x0000000c0c00722a */ /* 0x000fdc0003f08000 */
[----:B------:R-:W-:Y:S05]  /*1a440*/  @P0 BRA `(.L_x_357) ;  /* 0x0000000000440947 */ /* 0x000fea0003800000 */
[----:B------:R-:W-:-:S14]  /*1a450*/  DSETP.NAN.AND P0, PT, R8, R8, PT ;  /* 0x000000080800722a */ /* 0x000fdc0003f08000 */
[----:B------:R-:W-:Y:S05]  /*1a460*/  @P0 BRA `(.L_x_358) ;  /* 0x0000000000300947 */ /* 0x000fea0003800000 */
[----:B------:R-:W-:Y:S01]  /*1a470*/  ISETP.NE.AND P0, PT, R27, R26, PT ;  /* 0x0000001a1b00720c */ /* 0x000fe20003f05270 */
[----:B------:R-:W-:Y:S01]  /*1a480*/  IMAD.MOV.U32 R17, RZ, RZ, -0x80000 ;  /* 0xfff80000ff117424 */ /* 0x000fe200078e00ff */
[----:B------:R-:W-:-:S11]  /*1a490*/  MOV R16, 0x0 ;  /* 0x0000000000107802 */ /* 0x000fd60000000f00 */
[----:B------:R-:W-:Y:S05]  /*1a4a0*/  @!P0 BRA `(.L_x_356) ;  /* 0x0000000000348947 */ /* 0x000fea0003800000 */
[----:B------:R-:W-:Y:S02]  /*1a4b0*/  ISETP.NE.AND P0, PT, R27, 0x7ff00000, PT ;  /* 0x7ff000001b00780c */ /* 0x000fe40003f05270 */
[----:B------:R-:W-:Y:S02]  /*1a4c0*/  LOP3.LUT R17, R13, 0x80000000, R9, 0x48, !PT ;  /* 0x800000000d117812 */ /* 0x000fe400078e4809 */
[----:B------:R-:W-:-:S13]  /*1a4d0*/  ISETP.EQ.OR P0, PT, R26, RZ, !P0 ;  /* 0x000000ff1a00720c */ /* 0x000fda0004702670 */
[----:B------:R-:W-:Y:S01]  /*1a4e0*/  @P0 LOP3.LUT R6, R17, 0x7ff00000, RZ, 0xfc, !PT ;  /* 0x7ff0000011060812 */ /* 0x000fe200078efcff */
[----:B------:R-:W-:Y:S02]  /*1a4f0*/  @!P0 IMAD.MOV.U32 R16, RZ, RZ, RZ ;  /* 0x000000ffff108224 */ /* 0x000fe400078e00ff */
[----:B------:R-:W-:Y:S01]  /*1a500*/  @P0 IMAD.MOV.U32 R16, RZ, RZ, RZ ;  /* 0x000000ffff100224 */ /* 0x000fe200078e00ff */
[----:B------:R-:W-:Y:S01]  /*1a510*/  @P0 MOV R17, R6 ;  /* 0x0000000600110202 */ /* 0x000fe20000000f00 */
[----:B------:R-:W-:Y:S06]  /*1a520*/  BRA `(.L_x_356) ;  /* 0x0000000000147947 */ /* 0x000fec0003800000 */
.L_x_358:
[----:B------:R-:W-:Y:S01]  /*1a530*/  LOP3.LUT R17, R9, 0x80000, RZ, 0xfc, !PT ;  /* 0x0008000009117812 */ /* 0x000fe200078efcff */
[----:B------:R-:W-:Y:S01]  /*1a540*/  IMAD.MOV.U32 R16, RZ, RZ, R8 ;  /* 0x000000ffff107224 */ /* 0x000fe200078e0008 */
[----:B------:R-:W-:Y:S06]  /*1a550*/  BRA `(.L_x_356) ;  /* 0x0000000000087947 */ /* 0x000fec0003800000 */
.L_x_357:
[----:B------:R-:W-:Y:S01]  /*1a560*/  LOP3.LUT R17, R13, 0x80000, RZ, 0xfc, !PT ;  /* 0x000800000d117812 */ /* 0x000fe200078efcff */
[----:B------:R-:W-:-:S07]  /*1a570*/  IMAD.MOV.U32 R16, RZ, RZ, R12 ;  /* 0x000000ffff107224 */ /* 0x000fce00078e000c */
.L_x_356:
[----:B------:R-:W-:Y:S05]  /*1a580*/  BSYNC.RECONVERGENT B2 ;  /* 0x0000000000027941 */ /* 0x000fea0003800200 */
.L_x_354:
[----:B------:R-:W-:Y:S01]  /*1a590*/  IMAD.MOV.U32 R21, RZ, RZ, 0x0 ;  /* 0x00000000ff157424 */ /* 0x000fe200078e00ff */
[----:B------:R-:W-:Y:S01]  /*1a5a0*/  MOV R9, R17 ;  /* 0x0000001100097202 */ /* 0x000fe20000000f00 */
[----:B------:R-:W-:Y:S02]  /*1a5b0*/  IMAD.MOV.U32 R8, RZ, RZ, R16 ;  /* 0x000000ffff087224 */ /* 0x000fe400078e0010 */
[----:B------:R-:W-:Y:S05]  /*1a5c0*/  RET.REL.NODEC R20 `(_Z21decode_columns_kernelPdS_S_diii) ;  /* 0xfffffe58148c7950 */ /* 0x000fea0003c3ffff */
        .type           $_Z21decode_columns_kernelPdS_S_diii$__internal_accurate_pow,@function
        .size           $_Z21decode_columns_kernelPdS_S_diii$__internal_accurate_pow,(.L_x_731 - $_Z21decode_columns_kernelPdS_S_diii$__internal_accurate_pow)
$_Z21decode_columns_kernelPdS_S_diii$__internal_accurate_pow:
[----:B------:R-:W0:Y:S01]  /*1a5d0*/  MUFU.RCP64H R21, 2 ;  /* 0x4000000000157908 */ /* 0x000e220000001800 */
[----:B------:R-:W-:Y:S02]  /*1a5e0*/  HFMA2 R20, -RZ, RZ, 0, 0 ;  /* 0x00000000ff147431 */ /* 0x000fe400000001ff */
[----:B------:R-:W-:Y:S01]  /*1a5f0*/  IMAD.MOV.U32 R8, RZ, RZ, 0x0 ;  /* 0x00000000ff087424 */ /* 0x000fe200078e00ff */
[----:B------:R-:W-:Y:S01]  /*1a600*/  UMOV UR6, 0x7d2cafe2 ;  /* 0x7d2cafe200067882 */ /* 0x000fe20000000000 */
[----:B------:R-:W-:Y:S01]  /*1a610*/  IMAD.MOV.U32 R9, RZ, RZ, 0x40000000 ;  /* 0x40000000ff097424 */ /* 0x000fe200078e00ff */
[----:B------:R-:W-:Y:S01]  /*1a620*/  UMOV UR7, 0x3eb0f5ff ;  /* 0x3eb0f5ff00077882 */ /* 0x000fe20000000000 */
[----:B------:R-:W-:Y:S02]  /*1a630*/  IMAD.MOV.U32 R10, RZ, RZ, 0x41ad3b5a ;  /* 0x41ad3b5aff0a7424 */ /* 0x000fe400078e00ff */
[----:B------:R-:W-:Y:S02]  /*1a640*/  IMAD.MOV.U32 R11, RZ, RZ, 0x3ed0f5d2 ;  /* 0x3ed0f5d2ff0b7424 */ /* 0x000fe400078e00ff */
[----:B0-----:R-:W-:-:S08]  /*1a650*/  DFMA R8, R20, -R8, 1 ;  /* 0x3ff000001408742b */ /* 0x001fd00000000808 */
[----:B------:R-:W-:-:S08]  /*1a660*/  DFMA R8, R8, R8, R8 ;  /* 0x000000080808722b */ /* 0x000fd00000000008 */
[----:B------:R-:W-:-:S08]  /*1a670*/  DFMA R20, R20, R8, R20 ;  /* 0x000000081414722b */ /* 0x000fd00000000014 */
[----:B------:R-:W-:-:S08]  /*1a680*/  DMUL R8, RZ, R20 ;  /* 0x00000014ff087228 */ /* 0x000fd00000000000 */
[----:B------:R-:W-:-:S08]  /*1a690*/  DFMA R8, RZ, R20, R8 ;  /* 0x00000014ff08722b */ /* 0x000fd00000000008 */
[CC--:B------:R-:W-:Y:S02]  /*1a6a0*/  DMUL R22, R8.reuse, R8.reuse ;  /* 0x0000000808167228 */ /* 0x0c0fe40000000000 */
[----:B------:R-:W-:Y:S02]  /*1a6b0*/  DADD R16, RZ, -R8 ;  /* 0x00000000ff107229 */ /* 0x000fe40000000808 */
[----:B------:R-:W-:-:S04]  /*1a6c0*/  DMUL R12, R8, R8 ;  /* 0x00000008080c7228 */ /* 0x000fc80000000000 */
[----:B------:R-:W-:Y:S01]  /*1a6d0*/  DFMA R10, R22, UR6, R10 ;  /* 0x00000006160a7c2b */ /* 0x000fe2000800000a */
[----:B------:R-:W-:Y:S01]  /*1a6e0*/  UMOV UR6, 0x75488a3f ;  /* 0x75488a3f00067882 */ /* 0x000fe20000000000 */
[----:B------:R-:W-:Y:S01]  /*1a6f0*/  UMOV UR7, 0x3ef3b20a ;  /* 0x3ef3b20a00077882 */ /* 0x000fe20000000000 */
[----:B------:R-:W-:-:S05]  /*1a700*/  DADD R16, R16, R16 ;  /* 0x0000000010107229 */ /* 0x000fca0000000010 */
[----:B------:R-:W-:Y:S01]  /*1a710*/  DFMA R14, R22, R10, UR6 ;  /* 0x00000006160e7e2b */ /* 0x000fe2000800000a */
[----:B------:R-:W-:Y:S01]  /*1a720*/  UMOV UR6, 0xe4faecd5 ;  /* 0xe4faecd500067882 */ /* 0x000fe20000000000 */
[----:B------:R-:W-:Y:S01]  /*1a730*/  UMOV UR7, 0x3f1745cd ;  /* 0x3f1745cd00077882 */ /* 0x000fe20000000000 */
[----:B------:R-:W-:-:S05]  /*1a740*/  DFMA R16, RZ, -R8, R16 ;  /* 0x80000008ff10722b */ /* 0x000fca0000000010 */
[----:B------:R-:W-:Y:S01]  /*1a750*/  DFMA R14, R22, R14, UR6 ;  /* 0x00000006160e7e2b */ /* 0x000fe2000800000e */
[----:B------:R-:W-:Y:S01]  /*1a760*/  UMOV UR6, 0x258a578b ;  /* 0x258a578b00067882 */ /* 0x000fe20000000000 */
[----:B------:R-:W-:Y:S01]  /*1a770*/  UMOV UR7, 0x3f3c71c7 ;  /* 0x3f3c71c700077882 */ /* 0x000fe20000000000 */
[----:B------:R-:W-:-:S05]  /*1a780*/  DMUL R16, R20, R16 ;  /* 0x0000001014107228 */ /* 0x000fca0000000000 */
[----:B------:R-:W-:Y:S01]  /*1a790*/  DFMA R14, R22, R14, UR6 ;  /* 0x00000006160e7e2b */ /* 0x000fe2000800000e */
[----:B------:R-:W-:Y:S01]  /*1a7a0*/  UMOV UR6, 0x9242b910 ;  /* 0x9242b91000067882 */ /* 0x000fe20000000000 */
[----:B------:R-:W-:-:S03]  /*1a7b0*/  UMOV UR7, 0x3f624924 ;  /* 0x3f62492400077882 */ /* 0x000fc60000000000 */
[----:B------:R-:W-:Y:S01]  /*1a7c0*/  VIADD R25, R17, 0x100000 ;  /* 0x0010000011197836 */ /* 0x000fe20000000000 */
[----:B------:R-:W-:Y:S02]  /*1a7d0*/  MOV R24, R16 ;  /* 0x0000001000187202 */ /* 0x000fe40000000f00 */
[----:B------:R-:W-:Y:S01]  /*1a7e0*/  DFMA R14, R22, R14, UR6 ;  /* 0x00000006160e7e2b */ /* 0x000fe2000800000e */
[----:B------:R-:W-:Y:S01]  /*1a7f0*/  UMOV UR6, 0x99999dfb ;  /* 0x99999dfb00067882 */ /* 0x000fe20000000000 */
[----:B------:R-:W-:-:S06]  /*1a800*/  UMOV UR7, 0x3f899999 ;  /* 0x3f89999900077882 */ /* 0x000fcc0000000000 */
[----:B------:R-:W-:Y:S01]  /*1a810*/  DFMA R14, R22, R14, UR6 ;  /* 0x00000006160e7e2b */ /* 0x000fe2000800000e */
[----:B------:R-:W-:Y:S01]  /*1a820*/  UMOV UR6, 0x55555555 ;  /* 0x5555555500067882 */ /* 0x000fe20000000000 */
[----:B------:R-:W-:-:S06]  /*1a830*/  UMOV UR7, 0x3fb55555 ;  /* 0x3fb5555500077882 */ /* 0x000fcc0000000000 */
[----:B------:R-:W-:-:S08]  /*1a840*/  DFMA R10, R22, R14, UR6 ;  /* 0x00000006160a7e2b */ /* 0x000fd0000800000e */
[----:B------:R-:W-:Y:S01]  /*1a850*/  DADD R18, -R10, UR6 ;  /* 0x000000060a127e29 */ /* 0x000fe20008000100 */
[----:B------:R-:W-:Y:S01]  /*1a860*/  UMOV UR6, 0xb9e7b0 ;  /* 0x00b9e7b000067882 */ /* 0x000fe20000000000 */
[----:B------:R-:W-:-:S06]  /*1a870*/  UMOV UR7, 0x3c46a4cb ;  /* 0x3c46a4cb00077882 */ /* 0x000fcc0000000000 */
[----:B------:R-:W-:Y:S02]  /*1a880*/  DFMA R18, R22, R14, R18 ;  /* 0x0000000e1612722b */ /* 0x000fe40000000012 */
[C---:B------:R-:W-:Y:S02]  /*1a890*/  DMUL R14, R8.reuse, R12 ;  /* 0x0000000c080e7228 */ /* 0x040fe40000000000 */
[----:B------:R-:W-:-:S04]  /*1a8a0*/  DFMA R22, R8, R8, -R12 ;  /* 0x000000080816722b */ /* 0x000fc8000000080c */
[----:B------:R-:W-:Y:S01]  /*1a8b0*/  DADD R18, R18, -UR6 ;  /* 0x8000000612127e29 */ /* 0x000fe20008000000 */
[----:B------:R-:W-:Y:S01]  /*1a8c0*/  UMOV UR6, 0x0 ;  /* 0x0000000000067882 */ /* 0x000fe20000000000 */
[C---:B------:R-:W-:Y:S01]  /*1a8d0*/  DFMA R20, R8.reuse, R12, -R14 ;  /* 0x0000000c0814722b */ /* 0x040fe2000000080e */
[----:B------:R-:W-:Y:S01]  /*1a8e0*/  UMOV UR7, 0x3ff00000 ;  /* 0x3ff0000000077882 */ /* 0x000fe20000000000 */
[----:B------:R-:W-:-:S04]  /*1a8f0*/  DFMA R22, R8, R24, R22 ;  /* 0x000000180816722b */ /* 0x000fc80000000016 */
[----:B------:R-:W-:Y:S02]  /*1a900*/  DADD R26, R10, R18 ;  /* 0x000000000a1a7229 */ /* 0x000fe40000000012 */
[----:B------:R-:W-:-:S06]  /*1a910*/  DFMA R20, R16, R12, R20 ;  /* 0x0000000c1014722b */ /* 0x000fcc0000000014 */
[----:B------:R-:W-:Y:S02]  /*1a920*/  DMUL R12, R26, R14 ;  /* 0x0000000e1a0c7228 */ /* 0x000fe40000000000 */
[----:B------:R-:W-:Y:S02]  /*1a930*/  DFMA R20, R8, R22, R20 ;  /* 0x000000160814722b */ /* 0x000fe40000000014 */
[----:B------:R-:W-:-:S04]  /*1a940*/  DADD R10, R10, -R26 ;  /* 0x000000000a0a7229 */ /* 0x000fc8000000081a */
[----:B------:R-:W-:-:S04]  /*1a950*/  DFMA R22, R26, R14, -R12 ;  /* 0x0000000e1a16722b */ /* 0x000fc8000000080c */
[----:B------:R-:W-:-:S04]  /*1a960*/  DADD R10, R18, R10 ;  /* 0x00000000120a7229 */ /* 0x000fc8000000000a */
[----:B------:R-:W-:-:S08]  /*1a970*/  DFMA R18, R26, R20, R22 ;  /* 0x000000141a12722b */ /* 0x000fd00000000016 */
[----:B------:R-:W-:-:S08]  /*1a980*/  DFMA R18, R10, R14, R18 ;  /* 0x0000000e0a12722b */ /* 0x000fd00000000012 */
[----:B------:R-:W-:-:S08]  /*1a990*/  DADD R14, R12, R18 ;  /* 0x000000000c0e7229 */ /* 0x000fd00000000012 */
[--C-:B------:R-:W-:Y:S02]  /*1a9a0*/  DADD R10, R8, R14.reuse ;  /* 0x00000000080a7229 */ /* 0x100fe4000000000e */
[----:B------:R-:W-:-:S06]  /*1a9b0*/  DADD R12, R12, -R14 ;  /* 0x000000000c0c7229 */ /* 0x000fcc000000080e */
[----:B------:R-:W-:Y:S02]  /*1a9c0*/  DADD R8, R8, -R10 ;  /* 0x0000000008087229 */ /* 0x000fe4000000080a */
[----:B------:R-:W-:-:S06]  /*1a9d0*/  DADD R12, R18, R12 ;  /* 0x00000000120c7229 */ /* 0x000fcc000000000c */
[----:B------:R-:W-:-:S08]  /*1a9e0*/  DADD R8, R14, R8 ;  /* 0x000000000e087229 */ /* 0x000fd00000000008 */
[----:B------:R-:W-:Y:S01]  /*1a9f0*/  DADD R8, R12, R8 ;  /* 0x000000000c087229 */ /* 0x000fe20000000008 */
[----:B------:R-:W-:Y:S01]  /*1aa00*/  IMAD.MOV.U32 R12, RZ, RZ, -0x105c611 ;  /* 0xfefa39efff0c7424 */ /* 0x000fe200078e00ff */
[----:B------:R-:W-:-:S06]  /*1aa10*/  MOV R13, 0x3fe62e42 ;  /* 0x3fe62e42000d7802 */ /* 0x000fcc0000000f00 */
[----:B------:R-:W-:Y:S01]  /*1aa20*/  DADD R16, R16, R8 ;  /* 0x0000000010107229 */ /* 0x000fe20000000008 */
[----:B------:R-:W-:Y:S02]  /*1aa30*/  IMAD.MOV.U32 R8, RZ, RZ, -0x105c611 ;  /* 0xfefa39efff087424 */ /* 0x000fe400078e00ff */
[----:B------:R-:W-:-:S05]  /*1aa40*/  IMAD.MOV.U32 R9, RZ, RZ, 0x3fe62e42 ;  /* 0x3fe62e42ff097424 */ /* 0x000fca00078e00ff */
[----:B------:R-:W-:-:S08]  /*1aa50*/  DADD R14, R10, R16 ;  /* 0x000000000a0e7229 */ /* 0x000fd00000000010 */
[--C-:B------:R-:W-:Y:S02]  /*1aa60*/  DFMA R8, R8, UR6, R14.reuse ;  /* 0x0000000608087c2b */ /* 0x100fe4000800000e */
[----:B------:R-:W-:-:S06]  /*1aa70*/  DADD R18, R10, -R14 ;  /* 0x000000000a127229 */ /* 0x000fcc000000080e */
[----:B------:R-:W-:Y:S02]  /*1aa80*/  DFMA R10, -R12, 1, R8 ;  /* 0x3ff000000c0a782b */ /* 0x000fe40000000108 */
[----:B------:R-:W-:Y:S01]  /*1aa90*/  DADD R18, R16, R18 ;  /* 0x0000000010127229 */ /* 0x000fe20000000012 */
[----:B------:R-:W-:-:S05]  /*1aaa0*/  LOP3.LUT R16, R29, 0xff0fffff, RZ, 0xc0, !PT ;  /* 0xff0fffff1d107812 */ /* 0x000fca00078ec0ff */
[----:B------:R-:W-:Y:S01]  /*1aab0*/  DADD R10, -R14, R10 ;  /* 0x000000000e0a7229 */ /* 0x000fe2000000010a */
[----:B------:R-:W-:Y:S02]  /*1aac0*/  IMAD.MOV.U32 R14, RZ, RZ, 0x3b39803f ;  /* 0x3b39803fff0e7424 */ /* 0x000fe400078e00ff */
[----:B------:R-:W-:-:S05]  /*1aad0*/  IMAD.MOV.U32 R15, RZ, RZ, 0x3c7abc9e ;  /* 0x3c7abc9eff0f7424 */ /* 0x000fca00078e00ff */
[----:B------:R-:W-:Y:S01]  /*1aae0*/  DADD R18, R18, -R10 ;  /* 0x0000000012127229 */ /* 0x000fe2000000080a */
[----:B------:R-:W-:-:S05]  /*1aaf0*/  IMAD.SHL.U32 R10, R29, 0x2, RZ ;  /* 0x000000021d0a7824 */ /* 0x000fca00078e00ff */
[----:B------:R-:W-:Y:S02]  /*1ab00*/  ISETP.GT.U32.AND P0, PT, R10, -0x2000001, PT ;  /* 0xfdffffff0a00780c */ /* 0x000fe40003f04070 */
[----:B------:R-:W-:Y:S01]  /*1ab10*/  DFMA R14, R14, UR6, R18 ;  /* 0x000000060e0e7c2b */ /* 0x000fe20008000012 */
[----:B------:R-:W-:Y:S01]  /*1ab20*/  UMOV UR6, 0x3b39803f ;  /* 0x3b39803f00067882 */ /* 0x000fe20000000000 */
[----:B------:R-:W-:Y:S01]  /*1ab30*/  UMOV UR7, 0x3c7abc9e ;  /* 0x3c7abc9e00077882 */ /* 0x000fe20000000000 */
[----:B------:R-:W-:Y:S02]  /*1ab40*/  SEL R17, R16, R29, P0 ;  /* 0x0000001d10117207 */ /* 0x000fe40000000000 */
[----:B------:R-:W-:-:S03]  /*1ab50*/  MOV R16, R30 ;  /* 0x0000001e00107202 */ /* 0x000fc60000000f00 */
[----:B------:R-:W-:-:S08]  /*1ab60*/  DADD R10, R8, R14 ;  /* 0x00000000080a7229 */ /* 0x000fd0000000000e */
[----:B------:R-:W-:Y:S02]  /*1ab70*/  DADD R8, R8, -R10 ;  /* 0x0000000008087229 */ /* 0x000fe4000000080a */
[----:B------:R-:W-:-:S06]  /*1ab80*/  DMUL R18, R10, R16 ;  /* 0x000000100a127228 */ /* 0x000fcc0000000000 */
[----:B------:R-:W-:Y:S02]  /*1ab90*/  DADD R8, R14, R8 ;  /* 0x000000000e087229 */ /* 0x000fe40000000008 */
[----:B------:R-:W-:-:S08]  /*1aba0*/  DFMA R10, R10, R16, -R18 ;  /* 0x000000100a0a722b */ /* 0x000fd00000000812 */
[----:B------:R-:W-:Y:S01]  /*1abb0*/  DFMA R16, R8, R16, R10 ;  /* 0x000000100810722b */ /* 0x000fe2000000000a */
[----:B------:R-:W-:Y:S02]  /*1abc0*/  IMAD.MOV.U32 R10, RZ, RZ, 0x652b82fe ;  /* 0x652b82feff0a7424 */ /* 0x000fe400078e00ff */
[----:B------:R-:W-:-:S05]  /*1abd0*/  IMAD.MOV.U32 R11, RZ, RZ, 0x3ff71547 ;  /* 0x3ff71547ff0b7424 */ /* 0x000fca00078e00ff */
[----:B------:R-:W-:-:S08]  /*1abe0*/  DADD R8, R18, R16 ;  /* 0x0000000012087229 */ /* 0x000fd00000000010 */
[----:B------:R-:W-:Y:S02]  /*1abf0*/  DFMA R10, R8, R10, 6.75539944105574400000e+15 ;  /* 0x43380000080a742b */ /* 0x000fe4000000000a */
[----:B------:R-:W-:Y:S01]  /*1ac00*/  FSETP.GEU.AND P0, PT, |R9|, 4.1917929649353027344, PT ;  /* 0x4086232b0900780b */ /* 0x000fe20003f0e200 */
[----:B------:R-:W-:-:S05]  /*1ac10*/  DADD R18, R18, -R8 ;  /* 0x0000000012127229 */ /* 0x000fca0000000808 */
[----:B------:R-:W-:-:S03]  /*1ac20*/  DADD R14, R10, -6.75539944105574400000e+15 ;  /* 0xc33800000a0e7429 */ /* 0x000fc60000000000 */
[----:B------:R-:W-:-:S05]  /*1ac30*/  DADD R16, R16, R18 ;  /* 0x0000000010107229 */ /* 0x000fca0000000012 */
[----:B------:R-:W-:-:S08]  /*1ac40*/  DFMA R12, R14, -R12, R8 ;  /* 0x8000000c0e0c722b */ /* 0x000fd00000000008 */
        /* <DEDUP_REMOVED lines=45> */
[----:B------:R-:W-:-:S06]  /*1af20*/  @!P1 IMAD.MOV.U32 R8, RZ, RZ, RZ ;  /* 0x000000ffff089224 */ /* 0x000fcc00078e00ff */
[----:B------:R-:W-:-:S11]  /*1af30*/  @!P1 DMUL R14, R12, R8 ;  /* 0x000000080c0e9228 */ /* 0x000fd60000000000 */
.L_x_359:
[----:B------:R-:W-:Y:S01]  /*1af40*/  DFMA R16, R16, R14, R14 ;  /* 0x0000000e1010722b */ /* 0x000fe2000000000e */
[----:B------:R-:W-:Y:S01]  /*1af50*/  IMAD.MOV.U32 R29, RZ, RZ, 0x0 ;  /* 0x00000000ff1d7424 */ /* 0x000fe200078e00ff */
[----:B------:R-:W-:-:S08]  /*1af60*/  DSETP.NEU.AND P0, PT, |R14|, +INF , PT ;  /* 0x7ff000000e00742a */ /* 0x000fd00003f0d200 */
[----:B------:R-:W-:Y:S02]  /*1af70*/  FSEL R10, R14, R16, !P0 ;  /* 0x000000100e0a7208 */ /* 0x000fe40004000000 */
[----:B------:R-:W-:Y:S01]  /*1af80*/  FSEL R14, R15, R17, !P0 ;  /* 0x000000110f0e7208 */ /* 0x000fe20004000000 */
[----:B------:R-:W-:Y:S06]  /*1af90*/  RET.REL.NODEC R28 `(_Z21decode_columns_kernelPdS_S_diii) ;  /* 0xfffffe501c187950 */ /* 0x000fec0003c3ffff */
.L_x_360:
        /* <DEDUP_REMOVED lines=14> */
.L_x_731:


//--------------------- .text._Z18decode_rows_kernelPdS_S_diii --------------------------
	.section	.text._Z18decode_rows_kernelPdS_S_diii,"ax",@progbits
	.align	128
        .global         _Z18decode_rows_kernelPdS_S_diii
        .type           _Z18decode_rows_kernelPdS_S_diii,@function
        .size           _Z18decode_rows_kernelPdS_S_diii,(.L_x_733 - _Z18decode_rows_kernelPdS_S_diii)
        .other          _Z18decode_rows_kernelPdS_S_diii,@"STO_CUDA_ENTRY STV_DEFAULT"
_Z18decode_rows_kernelPdS_S_diii:
.text._Z18decode_rows_kernelPdS_S_diii:
[----:B------:R-:W0:Y:S01]  /*0000*/  LDC R1, c[0x0][0x37c] ;  /* 0x0000df00ff017b82 */ /* 0x000e220000000800 */
[----:B------:R-:W1:Y:S07]  /*0010*/  S2R R5, SR_TID.X ;  /* 0x0000000000057919 */ /* 0x000e6e0000002100 */
[----:B------:R-:W1:Y:S01]  /*0020*/  S2UR UR4, SR_CTAID.X ;  /* 0x00000000000479c3 */ /* 0x000e620000002500 */
[----:B------:R-:W2:Y:S01]  /*0030*/  LDCU UR12, c[0x0][0x3a0] ;  /* 0x00007400ff0c77ac */ /* 0x000ea20008000800 */
[----:B0-----:R-:W-:-:S05]  /*0040*/  VIADD R1, R1, 0xfffffd18 ;  /* 0xfffffd1801017836 */ /* 0x001fca0000000000 */
[C---:B------:R-:W-:Y:S01]  /*0050*/  R2UR UR8, R1.reuse ;  /* 0x00000000010872ca */ /* 0x040fe200000e0000 */
[----:B------:R-:W1:Y:S01]  /*0060*/  LDC R0, c[0x0][0x360] ;  /* 0x0000d800ff007b82 */ /* 0x000e620000000800 */
[C---:B------:R-:W-:Y:S02]  /*0070*/  R2UR UR17, R1.reuse ;  /* 0x00000000011172ca */ /* 0x040fe400000e0000 */
[----:B------:R-:W-:-:S05]  /*0080*/  R2UR UR13, R1 ;  /* 0x00000000010d72ca */ /* 0x000fca00000e0000 */
[----:B------:R-:W0:Y:S08]  /*0090*/  S2UR UR7, SR_CTAID.Y ;  /* 0x00000000000779c3 */ /* 0x000e300000002600 */
[----:B------:R-:W0:Y:S01]  /*00a0*/  LDC R2, c[0x0][0x3a8] ;  /* 0x0000ea00ff027b82 */ /* 0x000e220000000800 */
[----:B-1----:R-:W-:Y:S01]  /*00b0*/  IMAD R0, R0, UR4, R5 ;  /* 0x0000000400007c24 */ /* 0x002fe2000f8e0205 */
[----:B0-----:R-:W-:-:S04]  /*00c0*/  ISETP.LE.AND P0, PT, R2, UR7, PT ;  /* 0x0000000702007c0c */ /* 0x001fc8000bf03270 */
[----:B--2---:R-:W-:-:S13]  /*00d0*/  ISETP.GE.OR P0, PT, R0, UR12, P0 ;  /* 0x0000000c00007c0c */ /* 0x004fda0008706670 */
[----:B------:R-:W-:Y:S05]  /*00e0*/  @P0 EXIT ;  /* 0x000000000000094d */ /* 0x000fea0003800000 */
[----:B------:R-:W0:Y:S01]  /*00f0*/  S2R R3, SR_CgaCtaId ;  /* 0x0000000000037919 */ /* 0x000e220000008800 */
[----:B------:R-:W-:Y:S01]  /*0100*/  MOV R2, 0x400 ;  /* 0x0000040000027802 */ /* 0x000fe20000000f00 */
[----:B------:R-:W-:Y:S02]  /*0110*/  UISETP.GE.AND UP2, UPT, UR12, 0x1, UPT ;  /* 0x000000010c00788c */ /* 0x000fe4000bf46270 */
[----:B------:R-:W-:Y:S01]  /*0120*/  UIMAD UR7, UR7, UR12, URZ ;  /* 0x0000000c070772a4 */ /* 0x000fe2000f8e02ff */
[----:B------:R-:W1:Y:S01]  /*0130*/  LDCU.64 UR14, c[0x0][0x358] ;  /* 0x00006b00ff0e77ac */ /* 0x000e620008000a00 */
[----:B------:R-:W-:Y:S02]  /*0140*/  UIADD3 UR6, UPT, UPT, UR12, -0x1, URZ ;  /* 0xffffffff0c067890 */ /* 0x000fe4000fffe0ff */
[----:B------:R-:W-:Y:S01]  /*0150*/  UIMAD UR7, UR7, UR12, URZ ;  /* 0x0000000c070772a4 */ /* 0x000fe2000f8e02ff */
[----:B0-----:R-:W-:Y:S02]  /*0160*/  LEA R3, R3, R2, 0x18 ;  /* 0x0000000203037211 */ /* 0x001fe400078ec0ff */
[----:B------:R-:W-:-:S05]  /*0170*/  LOP3.LUT R2, R5, 0x7, RZ, 0xc0, !PT ;  /* 0x0000000705027812 */ /* 0x000fca00078ec0ff */
[----:B------:R-:W-:Y:S02]  /*0180*/  IMAD R2, R2, 0x768, R3 ;  /* 0x0000076802027824 */ /* 0x000fe400078e0203 */
[----:B------:R-:W-:Y:S01]  /*0190*/  IMAD.MOV.U32 R3, RZ, RZ, RZ ;  /* 0x000000ffff037224 */ /* 0x000fe200078e00ff */
[----:B-1----:R-:W-:Y:S06]  /*01a0*/  BRA.U !UP2, `(.L_x_361) ;  /* 0x000000190a247547 */ /* 0x002fec000b800000 */
[----:B------:R-:W-:Y:S01]  /*01b0*/  UISETP.GE.U32.AND UP0, UPT, UR6, 0xf, UPT ;  /* 0x0000000f0600788c */ /* 0x000fe2000bf06070 */
[----:B------:R-:W-:Y:S01]  /*01c0*/  IMAD.U32 R3, RZ, RZ, UR12 ;  /* 0x0000000cff037e24 */ /* 0x000fe2000f8e00ff */
[----:B------:R-:W-:Y:S01]  /*01d0*/  ULOP3.LUT UR9, UR12, 0xf, URZ, 0xc0, !UPT ;  /* 0x0000000f0c097892 */ /* 0x000fe2000f8ec0ff */
[----:B------:R-:W-:Y:S02]  /*01e0*/  UMOV UR4, URZ ;  /* 0x000000ff00047c82 */ /* 0x000fe40008000000 */
[----:B------:R-:W-:Y:S01]  /*01f0*/  IMAD R3, R0, R3, UR7 ;  /* 0x0000000700037e24 */ /* 0x000fe2000f8e0203 */
[----:B------:R-:W-:-:S03]  /*0200*/  UISETP.NE.AND UP1, UPT, UR9, URZ, UPT ;  /* 0x000000ff0900728c */ /* 0x000fc6000bf25270 */
[----:B------:R-:W-:Y:S08]  /*0210*/  BRA.U !UP0, `(.L_x_362) ;  /* 0x0000000508307547 */ /* 0x000ff0000b800000 */
[----:B------:R-:W-:Y:S01]  /*0220*/  ULOP3.LUT UR4, UR12, 0x7ffffff0, URZ, 0xc0, !UPT ;  /* 0x7ffffff00c047892 */ /* 0x000fe2000f8ec0ff */
[----:B------:R-:W-:-:S11]  /*0230*/  UMOV UR5, URZ ;  /* 0x000000ff00057c82 */ /* 0x000fd60008000000 */
.L_x_363:
[----:B0-----:R-:W0:Y:S01]  /*0240*/  LDC.64 R60, c[0x0][0x380] ;  /* 0x0000e000ff3c7b82 */ /* 0x001e220000000a00 */
[----:B------:R-:W-:-:S07]  /*0250*/  VIADD R5, R3, UR5 ;  /* 0x0000000503057c36 */ /* 0x000fce0008000000 */
[----:B------:R-:W1:Y:S01]  /*0260*/  LDC.64 R58, c[0x0][0x390] ;  /* 0x0000e400ff3a7b82 */ /* 0x000e620000000a00 */
[----:B0-----:R-:W-:-:S05]  /*0270*/  IMAD.WIDE R60, R5, 0x8, R60 ;  /* 0x00000008053c7825 */ /* 0x001fca00078e023c */
[----:B------:R-:W2:Y:S01]  /*0280*/  LDG.E.64 R6, desc[UR14][R60.64] ;  /* 0x0000000e3c067981 */ /* 0x000ea2000c1e1b00 */
[----:B-1----:R-:W-:-:S03]  /*0290*/  IMAD.WIDE R58, R5, 0x8, R58 ;  /* 0x00000008053a7825 */ /* 0x002fc600078e023a */
[----:B------:R-:W3:Y:S01]  /*02a0*/  LDG.E.64 R10, desc[UR14][R60.64+0x8] ;  /* 0x0000080e3c0a7981 */ /* 0x000ee2000c1e1b00 */
[----:B------:R-:W2:Y:S03]  /*02b0*/  LDC.64 R4, c[0x0][0x398] ;  /* 0x0000e600ff047b82 */ /* 0x000ea60000000a00 */
[----:B------:R-:W2:Y:S04]  /*02c0*/  LDG.E.64 R8, desc[UR14][R58.64] ;  /* 0x0000000e3a087981 */ /* 0x000ea8000c1e1b00 */
[----:B------:R-:W3:Y:S04]  /*02d0*/  LDG.E.64 R12, desc[UR14][R58.64+0x8] ;  /* 0x0000080e3a0c7981 */ /* 0x000ee8000c1e1b00 */
[----:B------:R-:W4:Y:S04]  /*02e0*/  LDG.E.64 R14, desc[UR14][R60.64+0x10] ;  /* 0x0000100e3c0e7981 */ /* 0x000f28000c1e1b00 */
[----:B------:R-:W4:Y:S04]  /*02f0*/  LDG.E.64 R16, desc[UR14][R58.64+0x10] ;  /* 0x0000100e3a107981 */ /* 0x000f28000c1e1b00 */
[----:B------:R-:W5:Y:S04]  /*0300*/  LDG.E.64 R18, desc[UR14][R60.64+0x18] ;  /* 0x0000180e3c127981 */ /* 0x000f68000c1e1b00 */
        /* <DEDUP_REMOVED lines=18> */
[----:B------:R-:W5:Y:S01]  /*0430*/  LDG.E.64 R56, desc[UR14][R58.64+0x78] ;  /* 0x0000780e3a387981 */ /* 0x000f62000c1e1b00 */
[----:B--2---:R-:W-:-:S02]  /*0440*/  DFMA R6, R8, R4, R6 ;  /* 0x000000040806722b */ /* 0x004fc40000000006 */
[-C--:B---3--:R-:W-:Y:S02]  /*0450*/  DFMA R8, R12, R4.reuse, R10 ;  /* 0x000000040c08722b */ /* 0x088fe4000000000a */
[-C--:B----4-:R-:W-:Y:S02]  /*0460*/  DFMA R10, R16, R4.reuse, R14 ;  /* 0x00000004100a722b */ /* 0x090fe4000000000e */
[-C--:B-----5:R-:W-:Y:S01]  /*0470*/  DFMA R12, R20, R4.reuse, R18 ;  /* 0x00000004140c722b */ /* 0x0a0fe20000000012 */
[----:B------:R-:W2:Y:S01]  /*0480*/  LDG.E.64 R18, desc[UR14][R60.64+0x30] ;  /* 0x0000300e3c127981 */ /* 0x000ea2000c1e1b00 */
[----:B------:R-:W-:-:S03]  /*0490*/  DFMA R14, R24, R4, R22 ;  /* 0x00000004180e722b */ /* 0x000fc60000000016 */
[----:B------:R-:W3:Y:S01]  /*04a0*/  LDG.E.64 R20, desc[UR14][R60.64+0x38] ;  /* 0x0000380e3c147981 */ /* 0x000ee2000c1e1b00 */
[----:B------:R-:W-:-:S03]  /*04b0*/  DFMA R16, R28, R4, R26 ;  /* 0x000000041c10722b */ /* 0x000fc6000000001a */
[----:B------:R-:W2:Y:S04]  /*04c0*/  LDG.E.64 R22, desc[UR14][R58.64+0x30] ;  /* 0x0000300e3a167981 */ /* 0x000ea8000c1e1b00 */
[----:B------:R-:W4:Y:S04]  /*04d0*/  LDG.E.64 R24, desc[UR14][R60.64+0x40] ;  /* 0x0000400e3c187981 */ /* 0x000f28000c1e1b00 */
[----:B------:R-:W3:Y:S04]  /*04e0*/  LDG.E.64 R26, desc[UR14][R58.64+0x38] ;  /* 0x0000380e3a1a7981 */ /* 0x000ee8000c1e1b00 */
[----:B------:R-:W5:Y:S01]  /*04f0*/  LDG.E.64 R28, desc[UR14][R60.64+0x48] ;  /* 0x0000480e3c1c7981 */ /* 0x000f62000c1e1b00 */
[----:B------:R-:W-:Y:S01]  /*0500*/  ULEA UR10, UR5, UR13, 0x3 ;  /* 0x0000000d050a7291 */ /* 0x000fe2000f8e18ff */
[----:B------:R-:W-:-:S02]  /*0510*/  DFMA R32, R38, R4, R32 ;  /* 0x000000042620722b */ /* 0x000fc40000000020 */
[----:B------:R-:W-:-:S06]  /*0520*/  DFMA R36, R42, R4, R36 ;  /* 0x000000042a24722b */ /* 0x000fcc0000000024 */
[----:B------:R0:W-:Y:S01]  /*0530*/  STL.64 [UR10], R6 ;  /* 0x00000006ff007987 */ /* 0x0001e20008100a0a */
[----:B------:R-:W-:-:S03]  /*0540*/  DFMA R40, R46, R4, R40 ;  /* 0x000000042e28722b */ /* 0x000fc60000000028 */
[----:B------:R0:W-:Y:S01]  /*0550*/  STL.64 [UR10+0x8], R8 ;  /* 0x00000808ff007987 */ /* 0x0001e20008100a0a */
[----:B------:R-:W-:-:S03]  /*0560*/  DFMA R44, R50, R4, R44 ;  /* 0x00000004322c722b */ /* 0x000fc6000000002c */
[----:B------:R0:W-:Y:S01]  /*0570*/  STL.64 [UR10+0x10], R10 ;  /* 0x0000100aff007987 */ /* 0x0001e20008100a0a */
[-C--:B------:R-:W-:Y:S02]  /*0580*/  DFMA R48, R54, R4.reuse, R48 ;  /* 0x000000043630722b */ /* 0x080fe40000000030 */
[----:B------:R-:W-:Y:S01]  /*0590*/  DFMA R52, R56, R4, R52 ;  /* 0x000000043834722b */ /* 0x000fe20000000034 */
[----:B------:R0:W-:Y:S04]  /*05a0*/  STL.64 [UR10+0x18], R12 ;  /* 0x0000180cff007987 */ /* 0x0001e80008100a0a */
[----:B------:R0:W-:Y:S04]  /*05b0*/  STL.64 [UR10+0x20], R14 ;  /* 0x0000200eff007987 */ /* 0x0001e80008100a0a */
[----:B------:R0:W-:Y:S04]  /*05c0*/  STL.64 [UR10+0x28], R16 ;  /* 0x00002810ff007987 */ /* 0x0001e80008100a0a */
[----:B------:R0:W-:Y:S04]  /*05d0*/  STL.64 [UR10+0x50], R32 ;  /* 0x00005020ff007987 */ /* 0x0001e80008100a0a */
[----:B------:R0:W-:Y:S04]  /*05e0*/  STL.64 [UR10+0x58], R36 ;  /* 0x00005824ff007987 */ /* 0x0001e80008100a0a */
[----:B------:R0:W-:Y:S04]  /*05f0*/  STL.64 [UR10+0x60], R40 ;  /* 0x00006028ff007987 */ /* 0x0001e80008100a0a */
[----:B------:R0:W-:Y:S04]  /*0600*/  STL.64 [UR10+0x68], R44 ;  /* 0x0000682cff007987 */ /* 0x0001e80008100a0a */
[----:B------:R0:W-:Y:S04]  /*0610*/  STL.64 [UR10+0x70], R48 ;  /* 0x00007030ff007987 */ /* 0x0001e80008100a0a */
[----:B------:R0:W-:Y:S01]  /*0620*/  STL.64 [UR10+0x78], R52 ;  /* 0x00007834ff007987 */ /* 0x0001e20008100a0a */
[----:B------:R-:W-:-:S04]  /*0630*/  UIADD3 UR5, UPT, UPT, UR5, 0x10, URZ ;  /* 0x0000001005057890 */ /* 0x000fc8000fffe0ff */
[----:B------:R-:W-:Y:S01]  /*0640*/  UISETP.NE.AND UP3, UPT, UR5, UR4, UPT ;  /* 0x000000040500728c */ /* 0x000fe2000bf65270 */
[-C--:B--2---:R-:W-:Y:S02]  /*0650*/  DFMA R18, R22, R4.reuse, R18 ;  /* 0x000000041612722b */ /* 0x084fe40000000012 */
[-C--:B----4-:R-:W-:Y:S02]  /*0660*/  DFMA R24, R30, R4.reuse, R24 ;  /* 0x000000041e18722b */ /* 0x090fe40000000018 */
[-C--:B---3--:R-:W-:Y:S02]  /*0670*/  DFMA R20, R26, R4.reuse, R20 ;  /* 0x000000041a14722b */ /* 0x088fe40000000014 */
[----:B-----5:R-:W-:Y:S01]  /*0680*/  DFMA R28, R34, R4, R28 ;  /* 0x00000004221c722b */ /* 0x020fe2000000001c */
[----:B------:R0:W-:Y:S04]  /*0690*/  STL.64 [UR10+0x30], R18 ;  /* 0x00003012ff007987 */ /* 0x0001e80008100a0a */
[----:B------:R0:W-:Y:S04]  /*06a0*/  STL.64 [UR10+0x38], R20 ;  /* 0x00003814ff007987 */ /* 0x0001e80008100a0a */
[----:B------:R0:W-:Y:S04]  /*06b0*/  STL.64 [UR10+0x40], R24 ;  /* 0x00004018ff007987 */ /* 0x0001e80008100a0a */
[----:B------:R0:W-:Y:S01]  /*06c0*/  STL.64 [UR10+0x48], R28 ;  /* 0x0000481cff007987 */ /* 0x0001e20008100a0a */
[----:B------:R-:W-:Y:S05]  /*06d0*/  BRA.U UP3, `(.L_x_363) ;  /* 0xfffffff903d87547 */ /* 0x000fea000b83ffff */
.L_x_362:
[----:B------:R-:W-:Y:S05]  /*06e0*/  BRA.U !UP1, `(.L_x_364) ;  /* 0x0000000509687547 */ /* 0x000fea000b800000 */
[----:B------:R-:W-:Y:S02]  /*06f0*/  UISETP.GE.U32.AND UP3, UPT, UR9, 0x8, UPT ;  /* 0x000000080900788c */ /* 0x000fe4000bf66070 */
[----:B------:R-:W-:-:S04]  /*0700*/  ULOP3.LUT UR5, UR12, 0x7, URZ, 0xc0, !UPT ;  /* 0x000000070c057892 */ /* 0x000fc8000f8ec0ff */
[----:B------:R-:W-:-:S03]  /*0710*/  UISETP.NE.AND UP4, UPT, UR5, URZ, UPT ;  /* 0x000000ff0500728c */ /* 0x000fc6000bf85270 */
[----:B------:R-:W-:Y:S08]  /*0720*/  BRA.U !UP3, `(.L_x_365) ;  /* 0x000000010ba07547 */ /* 0x000ff0000b800000 */
[----:B------:R-:W1:Y:S01]  /*0730*/  LDC.64 R4, c[0x0][0x380] ;  /* 0x0000e000ff047b82 */ /* 0x000e620000000a00 */
[----:B0-----:R-:W-:-:S07]  /*0740*/  VIADD R7, R3, UR4 ;  /* 0x0000000403077c36 */ /* 0x001fce0008000000 */
[----:B------:R-:W0:Y:S08]  /*0750*/  LDC.64 R8, c[0x0][0x390] ;  /* 0x0000e400ff087b82 */ /* 0x000e300000000a00 */
[----:B------:R-:W2:Y:S01]  /*0760*/  LDC.64 R40, c[0x0][0x398] ;  /* 0x0000e600ff287b82 */ /* 0x000ea20000000a00 */
[----:B-1----:R-:W-:-:S05]  /*0770*/  IMAD.WIDE R4, R7, 0x8, R4 ;  /* 0x0000000807047825 */ /* 0x002fca00078e0204 */
[----:B------:R-:W3:Y:S01]  /*0780*/  LDG.E.64 R12, desc[UR14][R4.64+0x8] ;  /* 0x0000080e040c7981 */ /* 0x000ee2000c1e1b00 */
[----:B0-----:R-:W-:-:S03]  /*0790*/  IMAD.WIDE R8, R7, 0x8, R8 ;  /* 0x0000000807087825 */ /* 0x001fc600078e0208 */
[----:B------:R-:W4:Y:S04]  /*07a0*/  LDG.E.64 R16, desc[UR14][R4.64+0x10] ;  /* 0x0000100e04107981 */ /* 0x000f28000c1e1b00 */
[----:B------:R-:W2:Y:S04]  /*07b0*/  LDG.E.64 R6, desc[UR14][R4.64] ;  /* 0x0000000e04067981 */ /* 0x000ea8000c1e1b00 */
[----:B------:R-:W5:Y:S04]  /*07c0*/  LDG.E.64 R20, desc[UR14][R4.64+0x18] ;  /* 0x0000180e04147981 */ /* 0x000f68000c1e1b00 */
[----:B------:R-:W5:Y:S04]  /*07d0*/  LDG.E.64 R24, desc[UR14][R4.64+0x20] ;  /* 0x0000200e04187981 */ /* 0x000f68000c1e1b00 */
[----:B------:R-:W5:Y:S04]  /*07e0*/  LDG.E.64 R28, desc[UR14][R4.64+0x28] ;  /* 0x0000280e041c7981 */ /* 0x000f68000c1e1b00 */
[----:B------:R-:W5:Y:S04]  /*07f0*/  LDG.E.64 R32, desc[UR14][R4.64+0x30] ;  /* 0x0000300e04207981 */ /* 0x000f68000c1e1b00 */
[----:B------:R-:W2:Y:S04]  /*0800*/  LDG.E.64 R10, desc[UR14][R8.64] ;  /* 0x0000000e080a7981 */ /* 0x000ea8000c1e1b00 */
[----:B------:R-:W3:Y:S04]  /*0810*/  LDG.E.64 R14, desc[UR14][R8.64+0x8] ;  /* 0x0000080e080e7981 */ /* 0x000ee8000c1e1b00 */
[----:B------:R-:W4:Y:S04]  /*0820*/  LDG.E.64 R18, desc[UR14][R8.64+0x10] ;  /* 0x0000100e08127981 */ /* 0x000f28000c1e1b00 */
[----:B------:R-:W5:Y:S04]  /*0830*/  LDG.E.64 R22, desc[UR14][R8.64+0x18] ;  /* 0x0000180e08167981 */ /* 0x000f68000c1e1b00 */
[----:B------:R-:W5:Y:S04]  /*0840*/  LDG.E.64 R26, desc[UR14][R8.64+0x20] ;  /* 0x0000200e081a7981 */ /* 0x000f68000c1e1b00 */
[----:B------:R-:W5:Y:S04]  /*0850*/  LDG.E.64 R30, desc[UR14][R8.64+0x28] ;  /* 0x0000280e081e7981 */ /* 0x000f68000c1e1b00 */
[----:B------:R-:W5:Y:S04]  /*0860*/  LDG.E.64 R34, desc[UR14][R8.64+0x30] ;  /* 0x0000300e08227981 */ /* 0x000f68000c1e1b00 */
[----:B------:R-:W5:Y:S04]  /*0870*/  LDG.E.64 R36, desc[UR14][R4.64+0x38] ;  /* 0x0000380e04247981 */ /* 0x000f68000c1e1b00 */
[----:B------:R-:W5:Y:S01]  /*0880*/  LDG.E.64 R38, desc[UR14][R8.64+0x38] ;  /* 0x0000380e08267981 */ /* 0x000f62000c1e1b00 */
[----:B------:R-:W-:-:S02]  /*0890*/  ULEA UR10, UR4, UR13, 0x3 ;  /* 0x0000000d040a7291 */ /* 0x000fc4000f8e18ff */
[----:B------:R-:W-:Y:S01]  /*08a0*/  UIADD3 UR4, UPT, UPT, UR4, 0x8, URZ ;  /* 0x0000000804047890 */ /* 0x000fe2000fffe0ff */
[-C--:B--2---:R-:W-:Y:S02]  /*08b0*/  DFMA R6, R10, R40.reuse, R6 ;  /* 0x000000280a06722b */ /* 0x084fe40000000006 */
[-C--:B---3--:R-:W-:Y:S02]  /*08c0*/  DFMA R12, R14, R40.reuse, R12 ;  /* 0x000000280e0c722b */ /* 0x088fe4000000000c */
[-C--:B----4-:R-:W-:Y:S02]  /*08d0*/  DFMA R16, R18, R40.reuse, R16 ;  /* 0x000000281210722b */ /* 0x090fe40000000010 */
[-C--:B-----5:R-:W-:Y:S02]  /*08e0*/  DFMA R20, R22, R40.reuse, R20 ;  /* 0x000000281614722b */ /* 0x0a0fe40000000014 */
[-C--:B------:R-:W-:Y:S02]  /*08f0*/  DFMA R24, R26, R40.reuse, R24 ;  /* 0x000000281a18722b */ /* 0x080fe40000000018 */
[----:B------:R-:W-:-:S02]  /*0900*/  DFMA R28, R30, R40, R28 ;  /* 0x000000281e1c722b */ /* 0x000fc4000000001c */
[-C--:B------:R-:W-:Y:S01]  /*0910*/  DFMA R32, R34, R40.reuse, R32 ;  /* 0x000000282220722b */ /* 0x080fe20000000020 */
[----:B------:R1:W-:Y:S01]  /*0920*/  STL.64 [UR10], R6 ;  /* 0x00000006ff007987 */ /* 0x0003e20008100a0a */
[----:B------:R-:W-:-:S03]  /*0930*/  DFMA R36, R38, R40, R36 ;  /* 0x000000282624722b */ /* 0x000fc60000000024 */
[----:B------:R1:W-:Y:S04]  /*0940*/  STL.64 [UR10+0x8], R12 ;  /* 0x0000080cff007987 */ /* 0x0003e80008100a0a */
[----:B------:R1:W-:Y:S04]  /*0950*/  STL.64 [UR10+0x10], R16 ;  /* 0x00001010ff007987 */ /* 0x0003e80008100a0a */
[----:B------:R1:W-:Y:S04]  /*0960*/  STL.64 [UR10+0x18], R20 ;  /* 0x00001814ff007987 */ /* 0x0003e80008100a0a */
[----:B------:R1:W-:Y:S04]  /*0970*/  STL.64 [UR10+0x20], R24 ;  /* 0x00002018ff007987 */ /* 0x0003e80008100a0a */
[----:B------:R1:W-:Y:S04]  /*0980*/  STL.64 [UR10+0x28], R28 ;  /* 0x0000281cff007987 */ /* 0x0003e80008100a0a */
[----:B------:R1:W-:Y:S04]  /*0990*/  STL.64 [UR10+0x30], R32 ;  /* 0x00003020ff007987 */ /* 0x0003e80008100a0a */
[----:B------:R1:W-:Y:S02]  /*09a0*/  STL.64 [UR10+0x38], R36 ;  /* 0x00003824ff007987 */ /* 0x0003e40008100a0a */
.L_x_365:
[----:B------:R-:W-:Y:S05]  /*09b0*/  BRA.U !UP4, `(.L_x_364) ;  /* 0x000000010cb47547 */ /* 0x000fea000b800000 */
[----:B------:R-:W-:Y:S02]  /*09c0*/  UISETP.GE.U32.AND UP3, UPT, UR5, 0x4, UPT ;  /* 0x000000040500788c */ /* 0x000fe4000bf66070 */
[----:B------:R-:W-:-:S04]  /*09d0*/  ULOP3.LUT UR10, UR12, 0x3, URZ, 0xc0, !UPT ;  /* 0x000000030c0a7892 */ /* 0x000fc8000f8ec0ff */
[----:B------:R-:W-:-:S03]  /*09e0*/  UISETP.NE.AND UP4, UPT, UR10, URZ, UPT ;  /* 0x000000ff0a00728c */ /* 0x000fc6000bf85270 */
[----:B------:R-:W-:Y:S08]  /*09f0*/  BRA.U !UP3, `(.L_x_366) ;  /* 0x000000010b607547 */ /* 0x000ff0000b800000 */
[----:B------:R-:W2:Y:S01]  /*0a00*/  LDC.64 R4, c[0x0][0x380] ;  /* 0x0000e000ff047b82 */ /* 0x000ea20000000a00 */
[----:B0-----:R-:W-:-:S07]  /*0a10*/  IADD3 R9, PT, PT, R3, UR4, RZ ;  /* 0x0000000403097c10 */ /* 0x001fce000fffe0ff */
[----:B-1----:R-:W0:Y:S08]  /*0a20*/  LDC.64 R6, c[0x0][0x390] ;  /* 0x0000e400ff067b82 */ /* 0x002e300000000a00 */
[----:B------:R-:W1:Y:S01]  /*0a30*/  LDC.64 R12, c[0x0][0x398] ;  /* 0x0000e600ff0c7b82 */ /* 0x000e620000000a00 */
[----:B--2---:R-:W-:-:S05]  /*0a40*/  IMAD.WIDE R4, R9, 0x8, R4 ;  /* 0x0000000809047825 */ /* 0x004fca00078e0204 */
[----:B------:R-:W2:Y:S01]  /*0a50*/  LDG.E.64 R14, desc[UR14][R4.64+0x8] ;  /* 0x0000080e040e7981 */ /* 0x000ea2000c1e1b00 */
[----:B0-----:R-:W-:-:S03]  /*0a60*/  IMAD.WIDE R8, R9, 0x8, R6 ;  /* 0x0000000809087825 */ /* 0x001fc600078e0206 */
[----:B------:R-:W3:Y:S04]  /*0a70*/  LDG.E.64 R18, desc[UR14][R4.64+0x10] ;  /* 0x0000100e04127981 */ /* 0x000ee8000c1e1b00 */
[----:B------:R-:W1:Y:S04]  /*0a80*/  LDG.E.64 R6, desc[UR14][R4.64] ;  /* 0x0000000e04067981 */ /* 0x000e68000c1e1b00 */
[----:B------:R-:W4:Y:S04]  /*0a90*/  LDG.E.64 R22, desc[UR14][R4.64+0x18] ;  /* 0x0000180e04167981 */ /* 0x000f28000c1e1b00 */
[----:B------:R-:W1:Y:S04]  /*0aa0*/  LDG.E.64 R10, desc[UR14][R8.64] ;  /* 0x0000000e080a7981 */ /* 0x000e68000c1e1b00 */
[----:B------:R-:W2:Y:S04]  /*0ab0*/  LDG.E.64 R16, desc[UR14][R8.64+0x8] ;  /* 0x0000080e08107981 */ /* 0x000ea8000c1e1b00 */
[----:B------:R-:W3:Y:S04]  /*0ac0*/  LDG.E.64 R20, desc[UR14][R8.64+0x10] ;  /* 0x0000100e08147981 */ /* 0x000ee8000c1e1b00 */
[----:B------:R-:W4:Y:S01]  /*0ad0*/  LDG.E.64 R24, desc[UR14][R8.64+0x18] ;  /* 0x0000180e08187981 */ /* 0x000f22000c1e1b00 */
[----:B------:R-:W-:-:S02]  /*0ae0*/  ULEA UR5, UR4, UR13, 0x3 ;  /* 0x0000000d04057291 */ /* 0x000fc4000f8e18ff */
[----:B------:R-:W-:Y:S01]  /*0af0*/  UIADD3 UR4, UPT, UPT, UR4, 0x4, URZ ;  /* 0x0000000404047890 */ /* 0x000fe2000fffe0ff */
[-C--:B-1----:R-:W-:Y:S02]  /*0b00*/  DFMA R6, R10, R12.reuse, R6 ;  /* 0x0000000c0a06722b */ /* 0x082fe40000000006 */
[-C--:B--2---:R-:W-:Y:S02]  /*0b10*/  DFMA R14, R16, R12.reuse, R14 ;  /* 0x0000000c100e722b */ /* 0x084fe4000000000e */
[-C--:B---3--:R-:W-:Y:S02]  /*0b20*/  DFMA R18, R20, R12.reuse, R18 ;  /* 0x0000000c1412722b */ /* 0x088fe40000000012 */
[----:B----4-:R-:W-:Y:S01]  /*0b30*/  DFMA R22, R24, R12, R22 ;  /* 0x0000000c1816722b */ /* 0x010fe20000000016 */
[----:B------:R2:W-:Y:S04]  /*0b40*/  STL.64 [UR5], R6 ;  /* 0x00000006ff007987 */ /* 0x0005e80008100a05 */
[----:B------:R2:W-:Y:S04]  /*0b50*/  STL.64 [UR5+0x8], R14 ;  /* 0x0000080eff007987 */ /* 0x0005e80008100a05 */
[----:B------:R2:W-:Y:S04]  /*0b60*/  STL.64 [UR5+0x10], R18 ;  /* 0x00001012ff007987 */ /* 0x0005e80008100a05 */
[----:B------:R2:W-:Y:S02]  /*0b70*/  STL.64 [UR5+0x18], R22 ;  /* 0x00001816ff007987 */ /* 0x0005e40008100a05 */
.L_x_366:
[----:B------:R-:W-:Y:S05]  /*0b80*/  BRA.U !UP4, `(.L_x_364) ;  /* 0x000000010c407547 */ /* 0x000fea000b800000 */
[----:B0-----:R-:W0:Y:S01]  /*0b90*/  LDC.64 R10, c[0x0][0x380] ;  /* 0x0000e000ff0a7b82 */ /* 0x001e220000000a00 */
[----:B------:R-:W-:-:S07]  /*0ba0*/  UMOV UR5, URZ ;  /* 0x000000ff00057c82 */ /* 0x000fce0008000000 */
[----:B-1----:R-:W1:Y:S08]  /*0bb0*/  LDC.64 R12, c[0x0][0x390] ;  /* 0x0000e400ff0c7b82 */ /* 0x002e700000000a00 */
[----:B--2---:R-:W2:Y:S02]  /*0bc0*/  LDC.64 R14, c[0x0][0x398] ;  /* 0x0000e600ff0e7b82 */ /* 0x004ea40000000a00 */
.L_x_367:
[----:B------:R-:W-:-:S04]  /*0bd0*/  VIADD R7, R3, UR4 ;  /* 0x0000000403077c36 */ /* 0x000fc80008000000 */
[----:B0-----:R-:W-:-:S04]  /*0be0*/  IMAD.WIDE R4, R7, 0x8, R10 ;  /* 0x0000000807047825 */ /* 0x001fc800078e020a */
[----:B-1----:R-:W-:Y:S02]  /*0bf0*/  IMAD.WIDE R6, R7, 0x8, R12 ;  /* 0x0000000807067825 */ /* 0x002fe400078e020c */
[----:B------:R-:W2:Y:S04]  /*0c00*/  LDG.E.64 R4, desc[UR14][R4.64] ;  /* 0x0000000e04047981 */ /* 0x000ea8000c1e1b00 */
[----:B------:R-:W2:Y:S01]  /*0c10*/  LDG.E.64 R6, desc[UR14][R6.64] ;  /* 0x0000000e06067981 */ /* 0x000ea2000c1e1b00 */
[----:B------:R-:W-:Y:S02]  /*0c20*/  ULEA UR11, UR4, UR13, 0x3 ;  /* 0x0000000d040b7291 */ /* 0x000fe4000f8e18ff */
[----:B------:R-:W-:Y:S02]  /*0c30*/  UIADD3 UR5, UPT, UPT, UR5, 0x1, URZ ;  /* 0x0000000105057890 */ /* 0x000fe4000fffe0ff */
[----:B------:R-:W-:-:S02]  /*0c40*/  UIADD3 UR4, UPT, UPT, UR4, 0x1, URZ ;  /* 0x0000000104047890 */ /* 0x000fc4000fffe0ff */
[----:B------:R-:W-:Y:S01]  /*0c50*/  UISETP.NE.AND UP3, UPT, UR5, UR10, UPT ;  /* 0x0000000a0500728c */ /* 0x000fe2000bf65270 */
[----:B--23--:R-:W-:-:S07]  /*0c60*/  DFMA R8, R6, R14, R4 ;  /* 0x0000000e0608722b */ /* 0x00cfce0000000004 */
[----:B------:R3:W-:Y:S01]  /*0c70*/  STL.64 [UR11], R8 ;  /* 0x00000008ff007987 */ /* 0x0007e20008100a0b */
[----:B------:R-:W-:Y:S05]  /*0c80*/  BRA.U UP3, `(.L_x_367) ;  /* 0xfffffffd03d07547 */ /* 0x000fea000b83ffff */
.L_x_364:
[----:B------:R-:W-:Y:S01]  /*0c90*/  UMOV UR4, URZ ;  /* 0x000000ff00047c82 */ /* 0x000fe20008000000 */
[----:B------:R-:W-:Y:S05]  /*0ca0*/  BRA.U !UP0, `(.L_x_368) ;  /* 0x0000000508147547 */ /* 0x000fea000b800000 */
[----:B------:R-:W-:Y:S01]  /*0cb0*/  ULOP3.LUT UR4, UR12, 0x7ffffff0, URZ, 0xc0, !UPT ;  /* 0x7ffffff00c047892 */ /* 0x000fe2000f8ec0ff */
[----:B------:R-:W-:-:S11]  /*0cc0*/  UMOV UR5, URZ ;  /* 0x000000ff00057c82 */ /* 0x000fd60008000000 */
.L_x_369:
[----:B------:R-:W-:-:S09]  /*0cd0*/  ULEA UR10, UR5, UR13, 0x3 ;  /* 0x0000000d050a7291 */ /* 0x000fd2000f8e18ff */
[----:B------:R-:W4:Y:S04]  /*0ce0*/  LDL.64 R26, [UR10+0x50] ;  /* 0x0000500aff1a7983 */ /* 0x000f280008100a00 */
[----:B01----:R-:W5:Y:S04]  /*0cf0*/  LDL.64 R28, [UR10+0x58] ;  /* 0x0000580aff1c7983 */ /* 0x003f680008100a00 */
[----:B--2---:R-:W2:Y:S04]  /*0d00*/  LDL.64 R22, [UR10+0x40] ;  /* 0x0000400aff167983 */ /* 0x004ea80008100a00 */
[----:B------:R-:W2:Y:S04]  /*0d10*/  LDL.64 R24, [UR10+0x48] ;  /* 0x0000480aff187983 */ /* 0x000ea80008100a00 */
[----:B------:R-:W2:Y:S04]  /*0d20*/  LDL.64 R18, [UR10+0x30] ;  /* 0x0000300aff127983 */ /* 0x000ea80008100a00 */
[----:B------:R-:W2:Y:S04]  /*0d30*/  LDL.64 R20, [UR10+0x38] ;  /* 0x0000380aff147983 */ /* 0x000ea80008100a00 */
[----:B------:R-:W2:Y:S04]  /*0d40*/  LDL.64 R4, [UR10+0x20] ;  /* 0x0000200aff047983 */ /* 0x000ea80008100a00 */
[----:B------:R-:W2:Y:S04]  /*0d50*/  LDL.64 R6, [UR10+0x28] ;  /* 0x0000280aff067983 */ /* 0x000ea80008100a00 */
[----:B------:R-:W2:Y:S04]  /*0d60*/  LDL.64 R16, [UR10+0x18] ;  /* 0x0000180aff107983 */ /* 0x000ea80008100a00 */
[----:B---3--:R-:W3:Y:S04]  /*0d70*/  LDL.64 R8, [UR10+0x10] ;  /* 0x0000100aff087983 */ /* 0x008ee80008100a00 */
[----:B------:R-:W3:Y:S04]  /*0d80*/  LDL.64 R10, [UR10] ;  /* 0x0000000aff0a7983 */ /* 0x000ee80008100a00 */
[----:B------:R-:W3:Y:S04]  /*0d90*/  LDL.64 R14, [UR10+0x8] ;  /* 0x0000080aff0e7983 */ /* 0x000ee80008100a00 */
[----:B------:R-:W3:Y:S04]  /*0da0*/  LDL.64 R30, [UR10+0x60] ;  /* 0x0000600aff1e7983 */ /* 0x000ee80008100a00 */
[----:B------:R-:W3:Y:S04]  /*0db0*/  LDL.64 R32, [UR10+0x68] ;  /* 0x0000680aff207983 */ /* 0x000ee80008100a00 */
[----:B------:R-:W3:Y:S04]  /*0dc0*/  LDL.64 R34, [UR10+0x70] ;  /* 0x0000700aff227983 */ /* 0x000ee80008100a00 */
[----:B------:R-:W3:Y:S01]  /*0dd0*/  LDL.64 R12, [UR10+0x78] ;  /* 0x0000780aff0c7983 */ /* 0x000ee20008100a00 */
[----:B----4-:R-:W-:-:S02]  /*0de0*/  DSETP.GT.AND P0, PT, R26, RZ, PT ;  /* 0x000000ff1a00722a */ /* 0x010fc40003f04000 */
[----:B-----5:R-:W-:Y:S02]  /*0df0*/  DSETP.GT.AND P3, PT, R28, RZ, PT ;  /* 0x000000ff1c00722a */ /* 0x020fe40003f64000 */
[----:B--2---:R-:W-:-:S04]  /*0e00*/  DSETP.GT.AND P1, PT, R22, RZ, PT ;  /* 0x000000ff1600722a */ /* 0x004fc80003f24000 */
[----:B------:R-:W-:Y:S01]  /*0e10*/  SEL R3, RZ, 0x1, P3 ;  /* 0x00000001ff037807 */ /* 0x000fe20001800000 */
[----:B------:R-:W-:Y:S02]  /*0e20*/  DSETP.GT.AND P2, PT, R24, RZ, PT ;  /* 0x000000ff1800722a */ /* 0x000fe40003f44000 */
[----:B------:R-:W-:Y:S02]  /*0e30*/  DSETP.GT.AND P5, PT, R18, RZ, PT ;  /* 0x000000ff1200722a */ /* 0x000fe40003fa4000 */
[----:B------:R-:W-:Y:S02]  /*0e40*/  DSETP.GT.AND P6, PT, R20, RZ, PT ;  /* 0x000000ff1400722a */ /* 0x000fe40003fc4000 */
[----:B------:R-:W-:Y:S01]  /*0e50*/  DSETP.GT.AND P4, PT, R4, RZ, PT ;  /* 0x000000ff0400722a */ /* 0x000fe20003f84000 */
[----:B------:R-:W-:Y:S01]  /*0e60*/  SEL R4, RZ, 0x1, P0 ;  /* 0x00000001ff047807 */ /* 0x000fe20000000000 */
[----:B------:R-:W-:Y:S01]  /*0e70*/  DSETP.GT.AND P3, PT, R6, RZ, PT ;  /* 0x000000ff0600722a */ /* 0x000fe20003f64000 */
[----:B------:R-:W-:-:S02]  /*0e80*/  SEL R6, RZ, 0x1, P1 ;  /* 0x00000001ff067807 */ /* 0x000fc40000800000 */
[----:B------:R-:W-:Y:S01]  /*0e90*/  PRMT R7, R4, 0x3340, R3 ;  /* 0x0000334004077816 */ /* 0x000fe20000000003 */
[----:B------:R-:W-:Y:S01]  /*0ea0*/  DSETP.GT.AND P1, PT, R16, RZ, PT ;  /* 0x000000ff1000722a */ /* 0x000fe20003f24000 */
[----:B------:R-:W-:Y:S02]  /*0eb0*/  SEL R5, RZ, 0x1, P2 ;  /* 0x00000001ff057807 */ /* 0x000fe40001000000 */
[----:B------:R-:W-:Y:S02]  /*0ec0*/  SEL R3, RZ, 0x1, P6 ;  /* 0x00000001ff037807 */ /* 0x000fe40003000000 */
[----:B------:R-:W-:Y:S01]  /*0ed0*/  SEL R4, RZ, 0x1, P5 ;  /* 0x00000001ff047807 */ /* 0x000fe20002800000 */
[----:B---3--:R-:W-:Y:S01]  /*0ee0*/  DSETP.GT.AND P0, PT, R8, RZ, PT ;  /* 0x000000ff0800722a */ /* 0x008fe20003f04000 */
[----:B------:R-:W-:Y:S02]  /*0ef0*/  PRMT R8, R6, 0x3340, R5 ;  /* 0x0000334006087816 */ /* 0x000fe40000000005 */
[----:B------:R-:W-:Y:S01]  /*0f00*/  PRMT R9, R4, 0x3340, R3 ;  /* 0x0000334004097816 */ /* 0x000fe20000000003 */
[----:B------:R-:W-:Y:S01]  /*0f10*/  DSETP.GT.AND P2, PT, R10, RZ, PT ;  /* 0x000000ff0a00722a */ /* 0x000fe20003f44000 */
[----:B------:R-:W-:Y:S01]  /*0f20*/  SEL R6, RZ, 0x1, P4 ;  /* 0x00000001ff067807 */ /* 0x000fe20002000000 */
[----:B------:R-:W-:Y:S01]  /*0f30*/  DSETP.GT.AND P6, PT, R14, RZ, PT ;  /* 0x000000ff0e00722a */ /* 0x000fe20003fc4000 */
[----:B------:R-:W-:Y:S01]  /*0f40*/  SEL R5, RZ, 0x1, P3 ;  /* 0x00000001ff057807 */ /* 0x000fe20001800000 */
[----:B------:R-:W-:Y:S01]  /*0f50*/  DSETP.GT.AND P5, PT, R30, RZ, PT ;  /* 0x000000ff1e00722a */ /* 0x000fe20003fa4000 */
[----:B------:R-:W-:Y:S01]  /*0f60*/  SEL R3, RZ, 0x1, P1 ;  /* 0x00000001ff037807 */ /* 0x000fe20000800000 */
[----:B------:R-:W-:-:S02]  /*0f70*/  DSETP.GT.AND P4, PT, R32, RZ, PT ;  /* 0x000000ff2000722a */ /* 0x000fc40003f84000 */
[----:B------:R-:W-:Y:S02]  /*0f80*/  DSETP.GT.AND P3, PT, R34, RZ, PT ;  /* 0x000000ff2200722a */ /* 0x000fe40003f64000 */
[----:B------:R-:W-:Y:S01]  /*0f90*/  DSETP.GT.AND P1, PT, R12, RZ, PT ;  /* 0x000000ff0c00722a */ /* 0x000fe20003f24000 */
[----:B------:R-:W-:Y:S02]  /*0fa0*/  PRMT R10, R6, 0x3340, R5 ;  /* 0x00003340060a7816 */ /* 0x000fe40000000005 */
[----:B------:R-:W-:Y:S02]  /*0fb0*/  SEL R4, RZ, 0x1, P0 ;  /* 0x00000001ff047807 */ /* 0x000fe40000000000 */
[----:B------:R-:W-:Y:S02]  /*0fc0*/  SEL R6, RZ, 0x1, P2 ;  /* 0x00000001ff067807 */ /* 0x000fe40001000000 */
[----:B------:R-:W-:Y:S02]  /*0fd0*/  SEL R5, RZ, 0x1, P6 ;  /* 0x00000001ff057807 */ /* 0x000fe40003000000 */
        /* <DEDUP_REMOVED lines=11> */
[----:B------:R-:W-:Y:S01]  /*1090*/  PRMT R13, R13, 0x5410, R12 ;  /* 0x000054100d0d7816 */ /* 0x000fe2000000000c */
[----:B------:R4:W-:Y:S04]  /*10a0*/  STS.64 [R2+UR5+0x270], R10 ;  /* 0x0002700a02007988 */ /* 0x0009e80008000a05 */
[----:B------:R4:W-:Y:S04]  /*10b0*/  STS [R2+UR5+0x26c], R3 ;  /* 0x00026c0302007988 */ /* 0x0009e80008000805 */
[----:B------:R4:W-:Y:S01]  /*10c0*/  STS [R2+UR5+0x278], R13 ;  /* 0x0002780d02007988 */ /* 0x0009e20008000805 */
[----:B------:R-:W-:-:S04]  /*10d0*/  UIADD3 UR5, UPT, UPT, UR5, 0x10, URZ ;  /* 0x0000001005057890 */ /* 0x000fc8000fffe0ff */
[----:B------:R-:W-:-:S09]  /*10e0*/  UISETP.NE.AND UP3, UPT, UR5, UR4, UPT ;  /* 0x000000040500728c */ /* 0x000fd2000bf65270 */
[----:B----4-:R-:W-:Y:S05]  /*10f0*/  BRA.U UP3, `(.L_x_369) ;  /* 0xfffffff903f47547 */ /* 0x010fea000b83ffff */
.L_x_368:
[----:B------:R-:W-:Y:S05]  /*1100*/  BRA.U !UP1, `(.L_x_370) ;  /* 0x0000000509207547 */ /* 0x000fea000b800000 */
[----:B------:R-:W-:Y:S02]  /*1110*/  UISETP.GE.U32.AND UP3, UPT, UR9, 0x8, UPT ;  /* 0x000000080900788c */ /* 0x000fe4000bf66070 */
[----:B------:R-:W-:-:S04]  /*1120*/  ULOP3.LUT UR10, UR12, 0x7, URZ, 0xc0, !UPT ;  /* 0x000000070c0a7892 */ /* 0x000fc8000f8ec0ff */
[----:B------:R-:W-:-:S03]  /*1130*/  UISETP.NE.AND UP4, UPT, UR10, URZ, UPT ;  /* 0x000000ff0a00728c */ /* 0x000fc6000bf85270 */
[----:B------:R-:W-:Y:S08]  /*1140*/  BRA.U !UP3, `(.L_x_371) ;  /* 0x000000010b887547 */ /* 0x000ff0000b800000 */
[----:B------:R-:W-:-:S09]  /*1150*/  ULEA UR5, UR4, UR13, 0x3 ;  /* 0x0000000d04057291 */ /* 0x000fd2000f8e18ff */
[----:B------:R-:W4:Y:S04]  /*1160*/  LDL.64 R4, [UR5] ;  /* 0x00000005ff047983 */ /* 0x000f280008100a00 */
[----:B012---:R-:W2:Y:S04]  /*1170*/  LDL.64 R6, [UR5+0x8] ;  /* 0x00000805ff067983 */ /* 0x007ea80008100a00 */
[----:B---3--:R-:W3:Y:S04]  /*1180*/  LDL.64 R8, [UR5+0x10] ;  /* 0x00001005ff087983 */ /* 0x008ee80008100a00 */
[----:B------:R-:W5:Y:S04]  /*1190*/  LDL.64 R10, [UR5+0x18] ;  /* 0x00001805ff0a7983 */ /* 0x000f680008100a00 */
[----:B------:R-:W5:Y:S04]  /*11a0*/  LDL.64 R12, [UR5+0x20] ;  /* 0x00002005ff0c7983 */ /* 0x000f680008100a00 */
[----:B------:R-:W5:Y:S04]  /*11b0*/  LDL.64 R14, [UR5+0x28] ;  /* 0x00002805ff0e7983 */ /* 0x000f680008100a00 */
[----:B------:R-:W5:Y:S04]  /*11c0*/  LDL.64 R16, [UR5+0x30] ;  /* 0x00003005ff107983 */ /* 0x000f680008100a00 */
[----:B------:R-:W5:Y:S01]  /*11d0*/  LDL.64 R18, [UR5+0x38] ;  /* 0x00003805ff127983 */ /* 0x000f620008100a00 */
[----:B----4-:R-:W-:-:S02]  /*11e0*/  DSETP.GT.AND P1, PT, R4, RZ, PT ;  /* 0x000000ff0400722a */ /* 0x010fc40003f24000 */
[----:B--2---:R-:W-:-:S04]  /*11f0*/  DSETP.GT.AND P2, PT, R6, RZ, PT ;  /* 0x000000ff0600722a */ /* 0x004fc80003f44000 */
[----:B------:R-:W-:Y:S01]  /*1200*/  SEL R3, RZ, 0x1, P1 ;  /* 0x00000001ff037807 */ /* 0x000fe20000800000 */
[----:B---3--:R-:W-:Y:S01]  /*1210*/  DSETP.GT.AND P3, PT, R8, RZ, PT ;  /* 0x000000ff0800722a */ /* 0x008fe20003f64000 */
[----:B------:R-:W-:-:S03]  /*1220*/  SEL R5, RZ, 0x1, P2 ;  /* 0x00000001ff057807 */ /* 0x000fc60001000000 */
[----:B------:R4:W-:Y:S01]  /*1230*/  STS.U8 [R2+UR4+0x26c], R3 ;  /* 0x00026c0302007988 */ /* 0x0009e20008000004 */
[----:B-----5:R-:W-:Y:S01]  /*1240*/  DSETP.GT.AND P0, PT, R10, RZ, PT ;  /* 0x000000ff0a00722a */ /* 0x020fe20003f04000 */
[----:B------:R-:W-:Y:S02]  /*1250*/  SEL R7, RZ, 0x1, P3 ;  /* 0x00000001ff077807 */ /* 0x000fe40001800000 */
[----:B------:R4:W-:Y:S01]  /*1260*/  STS.U8 [R2+UR4+0x26d], R5 ;  /* 0x00026d0502007988 */ /* 0x0009e20008000004 */
[----:B------:R-:W-:Y:S02]  /*1270*/  DSETP.GT.AND P1, PT, R12, RZ, PT ;  /* 0x000000ff0c00722a */ /* 0x000fe40003f24000 */
[----:B------:R-:W-:Y:S01]  /*1280*/  SEL R9, RZ, 0x1, P0 ;  /* 0x00000001ff097807 */ /* 0x000fe20000000000 */
[----:B------:R4:W-:Y:S01]  /*1290*/  STS.U8 [R2+UR4+0x26e], R7 ;  /* 0x00026e0702007988 */ /* 0x0009e20008000004 */
[----:B------:R-:W-:Y:S02]  /*12a0*/  DSETP.GT.AND P2, PT, R14, RZ, PT ;  /* 0x000000ff0e00722a */ /* 0x000fe40003f44000 */
[----:B------:R-:W-:Y:S01]  /*12b0*/  SEL R11, RZ, 0x1, P1 ;  /* 0x00000001ff0b7807 */ /* 0x000fe20000800000 */
[----:B------:R4:W-:Y:S01]  /*12c0*/  STS.U8 [R2+UR4+0x26f], R9 ;  /* 0x00026f0902007988 */ /* 0x0009e20008000004 */
[----:B------:R-:W-:-:S02]  /*12d0*/  DSETP.GT.AND P3, PT, R16, RZ, PT ;  /* 0x000000ff1000722a */ /* 0x000fc40003f64000 */
[----:B------:R-:W-:Y:S01]  /*12e0*/  SEL R13, RZ, 0x1, P2 ;  /* 0x00000001ff0d7807 */ /* 0x000fe20001000000 */
[----:B------:R4:W-:Y:S01]  /*12f0*/  STS.U8 [R2+UR4+0x270], R11 ;  /* 0x0002700b02007988 */ /* 0x0009e20008000004 */
[----:B------:R-:W-:Y:S02]  /*1300*/  DSETP.GT.AND P4, PT, R18, RZ, PT ;  /* 0x000000ff1200722a */ /* 0x000fe40003f84000 */
[----:B------:R-:W-:Y:S01]  /*1310*/  SEL R15, RZ, 0x1, P3 ;  /* 0x00000001ff0f7807 */ /* 0x000fe20001800000 */
[----:B------:R4:W-:Y:S03]  /*1320*/  STS.U8 [R2+UR4+0x271], R13 ;  /* 0x0002710d02007988 */ /* 0x0009e60008000004 */
[----:B------:R-:W-:Y:S01]  /*1330*/  SEL R17, RZ, 0x1, P4 ;  /* 0x00000001ff117807 */ /* 0x000fe20002000000 */
[----:B------:R4:W-:Y:S04]  /*1340*/  STS.U8 [R2+UR4+0x272], R15 ;  /* 0x0002720f02007988 */ /* 0x0009e80008000004 */
[----:B------:R4:W-:Y:S01]  /*1350*/  STS.U8 [R2+UR4+0x273], R17 ;  /* 0x0002731102007988 */ /* 0x0009e20008000004 */
[----:B------:R-:W-:-:S12]  /*1360*/  UIADD3 UR4, UPT, UPT, UR4, 0x8, URZ ;  /* 0x0000000804047890 */ /* 0x000fd8000fffe0ff */
.L_x_371:
[----:B------:R-:W-:Y:S05]  /*1370*/  BRA.U !UP4, `(.L_x_370) ;  /* 0x000000010c847547 */ /* 0x000fea000b800000 */
[----:B------:R-:W-:Y:S02]  /*1380*/  UISETP.GE.U32.AND UP3, UPT, UR10, 0x4, UPT ;  /* 0x000000040a00788c */ /* 0x000fe4000bf66070 */
[----:B------:R-:W-:-:S04]  /*1390*/  ULOP3.LUT UR11, UR12, 0x3, URZ, 0xc0, !UPT ;  /* 0x000000030c0b7892 */ /* 0x000fc8000f8ec0ff */
[----:B------:R-:W-:-:S03]  /*13a0*/  UISETP.NE.AND UP4, UPT, UR11, URZ, UPT ;  /* 0x000000ff0b00728c */ /* 0x000fc6000bf85270 */
[----:B------:R-:W-:Y:S08]  /*13b0*/  BRA.U !UP3, `(.L_x_372) ;  /* 0x000000010b487547 */ /* 0x000ff0000b800000 */
[----:B------:R-:W-:-:S09]  /*13c0*/  ULEA UR5, UR4, UR13, 0x3 ;  /* 0x0000000d04057291 */ /* 0x000fd2000f8e18ff */
[----:B----4-:R-:W4:Y:S04]  /*13d0*/  LDL.64 R4, [UR5] ;  /* 0x00000005ff047983 */ /* 0x010f280008100a00 */
[----:B012---:R-:W2:Y:S04]  /*13e0*/  LDL.64 R6, [UR5+0x8] ;  /* 0x00000805ff067983 */ /* 0x007ea80008100a00 */
[----:B---3--:R-:W3:Y:S04]  /*13f0*/  LDL.64 R8, [UR5+0x10] ;  /* 0x00001005ff087983 */ /* 0x008ee80008100a00 */
        /* <DEDUP_REMOVED lines=9> */
[----:B------:R0:W-:Y:S03]  /*1490*/  STS.U8 [R2+UR4+0x26d], R5 ;  /* 0x00026d0502007988 */ /* 0x0001e60008000004 */
[----:B------:R-:W-:Y:S01]  /*14a0*/  SEL R9, RZ, 0x1, P3 ;  /* 0x00000001ff097807 */ /* 0x000fe20001800000 */
[----:B------:R0:W-:Y:S04]  /*14b0*/  STS.U8 [R2+UR4+0x26e], R7 ;  /* 0x00026e0702007988 */ /* 0x0001e80008000004 */
[----:B------:R0:W-:Y:S01]  /*14c0*/  STS.U8 [R2+UR4+0x26f], R9 ;  /* 0x00026f0902007988 */ /* 0x0001e20008000004 */
[----:B------:R-:W-:-:S12]  /*14d0*/  UIADD3 UR4, UPT, UPT, UR4, 0x4, URZ ;  /* 0x0000000404047890 */ /* 0x000fd8000fffe0ff */
.L_x_372:
[----:B------:R-:W-:Y:S05]  /*14e0*/  BRA.U !UP4, `(.L_x_370) ;  /* 0x000000010c287547 */ /* 0x000fea000b800000 */
[----:B------:R-:W-:-:S05]  /*14f0*/  UMOV UR5, URZ ;  /* 0x000000ff00057c82 */ /* 0x000fca0008000000 */
.L_x_373:
[----:B------:R-:W-:-:S09]  /*1500*/  ULEA UR10, UR4, UR13, 0x3 ;  /* 0x0000000d040a7291 */ /* 0x000fd2000f8e18ff */
[----:B0---4-:R-:W4:Y:S01]  /*1510*/  LDL.64 R4, [UR10] ;  /* 0x0000000aff047983 */ /* 0x011f220008100a00 */
[----:B------:R-:W-:-:S04]  /*1520*/  UIADD3 UR5, UPT, UPT, UR5, 0x1, URZ ;  /* 0x0000000105057890 */ /* 0x000fc8000fffe0ff */
[----:B------:R-:W-:Y:S01]  /*1530*/  UISETP.NE.AND UP3, UPT, UR5, UR11, UPT ;  /* 0x0000000b0500728c */ /* 0x000fe2000bf65270 */
[----:B----4-:R-:W-:-:S06]  /*1540*/  DSETP.GT.AND P0, PT, R4, RZ, PT ;  /* 0x000000ff0400722a */ /* 0x010fcc0003f04000 */
[----:B------:R-:W-:-:S05]  /*1550*/  SEL R3, RZ, 0x1, P0 ;  /* 0x00000001ff037807 */ /* 0x000fca0000000000 */
[----:B------:R0:W-:Y:S01]  /*1560*/  STS.U8 [R2+UR4+0x26c], R3 ;  /* 0x00026c0302007988 */ /* 0x0001e20008000004 */
[----:B------:R-:W-:Y:S01]  /*1570*/  UIADD3 UR4, UPT, UPT, UR4, 0x1, URZ ;  /* 0x0000000104047890 */ /* 0x000fe2000fffe0ff */
[----:B------:R-:W-:Y:S11]  /*1580*/  BRA.U UP3, `(.L_x_373) ;  /* 0xfffffffd03dc7547 */ /* 0x000ff6000b83ffff */
.L_x_370:
[----:B0---4-:R-:W-:Y:S01]  /*1590*/  IMAD.MOV.U32 R3, RZ, RZ, RZ ;  /* 0x000000ffff037224 */ /* 0x011fe200078e00ff */
[----:B------:R-:W-:Y:S01]  /*15a0*/  UMOV UR4, URZ ;  /* 0x000000ff00047c82 */ /* 0x000fe20008000000 */
[----:B------:R-:W-:Y:S05]  /*15b0*/  BRA.U !UP0, `(.L_x_374) ;  /* 0x0000000108847547 */ /* 0x000fea000b800000 */
[----:B------:R-:W-:Y:S01]  /*15c0*/  IMAD.MOV.U32 R3, RZ, RZ, RZ ;  /* 0x000000ffff037224 */ /* 0x000fe200078e00ff */
[----:B------:R-:W-:Y:S01]  /*15d0*/  ULOP3.LUT UR4, UR12, 0x7ffffff0, URZ, 0xc0, !UPT ;  /* 0x7ffffff00c047892 */ /* 0x000fe2000f8ec0ff */
[----:B------:R-:W-:-:S11]  /*15e0*/  UMOV UR5, URZ ;  /* 0x000000ff00057c82 */ /* 0x000fd60008000000 */
.L_x_375:
[----:B------:R-:W0:Y:S04]  /*15f0*/  LDS R4, [R2+UR5+0x26c] ;  /* 0x00026c0502047984 */ /* 0x000e280008000800 */
[----:B---3--:R-:W3:Y:S04]  /*1600*/  LDS.64 R8, [R2+UR5+0x270] ;  /* 0x0002700502087984 */ /* 0x008ee80008000a00 */
[----:B-12---:R-:W1:Y:S01]  /*1610*/  LDS R7, [R2+UR5+0x278] ;  /* 0x0002780502077984 */ /* 0x006e620008000800 */
[----:B------:R-:W-:-:S04]  /*1620*/  UIADD3 UR5, UPT, UPT, UR5, 0x10, URZ ;  /* 0x0000001005057890 */ /* 0x000fc8000fffe0ff */
[----:B------:R-:W-:Y:S01]  /*1630*/  UISETP.NE.AND UP0, UPT, UR5, UR4, UPT ;  /* 0x000000040500728c */ /* 0x000fe2000bf05270 */
[C---:B0-----:R-:W-:Y:S02]  /*1640*/  PRMT R6, R4.reuse, 0x7770, RZ ;  /* 0x0000777004067816 */ /* 0x041fe400000000ff */
[----:B------:R-:W-:-:S04]  /*1650*/  PRMT R5, R4, 0x7771, RZ ;  /* 0x0000777104057816 */ /* 0x000fc800000000ff */
[----:B------:R-:W-:Y:S02]  /*1660*/  IADD3 R5, PT, PT, R5, R3, R6 ;  /* 0x0000000305057210 */ /* 0x000fe40007ffe006 */
[C---:B------:R-:W-:Y:S02]  /*1670*/  PRMT R6, R4.reuse, 0x7772, RZ ;  /* 0x0000777204067816 */ /* 0x040fe400000000ff */
[----:B------:R-:W-:Y:S02]  /*1680*/  PRMT R4, R4, 0x7773, RZ ;  /* 0x0000777304047816 */ /* 0x000fe400000000ff */
[----:B---3--:R-:W-:Y:S02]  /*1690*/  PRMT R3, R8, 0x7770, RZ ;  /* 0x0000777008037816 */ /* 0x008fe400000000ff */
[----:B------:R-:W-:Y:S02]  /*16a0*/  IADD3 R4, PT, PT, R4, R5, R6 ;  /* 0x0000000504047210 */ /* 0x000fe40007ffe006 */
[----:B------:R-:W-:-:S02]  /*16b0*/  PRMT R5, R8, 0x7771, RZ ;  /* 0x0000777108057816 */ /* 0x000fc400000000ff */
[C---:B------:R-:W-:Y:S02]  /*16c0*/  PRMT R6, R8.reuse, 0x7772, RZ ;  /* 0x0000777208067816 */ /* 0x040fe400000000ff */
[----:B------:R-:W-:Y:S02]  /*16d0*/  IADD3 R3, PT, PT, R5, R4, R3 ;  /* 0x0000000405037210 */ /* 0x000fe40007ffe003 */
[----:B------:R-:W-:Y:S02]  /*16e0*/  PRMT R8, R8, 0x7773, RZ ;  /* 0x0000777308087816 */ /* 0x000fe400000000ff */
[C---:B------:R-:W-:Y:S02]  /*16f0*/  PRMT R4, R9.reuse, 0x7770, RZ ;  /* 0x0000777009047816 */ /* 0x040fe400000000ff */
[----:B------:R-:W-:Y:S02]  /*1700*/  IADD3 R3, PT, PT, R8, R3, R6 ;  /* 0x0000000308037210 */ /* 0x000fe40007ffe006 */
[----:B------:R-:W-:-:S02]  /*1710*/  PRMT R5, R9, 0x7771, RZ ;  /* 0x0000777109057816 */ /* 0x000fc400000000ff */
[----:B------:R-:W-:Y:S02]  /*1720*/  PRMT R6, R9, 0x7772, RZ ;  /* 0x0000777209067816 */ /* 0x000fe400000000ff */
[----:B------:R-:W-:Y:S02]  /*1730*/  IADD3 R3, PT, PT, R5, R3, R4 ;  /* 0x0000000305037210 */ /* 0x000fe40007ffe004 */
[----:B------:R-:W-:Y:S02]  /*1740*/  PRMT R9, R9, 0x7773, RZ ;  /* 0x0000777309097816 */ /* 0x000fe400000000ff */
[C---:B-1----:R-:W-:Y:S02]  /*1750*/  PRMT R4, R7.reuse, 0x7770, RZ ;  /* 0x0000777007047816 */ /* 0x042fe400000000ff */
[----:B------:R-:W-:Y:S02]  /*1760*/  PRMT R5, R7, 0x7771, RZ ;  /* 0x0000777107057816 */ /* 0x000fe400000000ff */
[----:B------:R-:W-:-:S02]  /*1770*/  IADD3 R3, PT, PT, R9, R3, R6 ;  /* 0x0000000309037210 */ /* 0x000fc40007ffe006 */
[----:B------:R-:W-:Y:S02]  /*1780*/  PRMT R6, R7, 0x7772, RZ ;  /* 0x0000777207067816 */ /* 0x000fe400000000ff */
[----:B------:R-:W-:Y:S02]  /*1790*/  IADD3 R3, PT, PT, R5, R3, R4 ;  /* 0x0000000305037210 */ /* 0x000fe40007ffe004 */
[----:B------:R-:W-:-:S04]  /*17a0*/  PRMT R7, R7, 0x7773, RZ ;  /* 0x0000777307077816 */ /* 0x000fc800000000ff */
[----:B------:R-:W-:Y:S01]  /*17b0*/  IADD3 R3, PT, PT, R7, R3, R6 ;  /* 0x0000000307037210 */ /* 0x000fe20007ffe006 */
[----:B------:R-:W-:Y:S06]  /*17c0*/  BRA.U UP0, `(.L_x_375) ;  /* 0xfffffffd00887547 */ /* 0x000fec000b83ffff */
.L_x_374:
[----:B------:R-:W-:Y:S05]  /*17d0*/  BRA.U !UP1, `(.L_x_376) ;  /* 0x0000000109947547 */ /* 0x000fea000b800000 */
[----:B------:R-:W-:Y:S02]  /*17e0*/  UISETP.GE.U32.AND UP0, UPT, UR9, 0x8, UPT ;  /* 0x000000080900788c */ /* 0x000fe4000bf06070 */
[----:B------:R-:W-:-:S04]  /*17f0*/  ULOP3.LUT UR5, UR12, 0x7, URZ, 0xc0, !UPT ;  /* 0x000000070c057892 */ /* 0x000fc8000f8ec0ff */
[----:B------:R-:W-:-:S03]  /*1800*/  UISETP.NE.AND UP1, UPT, UR5, URZ, UPT ;  /* 0x000000ff0500728c */ /* 0x000fc6000bf25270 */
[----:B------:R-:W-:Y:S08]  /*1810*/  BRA.U !UP0, `(.L_x_377) ;  /* 0x0000000108347547 */ /* 0x000ff0000b800000 */
[----:B------:R-:W-:Y:S04]  /*1820*/  LDS.U8 R4, [R2+UR4+0x26c] ;  /* 0x00026c0402047984 */ /* 0x000fe80008000000 */
[----:B------:R-:W0:Y:S04]  /*1830*/  LDS.U8 R5, [R2+UR4+0x26d] ;  /* 0x00026d0402057984 */ /* 0x000e280008000000 */
[----:B-12---:R-:W-:Y:S04]  /*1840*/  LDS.U8 R7, [R2+UR4+0x26e] ;  /* 0x00026e0402077984 */ /* 0x006fe80008000000 */
[----:B------:R-:W1:Y:S04]  /*1850*/  LDS.U8 R6, [R2+UR4+0x26f] ;  /* 0x00026f0402067984 */ /* 0x000e680008000000 */
[----:B---3--:R-:W-:Y:S04]  /*1860*/  LDS.U8 R9, [R2+UR4+0x270] ;  /* 0x0002700402097984 */ /* 0x008fe80008000000 */
[----:B------:R-:W2:Y:S04]  /*1870*/  LDS.U8 R8, [R2+UR4+0x271] ;  /* 0x0002710402087984 */ /* 0x000ea80008000000 */
[----:B------:R-:W-:Y:S04]  /*1880*/  LDS.U8 R11, [R2+UR4+0x272] ;  /* 0x00027204020b7984 */ /* 0x000fe80008000000 */
[----:B------:R-:W3:Y:S01]  /*1890*/  LDS.U8 R10, [R2+UR4+0x273] ;  /* 0x00027304020a7984 */ /* 0x000ee20008000000 */
[----:B------:R-:W-:Y:S01]  /*18a0*/  UIADD3 UR4, UPT, UPT, UR4, 0x8, URZ ;  /* 0x0000000804047890 */ /* 0x000fe2000fffe0ff */
[----:B0-----:R-:W-:-:S04]  /*18b0*/  IADD3 R4, PT, PT, R5, R3, R4 ;  /* 0x0000000305047210 */ /* 0x001fc80007ffe004 */
[----:B-1----:R-:W-:-:S04]  /*18c0*/  IADD3 R4, PT, PT, R6, R4, R7 ;  /* 0x0000000406047210 */ /* 0x002fc80007ffe007 */
[----:B--2---:R-:W-:-:S04]  /*18d0*/  IADD3 R4, PT, PT, R8, R4, R9 ;  /* 0x0000000408047210 */ /* 0x004fc80007ffe009 */
[----:B---3--:R-:W-:-:S07]  /*18e0*/  IADD3 R3, PT, PT, R10, R4, R11 ;  /* 0x000000040a037210 */ /* 0x008fce0007ffe00b */
.L_x_377:
        /* <DEDUP_REMOVED lines=8> */
[----:B------:R-:W1:Y:S01]  /*1970*/  LDS.U8 R7, [R2+UR4+0x26f] ;  /* 0x00026f0402077984 */ /* 0x000e620008000000 */
[----:B------:R-:W-:Y:S01]  /*1980*/  UIADD3 UR4, UPT, UPT, UR4, 0x4, URZ ;  /* 0x0000000404047890 */ /* 0x000fe2000fffe0ff */
[----:B0-----:R-:W-:-:S04]  /*1990*/  IADD3 R3, PT, PT, R5, R3, R4 ;  /* 0x0000000305037210 */ /* 0x001fc80007ffe004 */
[----:B-1----:R-:W-:-:S07]  /*19a0*/  IADD3 R3, PT, PT, R7, R3, R6 ;  /* 0x0000000307037210 */ /* 0x002fce0007ffe006 */
.L_x_378:
[----:B------:R-:W-:Y:S05]  /*19b0*/  BRA.U !UP1, `(.L_x_376) ;  /* 0x00000001091c7547 */ /* 0x000fea000b800000 */
[----:B------:R-:W-:-:S05]  /*19c0*/  UMOV UR5, URZ ;  /* 0x000000ff00057c82 */ /* 0x000fca0008000000 */
.L_x_379:
[----:B------:R-:W0:Y:S01]  /*19d0*/  LDS.U8 R4, [R2+UR4+0x26c] ;  /* 0x00026c0402047984 */ /* 0x000e220008000000 */
[----:B------:R-:W-:Y:S02]  /*19e0*/  UIADD3 UR5, UPT, UPT, UR5, 0x1, URZ ;  /* 0x0000000105057890 */ /* 0x000fe4000fffe0ff */
[----:B------:R-:W-:Y:S02]  /*19f0*/  UIADD3 UR4, UPT, UPT, UR4, 0x1, URZ ;  /* 0x0000000104047890 */ /* 0x000fe4000fffe0ff */
[----:B------:R-:W-:Y:S01]  /*1a00*/  UISETP.NE.AND UP0, UPT, UR5, UR9, UPT ;  /* 0x000000090500728c */ /* 0x000fe2000bf05270 */
[----:B0-----:R-:W-:-:S08]  /*1a10*/  IMAD.IADD R3, R4, 0x1, R3 ;  /* 0x0000000104037824 */ /* 0x001fd000078e0203 */
[----:B------:R-:W-:Y:S05]  /*1a20*/  BRA.U UP0, `(.L_x_379) ;  /* 0xfffffffd00e87547 */ /* 0x000fea000b83ffff */
.L_x_376:
[----:B------:R-:W-:-:S07]  /*1a30*/  LOP3.LUT R3, R3, 0x1, RZ, 0xc0, !PT ;  /* 0x0000000103037812 */ /* 0x000fce00078ec0ff */
.L_x_361:
[----:B------:R0:W-:Y:S01]  /*1a40*/  STS.64 [R2+0x760], RZ ;  /* 0x000760ff02007388 */ /* 0x0001e20000000a00 */
[----:B------:R-:W-:Y:S05]  /*1a50*/  BRA.U !UP2, `(.L_x_380) ;  /* 0x0000000d0a5c7547 */ /* 0x000fea000b800000 */
[----:B------:R-:W-:Y:S01]  /*1a60*/  UISETP.GE.U32.AND UP0, UPT, UR6, 0xf, UPT ;  /* 0x0000000f0600788c */ /* 0x000fe2000bf06070 */
[----:B------:R-:W-:Y:S01]  /*1a70*/  IMAD.MOV.U32 R5, RZ, RZ, RZ ;  /* 0x000000ffff057224 */ /* 0x000fe200078e00ff */
[----:B------:R-:W-:-:S04]  /*1a80*/  ULOP3.LUT UR4, UR12, 0xf, URZ, 0xc0, !UPT ;  /* 0x0000000f0c047892 */ /* 0x000fc8000f8ec0ff */
[----:B------:R-:W-:-:S03]  /*1a90*/  UISETP.NE.AND UP1, UPT, UR4, URZ, UPT ;  /* 0x000000ff0400728c */ /* 0x000fc6000bf25270 */
[----:B------:R-:W-:Y:S08]  /*1aa0*/  BRA.U !UP0, `(.L_x_381) ;  /* 0x0000000508a47547 */ /* 0x000ff0000b800000 */
[----:B------:R-:W-:Y:S01]  /*1ab0*/  ULOP3.LUT UR5, UR12, 0x7ffffff0, URZ, 0xc0, !UPT ;  /* 0x7ffffff00c057892 */ /* 0x000fe2000f8ec0ff */
[----:B------:R-:W-:-:S05]  /*1ac0*/  HFMA2 R4, -RZ, RZ, 0, 0 ;  /* 0x00000000ff047431 */ /* 0x000fca00000001ff */
[----:B------:R-:W-:-:S07]  /*1ad0*/  IMAD.U32 R5, RZ, RZ, UR5 ;  /* 0x00000005ff057e24 */ /* 0x000fce000f8e00ff */
.L_x_382:
[----:B------:R-:W-:-:S05]  /*1ae0*/  LEA R42, R4, UR13, 0x3 ;  /* 0x0000000d042a7c11 */ /* 0x000fca000f8e18ff */
[----:B----4-:R-:W4:Y:S04]  /*1af0*/  LDL.64 R26, [R42] ;  /* 0x000000002a1a7983 */ /* 0x010f280000100a00 */
[----:B------:R-:W5:Y:S04]  /*1b00*/  LDL.64 R34, [R42+0x8] ;  /* 0x000008002a227983 */ /* 0x000f680000100a00 */
[----:B-1----:R-:W5:Y:S04]  /*1b10*/  LDL.64 R36, [R42+0x10] ;  /* 0x000010002a247983 */ /* 0x002f680000100a00 */
[----:B------:R-:W5:Y:S04]  /*1b20*/  LDL.64 R38, [R42+0x18] ;  /* 0x000018002a267983 */ /* 0x000f680000100a00 */
[----:B------:R-:W5:Y:S04]  /*1b30*/  LDL.64 R32, [R42+0x20] ;  /* 0x000020002a207983 */ /* 0x000f680000100a00 */
[----:B------:R-:W5:Y:S04]  /*1b40*/  LDL.64 R30, [R42+0x28] ;  /* 0x000028002a1e7983 */ /* 0x000f680000100a00 */
[----:B------:R-:W5:Y:S04]  /*1b50*/  LDL.64 R28, [R42+0x30] ;  /* 0x000030002a1c7983 */ /* 0x000f680000100a00 */
[----:B--2---:R-:W2:Y:S04]  /*1b60*/  LDL.64 R22, [R42+0x38] ;  /* 0x000038002a167983 */ /* 0x004ea80000100a00 */
[----:B------:R-:W2:Y:S04]  /*1b70*/  LDL.64 R18, [R42+0x40] ;  /* 0x000040002a127983 */ /* 0x000ea80000100a00 */
[----:B------:R-:W2:Y:S04]  /*1b80*/  LDL.64 R20, [R42+0x48] ;  /* 0x000048002a147983 */ /* 0x000ea80000100a00 */
[----:B------:R-:W2:Y:S04]  /*1b90*/  LDL.64 R14, [R42+0x50] ;  /* 0x000050002a0e7983 */ /* 0x000ea80000100a00 */
[----:B------:R-:W2:Y:S04]  /*1ba0*/  LDL.64 R16, [R42+0x58] ;  /* 0x000058002a107983 */ /* 0x000ea80000100a00 */
[----:B------:R-:W2:Y:S04]  /*1bb0*/  LDL.64 R10, [R42+0x60] ;  /* 0x000060002a0a7983 */ /* 0x000ea80000100a00 */
[----:B------:R-:W2:Y:S04]  /*1bc0*/  LDL.64 R12, [R42+0x68] ;  /* 0x000068002a0c7983 */ /* 0x000ea80000100a00 */
[----:B------:R-:W2:Y:S04]  /*1bd0*/  LDL.64 R6, [R42+0x70] ;  /* 0x000070002a067983 */ /* 0x000ea80000100a00 */
[----:B---3--:R1:W3:Y:S01]  /*1be0*/  LDL.64 R8, [R42+0x78] ;  /* 0x000078002a087983 */ /* 0x0082e20000100a00 */
[----:B------:R-:W-:-:S02]  /*1bf0*/  IMAD R25, R4, 0x8, R2 ;  /* 0x0000000804197824 */ /* 0x000fc400078e0202 */
[C---:B-1----:R-:W-:Y:S01]  /*1c00*/  VIADD R42, R4.reuse, 0x2 ;  /* 0x00000002042a7836 */ /* 0x042fe20000000000 */
[----:B----4-:R-:W-:Y:S01]  /*1c10*/  DADD R40, -RZ, |R26| ;  /* 0x00000000ff287229 */ /* 0x010fe2000000051a */
[C---:B------:R-:W-:Y:S01]  /*1c20*/  IMAD R27, R4.reuse, -0x4, R25 ;  /* 0xfffffffc041b7824 */ /* 0x040fe200078e0219 */
[----:B-----5:R-:W-:Y:S01]  /*1c30*/  DADD R34, -RZ, |R34| ;  /* 0x00000000ff227229 */ /* 0x020fe20000000522 */
[C---:B------:R-:W-:Y:S02]  /*1c40*/  VIADD R26, R4.reuse, 0x1 ;  /* 0x00000001041a7836 */ /* 0x040fe40000000000 */
[----:B------:R-:W-:Y:S01]  /*1c50*/  IMAD R24, R4, -0x3, R27 ;  /* 0xfffffffd04187824 */ /* 0x000fe200078e021b */
[----:B------:R-:W-:Y:S01]  /*1c60*/  DADD R36, -RZ, |R36| ;  /* 0x00000000ff247229 */ /* 0x000fe20000000524 */
[----:B------:R1:W-:Y:S01]  /*1c70*/  STS.64 [R25+0xf8], R40 ;  /* 0x0000f82819007388 */ /* 0x0003e20000000a00 */
[----:B------:R-:W-:-:S03]  /*1c80*/  DADD R38, -RZ, |R38| ;  /* 0x00000000ff267229 */ /* 0x000fc60000000526 */
[----:B------:R-:W-:Y:S01]  /*1c90*/  STS [R27+0x1f0], R4 ;  /* 0x0001f0041b007388 */ /* 0x000fe20000000800 */
[----:B------:R-:W-:-:S03]  /*1ca0*/  DADD R32, -RZ, |R32| ;  /* 0x00000000ff207229 */ /* 0x000fc60000000520 */
[----:B------:R-:W-:Y:S01]  /*1cb0*/  STS.U8 [R24+0x2aa], RZ ;  /* 0x0002aaff18007388 */ /* 0x000fe20000000000 */
[----:B------:R-:W-:-:S03]  /*1cc0*/  DADD R30, -RZ, |R30| ;  /* 0x00000000ff1e7229 */ /* 0x000fc6000000051e */
[----:B------:R4:W-:Y:S01]  /*1cd0*/  STS.64 [R25+0x100], R34 ;  /* 0x0001002219007388 */ /* 0x0009e20000000a00 */
[----:B-1----:R-:W-:Y:S01]  /*1ce0*/  VIADD R40, R4, 0x3 ;  /* 0x0000000304287836 */ /* 0x002fe20000000000 */
[----:B------:R-:W-:Y:S02]  /*1cf0*/  DADD R28, -RZ, |R28| ;  /* 0x00000000ff1c7229 */ /* 0x000fe4000000051c */
[----:B------:R1:W-:Y:S01]  /*1d00*/  STS [R27+0x1f4], R26 ;  /* 0x0001f41a1b007388 */ /* 0x0003e20000000800 */
[----:B--2---:R-:W-:-:S03]  /*1d10*/  DADD R22, -RZ, |R22| ;  /* 0x00000000ff167229 */ /* 0x004fc60000000516 */
[----:B------:R-:W-:Y:S01]  /*1d20*/  STS.U8 [R24+0x2ab], RZ ;  /* 0x0002abff18007388 */ /* 0x000fe20000000000 */
[----:B------:R-:W-:-:S03]  /*1d30*/  DADD R18, -RZ, |R18| ;  /* 0x00000000ff127229 */ /* 0x000fc60000000512 */
[----:B------:R2:W-:Y:S01]  /*1d40*/  STS.64 [R25+0x108], R36 ;  /* 0x0001082419007388 */ /* 0x0005e20000000a00 */
[C---:B----4-:R-:W-:Y:S01]  /*1d50*/  IADD3 R34, PT, PT, R4.reuse, 0x4, RZ ;  /* 0x0000000404227810 */ /* 0x050fe20007ffe0ff */
[----:B-1----:R-:W-:Y:S01]  /*1d60*/  VIADD R26, R4, 0x5 ;  /* 0x00000005041a7836 */ /* 0x002fe20000000000 */
[----:B------:R-:W-:Y:S01]  /*1d70*/  DADD R20, -RZ, |R20| ;  /* 0x00000000ff147229 */ /* 0x000fe20000000514 */
[----:B------:R-:W-:Y:S01]  /*1d80*/  STS [R27+0x1f8], R42 ;  /* 0x0001f82a1b007388 */ /* 0x000fe20000000800 */
[----:B------:R-:W-:-:S03]  /*1d90*/  DADD R14, -RZ, |R14| ;  /* 0x00000000ff0e7229 */ /* 0x000fc6000000050e */
[----:B------:R-:W-:Y:S01]  /*1da0*/  STS.U8 [R24+0x2ac], RZ ;  /* 0x0002acff18007388 */ /* 0x000fe20000000000 */
[----:B------:R-:W-:-:S03]  /*1db0*/  DADD R16, -RZ, |R16| ;  /* 0x00000000ff107229 */ /* 0x000fc60000000510 */
[----:B------:R-:W-:Y:S01]  /*1dc0*/  STS.64 [R25+0x110], R38 ;  /* 0x0001102619007388 */ /* 0x000fe20000000a00 */
[----:B--2---:R-:W-:Y:S01]  /*1dd0*/  VIADD R36, R4, 0x6 ;  /* 0x0000000604247836 */ /* 0x004fe20000000000 */
[----:B------:R-:W-:Y:S02]  /*1de0*/  DADD R10, -RZ, |R10| ;  /* 0x00000000ff0a7229 */ /* 0x000fe4000000050a */
[----:B------:R-:W-:Y:S01]  /*1df0*/  STS [R27+0x1fc], R40 ;  /* 0x0001fc281b007388 */ /* 0x000fe20000000800 */
[----:B------:R-:W-:-:S03]  /*1e00*/  DADD R12, -RZ, |R12| ;  /* 0x00000000ff0c7229 */ /* 0x000fc6000000050c */
[----:B------:R-:W-:Y:S01]  /*1e10*/  STS.U8 [R24+0x2ad], RZ ;  /* 0x0002adff18007388 */ /* 0x000fe20000000000 */
[----:B------:R-:W-:-:S03]  /*1e20*/  DADD R6, -RZ, |R6| ;  /* 0x00000000ff067229 */ /* 0x000fc60000000506 */
[----:B------:R1:W-:Y:S01]  /*1e30*/  STS.64 [R25+0x118], R32 ;  /* 0x0001182019007388 */ /* 0x0003e20000000a00 */
[----:B---3--:R-:W-:-:S03]  /*1e40*/  DADD R8, -RZ, |R8| ;  /* 0x00000000ff087229 */ /* 0x008fc60000000508 */
[----:B------:R-:W-:Y:S04]  /*1e50*/  STS [R27+0x200], R34 ;  /* 0x000200221b007388 */ /* 0x000fe80000000800 */
[----:B------:R-:W-:Y:S04]  /*1e60*/  STS.U8 [R24+0x2ae], RZ ;  /* 0x0002aeff18007388 */ /* 0x000fe80000000000 */
[----:B------:R2:W-:Y:S01]  /*1e70*/  STS.64 [R25+0x120], R30 ;  /* 0x0001201e19007388 */ /* 0x0005e20000000a00 */
[----:B-1----:R-:W-:-:S03]  /*1e80*/  VIADD R32, R4, 0x7 ;  /* 0x0000000704207836 */ /* 0x002fc60000000000 */
[----:B------:R1:W-:Y:S04]  /*1e90*/  STS [R27+0x204], R26 ;  /* 0x0002041a1b007388 */ /* 0x0003e80000000800 */
[----:B------:R-:W-:Y:S04]  /*1ea0*/  STS.U8 [R24+0x2af], RZ ;  /* 0x0002afff18007388 */ /* 0x000fe80000000000 */
[----:B------:R-:W-:Y:S01]  /*1eb0*/  STS.64 [R25+0x128], R28 ;  /* 0x0001281c19007388 */ /* 0x000fe20000000a00 */
[C---:B--2---:R-:W-:Y:S02]  /*1ec0*/  VIADD R30, R4.reuse, 0x8 ;  /* 0x00000008041e7836 */ /* 0x044fe40000000000 */
[C---:B-1----:R-:W-:Y:S01]  /*1ed0*/  VIADD R26, R4.reuse, 0x9 ;  /* 0x00000009041a7836 */ /* 0x042fe20000000000 */
[----:B------:R-:W-:Y:S04]  /*1ee0*/  STS [R27+0x208], R36 ;  /* 0x000208241b007388 */ /* 0x000fe80000000800 */
[----:B------:R-:W-:Y:S04]  /*1ef0*/  STS.U8 [R24+0x2b0], RZ ;  /* 0x0002b0ff18007388 */ /* 0x000fe80000000000 */
[----:B------:R1:W-:Y:S04]  /*1f00*/  STS.64 [R25+0x130], R22 ;  /* 0x0001301619007388 */ /* 0x0003e80000000a00 */
[----:B------:R-:W-:Y:S04]  /*1f10*/  STS [R27+0x20c], R32 ;  /* 0x00020c201b007388 */ /* 0x000fe80000000800 */
[----:B------:R-:W-:Y:S04]  /*1f20*/  STS.U8 [R24+0x2b1], RZ ;  /* 0x0002b1ff18007388 */ /* 0x000fe80000000000 */
[----:B------:R2:W-:Y:S01]  /*1f30*/  STS.64 [R25+0x138], R18 ;  /* 0x0001381219007388 */ /* 0x0005e20000000a00 */
[----:B-1----:R-:W-:-:S03]  /*1f40*/  IADD3 R22, PT, PT, R4, 0xa, RZ ;  /* 0x0000000a04167810 */ /* 0x002fc60007ffe0ff */
[----:B------:R-:W-:Y:S04]  /*1f50*/  STS [R27+0x210], R30 ;  /* 0x0002101e1b007388 */ /* 0x000fe80000000800 */
[----:B------:R-:W-:Y:S04]  /*1f60*/  STS.U8 [R24+0x2b2], RZ ;  /* 0x0002b2ff18007388 */ /* 0x000fe80000000000 */
[----:B------:R1:W-:Y:S01]  /*1f70*/  STS.64 [R25+0x140], R20 ;  /* 0x0001401419007388 */ /* 0x0003e20000000a00 */
[----:B--2---:R-:W-:-:S03]  /*1f80*/  VIADD R18, R4, 0xb ;  /* 0x0000000b04127836 */ /* 0x004fc60000000000 */
[----:B------:R-:W-:Y:S04]  /*1f90*/  STS [R27+0x214], R26 ;  /* 0x0002141a1b007388 */ /* 0x000fe80000000800 */
[----:B------:R-:W-:Y:S04]  /*1fa0*/  STS.U8 [R24+0x2b3], RZ ;  /* 0x0002b3ff18007388 */ /* 0x000fe80000000000 */
[----:B------:R2:W-:Y:S01]  /*1fb0*/  STS.64 [R25+0x148], R14 ;  /* 0x0001480e19007388 */ /* 0x0005e20000000a00 */
[----:B-1----:R-:W-:-:S03]  /*1fc0*/  VIADD R20, R4, 0xc ;  /* 0x0000000c04147836 */ /* 0x002fc60000000000 */
[----:B------:R-:W-:Y:S04]  /*1fd0*/  STS [R27+0x218], R22 ;  /* 0x000218161b007388 */ /* 0x000fe80000000800 */
[----:B------:R-:W-:Y:S04]  /*1fe0*/  STS.U8 [R24+0x2b4], RZ ;  /* 0x0002b4ff18007388 */ /* 0x000fe80000000000 */
[----:B------:R1:W-:Y:S01]  /*1ff0*/  STS.64 [R25+0x150], R16 ;  /* 0x0001501019007388 */ /* 0x0003e20000000a00 */
[----:B--2---:R-:W-:-:S03]  /*2000*/  VIADD R14, R4, 0xd ;  /* 0x0000000d040e7836 */ /* 0x004fc60000000000 */
[----:B------:R2:W-:Y:S04]  /*2010*/  STS [R27+0x21c], R18 ;  /* 0x00021c121b007388 */ /* 0x0005e80000000800 */
[----:B------:R4:W-:Y:S04]  /*2020*/  STS.U8 [R24+0x2b5], RZ ;  /* 0x0002b5ff18007388 */ /* 0x0009e80000000000 */
[----:B------:R4:W-:Y:S01]  /*2030*/  STS.64 [R25+0x158], R10 ;  /* 0x0001580a19007388 */ /* 0x0009e20000000a00 */
[C---:B-1----:R-:W-:Y:S02]  /*2040*/  VIADD R16, R4.reuse, 0xe ;  /* 0x0000000e04107836 */ /* 0x042fe40000000000 */
[C---:B--2---:R-:W-:Y:S01]  /*2050*/  VIADD R18, R4.reuse, 0xf ;  /* 0x0000000f04127836 */ /* 0x044fe20000000000 */
[----:B------:R4:W-:Y:S01]  /*2060*/  STS [R27+0x220], R20 ;  /* 0x000220141b007388 */ /* 0x0009e20000000800 */
[----:B------:R-:W-:-:S03]  /*2070*/  IADD3 R4, PT, PT, R4, 0x10, RZ ;  /* 0x0000001004047810 */ /* 0x000fc60007ffe0ff */
[----:B------:R4:W-:Y:S01]  /*2080*/  STS.U8 [R24+0x2b6], RZ ;  /* 0x0002b6ff18007388 */ /* 0x0009e20000000000 */
[----:B------:R-:W-:-:S03]  /*2090*/  ISETP.NE.AND P0, PT, R4, R5, PT ;  /* 0x000000050400720c */ /* 0x000fc60003f05270 */
        /* <DEDUP_REMOVED lines=10> */
.L_x_381:
[----:B------:R-:W-:Y:S05]  /*2140*/  BRA.U !UP1, `(.L_x_380) ;  /* 0x0000000509a07547 */ /* 0x000fea000b800000 */
[----:B------:R-:W-:Y:S02]  /*2150*/  UISETP.GE.U32.AND UP0, UPT, UR4, 0x8, UPT ;  /* 0x000000080400788c */ /* 0x000fe4000bf06070 */
[----:B------:R-:W-:-:S04]  /*2160*/  ULOP3.LUT UR5, UR12, 0x7, URZ, 0xc0, !UPT ;  /* 0x000000070c057892 */ /* 0x000fc8000f8ec0ff */
[----:B------:R-:W-:-:S03]  /*2170*/  UISETP.NE.AND UP1, UPT, UR5, URZ, UPT ;  /* 0x000000ff0500728c */ /* 0x000fc6000bf25270 */
[----:B------:R-:W-:Y:S08]  /*2180*/  BRA.U !UP0, `(.L_x_383) ;  /* 0x0000000108d07547 */ /* 0x000ff0000b800000 */
[----:B------:R-:W-:-:S05]  /*2190*/  LEA R4, R5, UR13, 0x3 ;  /* 0x0000000d05047c11 */ /* 0x000fca000f8e18ff */
[----:B-12-4-:R-:W2:Y:S04]  /*21a0*/  LDL.64 R6, [R4] ;  /* 0x0000000004067983 */ /* 0x016ea80000100a00 */
[----:B---3--:R-:W3:Y:S04]  /*21b0*/  LDL.64 R8, [R4+0x8] ;  /* 0x0000080004087983 */ /* 0x008ee80000100a00 */
[----:B------:R-:W4:Y:S04]  /*21c0*/  LDL.64 R10, [R4+0x10] ;  /* 0x00001000040a7983 */ /* 0x000f280000100a00 */
[----:B------:R-:W5:Y:S04]  /*21d0*/  LDL.64 R12, [R4+0x18] ;  /* 0x00001800040c7983 */ /* 0x000f680000100a00 */
[----:B------:R-:W5:Y:S04]  /*21e0*/  LDL.64 R14, [R4+0x20] ;  /* 0x00002000040e7983 */ /* 0x000f680000100a00 */
[----:B------:R-:W5:Y:S04]  /*21f0*/  LDL.64 R16, [R4+0x28] ;  /* 0x0000280004107983 */ /* 0x000f680000100a00 */
[----:B------:R-:W5:Y:S04]  /*2200*/  LDL.64 R18, [R4+0x30] ;  /* 0x0000300004127983 */ /* 0x000f680000100a00 */
[----:B------:R-:W5:Y:S01]  /*2210*/  LDL.64 R20, [R4+0x38] ;  /* 0x0000380004147983 */ /* 0x000f620000100a00 */
[----:B------:R-:W-:-:S02]  /*2220*/  IMAD R23, R5, 0x8, R2 ;  /* 0x0000000805177824 */ /* 0x000fc400078e0202 */
[C---:B------:R-:W-:Y:S02]  /*2230*/  VIADD R25, R5.reuse, 0x1 ;  /* 0x0000000105197836 */ /* 0x040fe40000000000 */
[C---:B------:R-:W-:Y:S02]  /*2240*/  IMAD R22, R5.reuse, -0x4, R23 ;  /* 0xfffffffc05167824 */ /* 0x040fe400078e0217 */
[C---:B------:R-:W-:Y:S02]  /*2250*/  VIADD R27, R5.reuse, 0x2 ;  /* 0x00000002051b7836 */ /* 0x040fe40000000000 */
[----:B------:R-:W-:Y:S01]  /*2260*/  IMAD R24, R5, -0x3, R22 ;  /* 0xfffffffd05187824 */ /* 0x000fe200078e0216 */
[----:B--2---:R-:W-:Y:S02]  /*2270*/  DADD R6, -RZ, |R6| ;  /* 0x00000000ff067229 */ /* 0x004fe40000000506 */
[----:B---3--:R-:W-:-:S05]  /*2280*/  DADD R8, -RZ, |R8| ;  /* 0x00000000ff087229 */ /* 0x008fca0000000508 */
[----:B------:R1:W-:Y:S01]  /*2290*/  STS.64 [R23+0xf8], R6 ;  /* 0x0000f80617007388 */ /* 0x0003e20000000a00 */
[----:B----4-:R-:W-:-:S03]  /*22a0*/  DADD R10, -RZ, |R10| ;  /* 0x00000000ff0a7229 */ /* 0x010fc6000000050a */
[----:B------:R-:W-:Y:S01]  /*22b0*/  STS [R22+0x1f0], R5 ;  /* 0x0001f00516007388 */ /* 0x000fe20000000800 */
[----:B-----5:R-:W-:-:S03]  /*22c0*/  DADD R12, -RZ, |R12| ;  /* 0x00000000ff0c7229 */ /* 0x020fc6000000050c */
        /* <DEDUP_REMOVED lines=10> */
[----:B--2---:R-:W-:-:S03]  /*2370*/  VIADD R9, R5, 0x4 ;  /* 0x0000000405097836 */ /* 0x004fc60000000000 */
[----:B------:R-:W-:Y:S04]  /*2380*/  STS [R22+0x1f8], R27 ;  /* 0x0001f81b16007388 */ /* 0x000fe80000000800 */
[----:B------:R-:W-:Y:S04]  /*2390*/  STS.U8 [R24+0x2ac], RZ ;  /* 0x0002acff18007388 */ /* 0x000fe80000000000 */
[----:B------:R2:W-:Y:S01]  /*23a0*/  STS.64 [R23+0x110], R12 ;  /* 0x0001100c17007388 */ /* 0x0005e20000000a00 */
[----:B-1----:R-:W-:-:S03]  /*23b0*/  IADD3 R11, PT, PT, R5, 0x5, RZ ;  /* 0x00000005050b7810 */ /* 0x002fc60007ffe0ff */
[----:B------:R1:W-:Y:S04]  /*23c0*/  STS [R22+0x1fc], R7 ;  /* 0x0001fc0716007388 */ /* 0x0003e80000000800 */
[----:B------:R3:W-:Y:S04]  /*23d0*/  STS.U8 [R24+0x2ad], RZ ;  /* 0x0002adff18007388 */ /* 0x0007e80000000000 */
[----:B------:R3:W-:Y:S01]  /*23e0*/  STS.64 [R23+0x118], R14 ;  /* 0x0001180e17007388 */ /* 0x0007e20000000a00 */
[C---:B--2---:R-:W-:Y:S02]  /*23f0*/  VIADD R13, R5.reuse, 0x6 ;  /* 0x00000006050d7836 */ /* 0x044fe40000000000 */
[C---:B-1----:R-:W-:Y:S01]  /*2400*/  VIADD R7, R5.reuse, 0x7 ;  /* 0x0000000705077836 */ /* 0x042fe20000000000 */
[----:B------:R3:W-:Y:S01]  /*2410*/  STS [R22+0x200], R9 ;  /* 0x0002000916007388 */ /* 0x0007e20000000800 */
[----:B------:R-:W-:-:S03]  /*2420*/  VIADD R5, R5, 0x8 ;  /* 0x0000000805057836 */ /* 0x000fc60000000000 */
        /* <DEDUP_REMOVED lines=10> */
.L_x_383:
[----:B------:R-:W-:Y:S05]  /*24d0*/  BRA.U !UP1, `(.L_x_380) ;  /* 0x0000000109bc7547 */ /* 0x000fea000b800000 */
[----:B------:R-:W-:Y:S02]  /*24e0*/  UISETP.GE.U32.AND UP0, UPT, UR5, 0x4, UPT ;  /* 0x000000040500788c */ /* 0x000fe4000bf06070 */
[----:B------:R-:W-:-:S04]  /*24f0*/  ULOP3.LUT UR9, UR12, 0x3, URZ, 0xc0, !UPT ;  /* 0x000000030c097892 */ /* 0x000fc8000f8ec0ff */
[----:B------:R-:W-:-:S03]  /*2500*/  UISETP.NE.AND UP1, UPT, UR9, URZ, UPT ;  /* 0x000000ff0900728c */ /* 0x000fc6000bf25270 */
[----:B------:R-:W-:Y:S08]  /*2510*/  BRA.U !UP0, `(.L_x_384) ;  /* 0x0000000108707547 */ /* 0x000ff0000b800000 */
[----:B------:R-:W-:-:S05]  /*2520*/  LEA R4, R5, UR13, 0x3 ;  /* 0x0000000d05047c11 */ /* 0x000fca000f8e18ff */
[----:B-1234-:R-:W2:Y:S04]  /*2530*/  LDL.64 R6, [R4] ;  /* 0x0000000004067983 */ /* 0x01eea80000100a00 */
[----:B------:R-:W3:Y:S04]  /*2540*/  LDL.64 R8, [R4+0x8] ;  /* 0x0000080004087983 */ /* 0x000ee80000100a00 */
[----:B------:R-:W4:Y:S04]  /*2550*/  LDL.64 R10, [R4+0x10] ;  /* 0x00001000040a7983 */ /* 0x000f280000100a00 */
[----:B------:R-:W5:Y:S01]  /*2560*/  LDL.64 R12, [R4+0x18] ;  /* 0x00001800040c7983 */ /* 0x000f620000100a00 */
[C---:B------:R-:W-:Y:S01]  /*2570*/  IMAD R15, R5.reuse, 0x8, R2 ;  /* 0x00000008050f7824 */ /* 0x040fe200078e0202 */
[C---:B------:R-:W-:Y:S01]  /*2580*/  IADD3 R19, PT, PT, R5.reuse, 0x2, RZ ;  /* 0x0000000205137810 */ /* 0x040fe20007ffe0ff */
[----:B------:R-:W-:-:S02]  /*2590*/  VIADD R17, R5, 0x1 ;  /* 0x0000000105117836 */ /* 0x000fc40000000000 */
[C---:B------:R-:W-:Y:S02]  /*25a0*/  IMAD R14, R5.reuse, -0x4, R15 ;  /* 0xfffffffc050e7824 */ /* 0x040fe400078e020f */
[C---:B------:R-:W-:Y:S02]  /*25b0*/  VIADD R21, R5.reuse, 0x3 ;  /* 0x0000000305157836 */ /* 0x040fe40000000000 */
[----:B------:R-:W-:Y:S01]  /*25c0*/  IMAD R16, R5, -0x3, R14 ;  /* 0xfffffffd05107824 */ /* 0x000fe200078e020e */
[----:B--2---:R-:W-:Y:S02]  /*25d0*/  DADD R6, -RZ, |R6| ;  /* 0x00000000ff067229 */ /* 0x004fe40000000506 */
[----:B---3--:R-:W-:-:S05]  /*25e0*/  DADD R8, -RZ, |R8| ;  /* 0x00000000ff087229 */ /* 0x008fca0000000508 */
[----:B------:R-:W-:Y:S01]  /*25f0*/  STS.64 [R15+0xf8], R6 ;  /* 0x0000f8060f007388 */ /* 0x000fe20000000a00 */
[----:B----4-:R-:W-:-:S03]  /*2600*/  DADD R10, -RZ, |R10| ;  /* 0x00000000ff0a7229 */ /* 0x010fc6000000050a */
[----:B------:R1:W-:Y:S01]  /*2610*/  STS [R14+0x1f0], R5 ;  /* 0x0001f0050e007388 */ /* 0x0003e20000000800 */
[----:B-----5:R-:W-:-:S03]  /*2620*/  DADD R12, -RZ, |R12| ;  /* 0x00000000ff0c7229 */ /* 0x020fc6000000050c */
[----:B------:R2:W-:Y:S04]  /*2630*/  STS.U8 [R16+0x2aa], RZ ;  /* 0x0002aaff10007388 */ /* 0x0005e80000000000 */
[----:B------:R2:W-:Y:S01]  /*2640*/  STS.64 [R15+0x100], R8 ;  /* 0x000100080f007388 */ /* 0x0005e20000000a00 */
[----:B-1----:R-:W-:-:S03]  /*2650*/  VIADD R5, R5, 0x4 ;  /* 0x0000000405057836 */ /* 0x002fc60000000000 */
        /* <DEDUP_REMOVED lines=8> */
.L_x_384:
[----:B------:R-:W-:Y:S05]  /*26e0*/  BRA.U !UP1, `(.L_x_380) ;  /* 0x0000000109387547 */ /* 0x000fea000b800000 */
[----:B------:R-:W-:-:S05]  /*26f0*/  UMOV UR4, URZ ;  /* 0x000000ff00047c82 */ /* 0x000fca0008000000 */
.L_x_385:
[----:B------:R-:W-:-:S05]  /*2700*/  LEA R4, R5, UR13, 0x3 ;  /* 0x0000000d05047c11 */ /* 0x000fca000f8e18ff */
[----:B-1234-:R-:W2:Y:S01]  /*2710*/  LDL.64 R6, [R4] ;  /* 0x0000000004067983 */ /* 0x01eea20000100a00 */
[----:B------:R-:W-:Y:S01]  /*2720*/  IMAD R8, R5, 0x8, R2 ;  /* 0x0000000805087824 */ /* 0x000fe200078e0202 */
[----:B------:R-:W-:-:S03]  /*2730*/  UIADD3 UR4, UPT, UPT, UR4, 0x1, URZ ;  /* 0x0000000104047890 */ /* 0x000fc6000fffe0ff */
[----:B------:R-:W-:Y:S01]  /*2740*/  IMAD R10, R5, -0x4, R8 ;  /* 0xfffffffc050a7824 */ /* 0x000fe200078e0208 */
[----:B------:R-:W-:-:S03]  /*2750*/  UISETP.NE.AND UP0, UPT, UR4, UR9, UPT ;  /* 0x000000090400728c */ /* 0x000fc6000bf05270 */
[----:B------:R-:W-:Y:S01]  /*2760*/  IMAD R9, R5, -0x3, R10 ;  /* 0xfffffffd05097824 */ /* 0x000fe200078e020a */
[----:B--2---:R-:W-:-:S07]  /*2770*/  DADD R6, -RZ, |R6| ;  /* 0x00000000ff067229 */ /* 0x004fce0000000506 */
[----:B------:R-:W-:Y:S04]  /*2780*/  STS.64 [R8+0xf8], R6 ;  /* 0x0000f80608007388 */ /* 0x000fe80000000a00 */
[----:B------:R1:W-:Y:S04]  /*2790*/  STS [R10+0x1f0], R5 ;  /* 0x0001f0050a007388 */ /* 0x0003e80000000800 */
[----:B------:R2:W-:Y:S01]  /*27a0*/  STS.U8 [R9+0x2aa], RZ ;  /* 0x0002aaff09007388 */ /* 0x0005e20000000000 */
[----:B-1----:R-:W-:Y:S01]  /*27b0*/  VIADD R5, R5, 0x1 ;  /* 0x0000000105057836 */ /* 0x002fe20000000000 */
[----:B------:R-:W-:Y:S06]  /*27c0*/  BRA.U UP0, `(.L_x_385) ;  /* 0xfffffffd00cc7547 */ /* 0x000fec000b83ffff */
.L_x_380:
[----:B------:R-:W-:-:S09]  /*27d0*/  UISETP.GE.AND UP0, UPT, UR12, 0x2, UPT ;  /* 0x000000020c00788c */ /* 0x000fd2000bf06270 */
[----:B------:R-:W-:Y:S05]  /*27e0*/  BRA.U !UP0, `(.L_x_386) ;  /* 0x0000000908f07547 */ /* 0x000fea000b800000 */
[----:B------:R-:W-:Y:S01]  /*27f0*/  PRMT R4, RZ, 0x7610, R4 ;  /* 0x00007610ff047816 */ /* 0x000fe20000000004 */
[----:B------:R-:W0:Y:S01]  /*2800*/  LDCU.U16 UR10, c[0x0][0x3a0] ;  /* 0x00007400ff0a77ac */ /* 0x000e220008000400 */
[----:B------:R-:W-:Y:S01]  /*2810*/  PRMT R5, RZ, 0x7610, R5 ;  /* 0x00007610ff057816 */ /* 0x000fe20000000005 */
[----:B------:R-:W-:Y:S01]  /*2820*/  UMOV UR4, URZ ;  /* 0x000000ff00047c82 */ /* 0x000fe20008000000 */
[----:B------:R-:W-:-:S05]  /*2830*/  UMOV UR5, UR6 ;  /* 0x0000000600057c82 */ /* 0x000fca0008000000 */
.L_x_392:
[----:B------:R-:W5:Y:S02]  /*2840*/  LDCU UR9, c[0x0][0x3a0] ;  /* 0x00007400ff0977ac */ /* 0x000f640008000800 */
[----:B-----5:R-:W-:-:S04]  /*2850*/  UIADD3 UR11, UPT, UPT, UR4, -UR9, URZ ;  /* 0x80000009040b7290 */ /* 0x020fc8000fffe0ff */
[----:B------:R-:W-:-:S09]  /*2860*/  UISETP.GT.AND UP0, UPT, UR11, -0x2, UPT ;  /* 0xfffffffe0b00788c */ /* 0x000fd2000bf04270 */
[----:B0-----:R-:W-:Y:S05]  /*2870*/  BRA.U UP0, `(.L_x_387) ;  /* 0x0000000900b47547 */ /* 0x001fea000b800000 */
[----:B------:R-:W-:Y:S01]  /*2880*/  UIADD3 UR9, UPT, UPT, -UR4, -0x2, UR9 ;  /* 0xfffffffe04097890 */ /* 0x000fe2000fffe109 */
[----:B-1234-:R-:W-:Y:S01]  /*2890*/  IMAD.MOV.U32 R7, RZ, RZ, RZ ;  /* 0x000000ffff077224 */ /* 0x01efe200078e00ff */
[----:B------:R-:W-:Y:S02]  /*28a0*/  ULOP3.LUT UP1, URZ, UR5, 0x7, URZ, 0xc0, !UPT ;  /* 0x0000000705ff7892 */ /* 0x000fe4000f82c0ff */
[----:B------:R-:W-:-:S09]  /*28b0*/  UISETP.GE.U32.AND UP0, UPT, UR9, 0x7, UPT ;  /* 0x000000070900788c */ /* 0x000fd2000bf06070 */
[----:B------:R-:W-:Y:S05]  /*28c0*/  BRA.U !UP0, `(.L_x_388) ;  /* 0x0000000508407547 */ /* 0x000fea000b800000 */
[----:B------:R-:W-:Y:S01]  /*28d0*/  ULOP3.LUT UR9, UR5, 0xfffffff8, URZ, 0xc0, !UPT ;  /* 0xfffffff805097892 */ /* 0x000fe2000f8ec0ff */
[----:B------:R-:W-:-:S05]  /*28e0*/  HFMA2 R6, -RZ, RZ, 0, 0 ;  /* 0x00000000ff067431 */ /* 0x000fca00000001ff */
[----:B------:R-:W-:-:S07]  /*28f0*/  IMAD.U32 R7, RZ, RZ, UR9 ;  /* 0x00000009ff077e24 */ /* 0x000fce000f8e00ff */
.L_x_389:
[----:B------:R-:W-:-:S04]  /*2900*/  IMAD R17, R6, 0x8, R2 ;  /* 0x0000000806117824 */ /* 0x000fc800078e0202 */
[C---:B------:R-:W-:Y:S01]  /*2910*/  IMAD R16, R6.reuse, -0x4, R17 ;  /* 0xfffffffc06107824 */ /* 0x040fe200078e0211 */
[----:B------:R-:W-:Y:S01]  /*2920*/  LDS.64 R12, [R17+0xf8] ;  /* 0x0000f800110c7984 */ /* 0x000fe20000000a00 */
[----:B------:R-:W-:-:S03]  /*2930*/  VIADD R6, R6, 0x8 ;  /* 0x0000000806067836 */ /* 0x000fc60000000000 */
[----:B------:R-:W1:Y:S02]  /*2940*/  LDS.64 R8, [R17+0x100] ;  /* 0x0001000011087984 */ /* 0x000e640000000a00 */
[----:B-1----:R-:W-:-:S14]  /*2950*/  DSETP.GT.AND P0, PT, R12, R8, PT ;  /* 0x000000080c00722a */ /* 0x002fdc0003f04000 */
[----:B------:R-:W-:Y:S04]  /*2960*/  @P0 STS.64 [R17+0x100], R12 ;  /* 0x0001000c11000388 */ /* 0x000fe80000000a00 */
[----:B------:R-:W-:Y:S04]  /*2970*/  @P0 STS.64 [R17+0xf8], R8 ;  /* 0x0000f80811000388 */ /* 0x000fe80000000a00 */
[----:B------:R-:W1:Y:S02]  /*2980*/  @P0 LDS.64 R10, [R16+0x1f0] ;  /* 0x0001f000100a0984 */ /* 0x000e640000000a00 */
[----:B-1----:R-:W-:-:S02]  /*2990*/  IMAD.MOV.U32 R18, RZ, RZ, R11 ;  /* 0x000000ffff127224 */ /* 0x002fc400078e000b */
[----:B------:R-:W-:-:S05]  /*29a0*/  IMAD.MOV.U32 R19, RZ, RZ, R10 ;  /* 0x000000ffff137224 */ /* 0x000fca00078e000a */
[----:B------:R-:W-:Y:S04]  /*29b0*/  @P0 STS.64 [R16+0x1f0], R18 ;  /* 0x0001f01210000388 */ /* 0x000fe80000000a00 */
[----:B------:R-:W-:Y:S04]  /*29c0*/  @P0 LDS.64 R8, [R17+0x100] ;  /* 0x0001000011080984 */ /* 0x000fe80000000a00 */
[----:B------:R-:W1:Y:S02]  /*29d0*/  LDS.64 R10, [R17+0x108] ;  /* 0x00010800110a7984 */ /* 0x000e640000000a00 */
[----:B-1----:R-:W-:-:S14]  /*29e0*/  DSETP.GT.AND P0, PT, R8, R10, PT ;  /* 0x0000000a0800722a */ /* 0x002fdc0003f04000 */
[----:B------:R-:W-:Y:S04]  /*29f0*/  @P0 STS.64 [R17+0x108], R8 ;  /* 0x0001080811000388 */ /* 0x000fe80000000a00 */
[----:B------:R-:W-:Y:S04]  /*2a00*/  @P0 STS.64 [R17+0x100], R10 ;  /* 0x0001000a11000388 */ /* 0x000fe80000000a00 */
[----:B------:R-:W1:Y:S04]  /*2a10*/  @P0 LDS R15, [R16+0x1f8] ;  /* 0x0001f800100f0984 */ /* 0x000e680000000800 */
[----:B------:R-:W2:Y:S04]  /*2a20*/  @P0 LDS R14, [R16+0x1f4] ;  /* 0x0001f400100e0984 */ /* 0x000ea80000000800 */
[----:B-1----:R-:W-:Y:S04]  /*2a30*/  @P0 STS [R16+0x1f4], R15 ;  /* 0x0001f40f10000388 */ /* 0x002fe80000000800 */
[----:B--2---:R-:W-:Y:S04]  /*2a40*/  @P0 STS [R16+0x1f8], R14 ;  /* 0x0001f80e10000388 */ /* 0x004fe80000000800 */
[----:B------:R-:W-:Y:S04]  /*2a50*/  @P0 LDS.64 R10, [R17+0x108] ;  /* 0x00010800110a0984 */ /* 0x000fe80000000a00 */
[----:B------:R-:W1:Y:S02]  /*2a60*/  LDS.64 R12, [R17+0x110] ;  /* 0x00011000110c7984 */ /* 0x000e640000000a00 */
[----:B-1----:R-:W-:-:S14]  /*2a70*/  DSETP.GT.AND P0, PT, R10, R12, PT ;  /* 0x0000000c0a00722a */ /* 0x002fdc0003f04000 */
[----:B------:R-:W-:Y:S04]  /*2a80*/  @P0 STS.64 [R17+0x110], R10 ;  /* 0x0001100a11000388 */ /* 0x000fe80000000a00 */
[----:B------:R-:W-:Y:S04]  /*2a90*/  @P0 STS.64 [R17+0x108], R12 ;  /* 0x0001080c11000388 */ /* 0x000fe80000000a00 */
[----:B------:R-:W1:Y:S02]  /*2aa0*/  @P0 LDS.64 R8, [R16+0x1f8] ;  /* 0x0001f80010080984 */ /* 0x000e640000000a00 */
[----:B-1----:R-:W-:Y:S01]  /*2ab0*/  IMAD.MOV.U32 R18, RZ, RZ, R9 ;  /* 0x000000ffff127224 */ /* 0x002fe200078e0009 */
[----:B------:R-:W-:-:S05]  /*2ac0*/  MOV R19, R8 ;  /* 0x0000000800137202 */ /* 0x000fca0000000f00 */
        /* <DEDUP_REMOVED lines=44> */
[----:B-1----:R1:W-:Y:S04]  /*2d90*/  @P0 STS [R16+0x20c], R13 ;  /* 0x00020c0d10000388 */ /* 0x0023e80000000800 */
[----:B--2---:R1:W-:Y:S01]  /*2da0*/  @P0 STS [R16+0x210], R12 ;  /* 0x0002100c10000388 */ /* 0x0043e20000000800 */
[----:B------:R-:W-:-:S13]  /*2db0*/  ISETP.NE.AND P0, PT, R6, R7, PT ;  /* 0x000000070600720c */ /* 0x000fda0003f05270 */
[----:B-1----:R-:W-:Y:S05]  /*2dc0*/  @P0 BRA `(.L_x_389) ;  /* 0xfffffff800cc0947 */ /* 0x002fea000383ffff */
.L_x_388:
[----:B------:R-:W-:Y:S05]  /*2dd0*/  BRA.U !UP1, `(.L_x_387) ;  /* 0x00000005095c7547 */ /* 0x000fea000b800000 */
[----:B------:R-:W-:-:S04]  /*2de0*/  LOP3.LUT R6, RZ, R5, RZ, 0x33, !PT ;  /* 0x00000005ff067212 */ /* 0x000fc800078e33ff */
[----:B0-----:R-:W-:-:S04]  /*2df0*/  IADD3 R6, PT, PT, R6, UR10, RZ ;  /* 0x0000000a06067c10 */ /* 0x001fc8000fffe0ff */
[----:B------:R-:W-:-:S04]  /*2e00*/  LOP3.LUT R6, R6, 0x7, RZ, 0xc0, !PT ;  /* 0x0000000706067812 */ /* 0x000fc800078ec0ff */
[C---:B------:R-:W-:Y:S01]  /*2e10*/  LOP3.LUT P1, RZ, R6.reuse, 0x3, RZ, 0xc0, !PT ;  /* 0x0000000306ff7812 */ /* 0x040fe2000782c0ff */
[----:B------:R-:W-:-:S05]  /*2e20*/  VIADD R8, R6, 0xffffffff ;  /* 0xffffffff06087836 */ /* 0x000fca0000000000 */
[----:B------:R-:W-:-:S13]  /*2e30*/  ISETP.GE.U32.AND P0, PT, R8, 0x3, PT ;  /* 0x000000030800780c */ /* 0x000fda0003f06070 */
[----:B------:R-:W-:Y:S05]  /*2e40*/  @!P0 BRA `(.L_x_390) ;  /* 0x00000000009c8947 */ /* 0x000fea0003800000 */
        /* <DEDUP_REMOVED lines=39> */
.L_x_390:
        /* <DEDUP_REMOVED lines=29> */
.L_x_391:
        /* <DEDUP_REMOVED lines=12> */
.L_x_387:
[----:B------:R-:W-:Y:S01]  /*3350*/  UIADD3 UR4, UPT, UPT, UR4, 0x1, URZ ;  /* 0x0000000104047890 */ /* 0x000fe2000fffe0ff */
[----:B------:R-:W-:Y:S01]  /*3360*/  VIADD R5, R5, 0x1 ;  /* 0x0000000105057836 */ /* 0x000fe20000000000 */
[----:B------:R-:W-:Y:S01]  /*3370*/  UIADD3 UR5, UPT, UPT, UR5, -0x1, URZ ;  /* 0xffffffff05057890 */ /* 0x000fe2000fffe0ff */
[----:B------:R-:W-:Y:S01]  /*3380*/  VIADD R4, R4, 0x1 ;  /* 0x0000000104047836 */ /* 0x000fe20000000000 */
[----:B------:R-:W-:-:S09]  /*3390*/  UISETP.NE.AND UP0, UPT, UR4, UR6, UPT ;  /* 0x000000060400728c */ /* 0x000fd2000bf05270 */
[----:B------:R-:W-:Y:S05]  /*33a0*/  BRA.U UP0, `(.L_x_392) ;  /* 0xfffffff500247547 */ /* 0x000fea000b83ffff */
.L_x_386:
[----:B------:R-:W5:Y:S02]  /*33b0*/  LDCU UR9, c[0x0][0x3a0] ;  /* 0x00007400ff0977ac */ /* 0x000f640008000800 */
[----:B-----5:R-:W-:-:S09]  /*33c0*/  UISETP.GE.AND UP0, UPT, UR9, 0x1, UPT ;  /* 0x000000010900788c */ /* 0x020fd2000bf06270 */
[----:B------:R-:W-:Y:S05]  /*33d0*/  BRA.U !UP0, `(.L_x_393) ;  /* 0x0000000108c47547 */ /* 0x000fea000b800000 */
[----:B------:R-:W-:Y:S02]  /*33e0*/  UISETP.GE.U32.AND UP1, UPT, UR6, 0x7, UPT ;  /* 0x000000070600788c */ /* 0x000fe4000bf26070 */
[----:B0-----:R-:W-:Y:S01]  /*33f0*/  ULOP3.LUT UR10, UR9, 0x7, URZ, 0xc0, !UPT ;  /* 0x00000007090a7892 */ /* 0x001fe2000f8ec0ff */
[----:B------:R-:W-:-:S03]  /*3400*/  UMOV UR4, URZ ;  /* 0x000000ff00047c82 */ /* 0x000fc60008000000 */
[----:B------:R-:W-:-:S03]  /*3410*/  UISETP.NE.AND UP2, UPT, UR10, URZ, UPT ;  /* 0x000000ff0a00728c */ /* 0x000fc6000bf45270 */
[----:B------:R-:W-:Y:S08]  /*3420*/  BRA.U !UP1, `(.L_x_394) ;  /* 0x0000000109447547 */ /* 0x000ff0000b800000 */
[----:B------:R-:W-:Y:S01]  /*3430*/  ULOP3.LUT UR4, UR9, 0x7ffffff8, URZ, 0xc0, !UPT ;  /* 0x7ffffff809047892 */ /* 0x000fe2000f8ec0ff */
[----:B------:R-:W-:-:S11]  /*3440*/  UMOV UR5, URZ ;  /* 0x000000ff00057c82 */ /* 0x000fd60008000000 */
.L_x_395:
[----:B-1234-:R-:W0:Y:S04]  /*3450*/  LDS R7, [R2+UR5+0x270] ;  /* 0x0002700502077984 */ /* 0x01ee280008000800 */
[----:B------:R-:W1:Y:S01]  /*3460*/  LDS R4, [R2+UR5+0x26c] ;  /* 0x00026c0502047984 */ /* 0x000e620008000800 */
[C---:B0-----:R-:W-:Y:S02]  /*3470*/  PRMT R6, R7.reuse, 0x7772, RZ ;  /* 0x0000777207067816 */ /* 0x041fe400000000ff */
[----:B------:R-:W-:Y:S02]  /*3480*/  PRMT R11, R7, 0x7771, RZ ;  /* 0x00007771070b7816 */ /* 0x000fe400000000ff */
[C---:B-1----:R-:W-:Y:S02]  /*3490*/  PRMT R9, R4.reuse, 0x4321, R7 ;  /* 0x0000432104097816 */ /* 0x042fe40000000007 */
[----:B------:R-:W-:-:S02]  /*34a0*/  PRMT R5, R4, 0x7770, RZ ;  /* 0x0000777004057816 */ /* 0x000fc400000000ff */
[----:B------:R-:W-:Y:S01]  /*34b0*/  PRMT R7, R7, 0x7773, RZ ;  /* 0x0000777307077816 */ /* 0x000fe200000000ff */
[----:B------:R0:W-:Y:S01]  /*34c0*/  STS [R2+UR5+0x28c], R9 ;  /* 0x00028c0902007988 */ /* 0x0001e20008000805 */
[----:B------:R-:W-:-:S03]  /*34d0*/  PRMT R11, R6, 0x7604, R11 ;  /* 0x00007604060b7816 */ /* 0x000fc6000000000b */
[----:B------:R0:W-:Y:S04]  /*34e0*/  STS.U8 [R2+UR5+0x28b], R5 ;  /* 0x00028b0502007988 */ /* 0x0001e80008000005 */
[----:B------:R0:W-:Y:S04]  /*34f0*/  STS.U8 [R2+UR5+0x292], R7 ;  /* 0x0002920702007988 */ /* 0x0001e80008000005 */
[----:B------:R0:W-:Y:S01]  /*3500*/  STS.U16 [R2+UR5+0x290], R11 ;  /* 0x0002900b02007988 */ /* 0x0001e20008000405 */
[----:B------:R-:W-:-:S04]  /*3510*/  UIADD3 UR5, UPT, UPT, UR5, 0x8, URZ ;  /* 0x0000000805057890 */ /* 0x000fc8000fffe0ff */
[----:B------:R-:W-:-:S09]  /*3520*/  UISETP.NE.AND UP1, UPT, UR5, UR4, UPT ;  /* 0x000000040500728c */ /* 0x000fd2000bf25270 */
[----:B0-----:R-:W-:Y:S05]  /*3530*/  BRA.U UP1, `(.L_x_395) ;  /* 0xfffffffd01c47547 */ /* 0x001fea000b83ffff */
.L_x_394:
[----:B------:R-:W-:Y:S05]  /*3540*/  BRA.U !UP2, `(.L_x_393) ;  /* 0x000000010a687547 */ /* 0x000fea000b800000 */
[----:B------:R-:W-:Y:S02]  /*3550*/  UISETP.GE.U32.AND UP1, UPT, UR10, 0x4, UPT ;  /* 0x000000040a00788c */ /* 0x000fe4000bf26070 */
[----:B------:R-:W-:-:S04]  /*3560*/  ULOP3.LUT UR5, UR9, 0x3, URZ, 0xc0, !UPT ;  /* 0x0000000309057892 */ /* 0x000fc8000f8ec0ff */
[----:B------:R-:W-:-:S03]  /*3570*/  UISETP.NE.AND UP2, UPT, UR5, URZ, UPT ;  /* 0x000000ff0500728c */ /* 0x000fc6000bf45270 */
[----:B------:R-:W-:Y:S08]  /*3580*/  BRA.U !UP1, `(.L_x_396) ;  /* 0x0000000109247547 */ /* 0x000ff0000b800000 */
[----:B------:R-:W0:Y:S04]  /*3590*/  LDS.U8 R5, [R2+UR4+0x26c] ;  /* 0x00026c0402057984 */ /* 0x000e280008000000 */
[----:B-1234-:R-:W1:Y:S04]  /*35a0*/  LDS.U8 R7, [R2+UR4+0x26d] ;  /* 0x00026d0402077984 */ /* 0x01ee680008000000 */
[----:B------:R-:W2:Y:S04]  /*35b0*/  LDS.U8 R9, [R2+UR4+0x26e] ;  /* 0x00026e0402097984 */ /* 0x000ea80008000000 */
[----:B------:R-:W3:Y:S04]  /*35c0*/  LDS.U8 R11, [R2+UR4+0x26f] ;  /* 0x00026f04020b7984 */ /* 0x000ee80008000000 */
[----:B0-----:R0:W-:Y:S04]  /*35d0*/  STS.U8 [R2+UR4+0x28b], R5 ;  /* 0x00028b0502007988 */ /* 0x0011e80008000004 */
[----:B-1----:R0:W-:Y:S04]  /*35e0*/  STS.U8 [R2+UR4+0x28c], R7 ;  /* 0x00028c0702007988 */ /* 0x0021e80008000004 */
[----:B--2---:R0:W-:Y:S04]  /*35f0*/  STS.U8 [R2+UR4+0x28d], R9 ;  /* 0x00028d0902007988 */ /* 0x0041e80008000004 */
[----:B---3--:R0:W-:Y:S01]  /*3600*/  STS.U8 [R2+UR4+0x28e], R11 ;  /* 0x00028e0b02007988 */ /* 0x0081e20008000004 */
[----:B------:R-:W-:-:S12]  /*3610*/  UIADD3 UR4, UPT, UPT, UR4, 0x4, URZ ;  /* 0x0000000404047890 */ /* 0x000fd8000fffe0ff */
.L_x_396:
[----:B------:R-:W-:Y:S05]  /*3620*/  BRA.U !UP2, `(.L_x_393) ;  /* 0x000000010a307547 */ /* 0x000fea000b800000 */
[----:B------:R-:W-:Y:S02]  /*3630*/  UISETP.NE.AND UP1, UPT, UR5, 0x1, UPT ;  /* 0x000000010500788c */ /* 0x000fe4000bf25270 */
[----:B------:R-:W-:-:S04]  /*3640*/  ULOP3.LUT UR5, UR9, 0x1, URZ, 0xc0, !UPT ;  /* 0x0000000109057892 */ /* 0x000fc8000f8ec0ff */
[----:B------:R-:W-:Y:S01]  /*3650*/  PLOP3.LUT P0, PT, PT, PT, UP1, 0x80, 0x8 ;  /* 0x000000000008781c */ /* 0x000fe20003f0f018 */
[----:B------:R-:W-:-:S06]  /*3660*/  UISETP.NE.U32.AND UP2, UPT, UR5, 0x1, UPT ;  /* 0x000000010500788c */ /* 0x000fcc000bf45070 */
[----:B------:R-:W-:-:S06]  /*3670*/  PLOP3.LUT P1, PT, PT, PT, UP2, 0x80, 0x8 ;  /* 0x000000000008781c */ /* 0x000fcc0003f2f028 */
[----:B0-----:R-:W0:Y:S04]  /*3680*/  @P0 LDS.U8 R5, [R2+UR4+0x26c] ;  /* 0x00026c0402050984 */ /* 0x001e280008000000 */
[----:B-1234-:R-:W1:Y:S04]  /*3690*/  @P0 LDS.U8 R7, [R2+UR4+0x26d] ;  /* 0x00026d0402070984 */ /* 0x01ee680008000000 */
[----:B0-----:R-:W-:Y:S04]  /*36a0*/  @P0 STS.U8 [R2+UR4+0x28b], R5 ;  /* 0x00028b0502000988 */ /* 0x001fe80008000004 */
[----:B-1----:R-:W-:Y:S01]  /*36b0*/  @P0 STS.U8 [R2+UR4+0x28c], R7 ;  /* 0x00028c0702000988 */ /* 0x002fe20008000004 */
[----:B------:R-:W-:-:S09]  /*36c0*/  @UP1 UIADD3 UR4, UPT, UPT, UR4, 0x2, URZ ;  /* 0x0000000204041890 */ /* 0x000fd2000fffe0ff */
[----:B------:R-:W0:Y:S04]  /*36d0*/  @!P1 LDS.U8 R9, [R2+UR4+0x26c] ;  /* 0x00026c0402099984 */ /* 0x000e280008000000 */
[----:B0-----:R0:W-:Y:S02]  /*36e0*/  @!P1 STS.U8 [R2+UR4+0x28b], R9 ;  /* 0x00028b0902009988 */ /* 0x0011e40008000004 */
.L_x_393:
[----:B------:R-:W-:Y:S02]  /*36f0*/  HFMA2 R4, -RZ, RZ, 0, 0 ;  /* 0x00000000ff047431 */ /* 0x000fe400000001ff */
[----:B0-----:R-:W-:Y:S01]  /*3700*/  IMAD.MOV.U32 R5, RZ, RZ, 0x3ff00000 ;  /* 0x3ff00000ff057424 */ /* 0x001fe200078e00ff */
[----:B------:R0:W-:Y:S01]  /*3710*/  STS [R2+0x750], RZ ;  /* 0x000750ff02007388 */ /* 0x0001e20000000800 */
[----:B--234-:R-:W-:-:S03]  /*3720*/  VIADD R8, R2, 0x6b0 ;  /* 0x000006b002087836 */ /* 0x01cfc60000000000 */
[----:B------:R0:W-:Y:S04]  /*3730*/  STS.64 [R2+0x6b0], RZ ;  /* 0x0006b0ff02007388 */ /* 0x0001e80000000a00 */
        /* <DEDUP_REMOVED lines=20> */
[----:B------:R-:W-:Y:S05]  /*3880*/  BRA.U !UP0, `(.L_x_397) ;  /* 0x0000001108607547 */ /* 0x000fea000b800000 */
[----:B------:R-:W-:Y:S01]  /*3890*/  UISETP.NE.AND UP0, UPT, UR6, URZ, UPT ;  /* 0x000000ff0600728c */ /* 0x000fe2000bf05270 */
[----:B------:R-:W-:Y:S01]  /*38a0*/  IMAD.MOV.U32 R26, RZ, RZ, 0x0 ;  /* 0x00000000ff1a7424 */ /* 0x000fe200078e00ff */
[----:B------:R-:W-:Y:S01]  /*38b0*/  UMOV UR4, URZ ;  /* 0x000000ff00047c82 */ /* 0x000fe20008000000 */
[----:B------:R-:W-:-:S06]  /*38c0*/  IMAD.MOV.U32 R27, RZ, RZ, 0x3ff00000 ;  /* 0x3ff00000ff1b7424 */ /* 0x000fcc00078e00ff */
[----:B------:R-:W-:Y:S05]  /*38d0*/  BRA.U !UP0, `(.L_x_398) ;  /* 0x0000000908d47547 */ /* 0x000fea000b800000 */
[----:B------:R-:W-:Y:S01]  /*38e0*/  IMAD.MOV.U32 R9, RZ, RZ, RZ ;  /* 0x000000ffff097224 */ /* 0x000fe200078e00ff */
[----:B------:R-:W-:Y:S01]  /*38f0*/  MOV R26, 0x0 ;  /* 0x00000000001a7802 */ /* 0x000fe20000000f00 */
[----:B------:R-:W-:Y:S01]  /*3900*/  IMAD.MOV.U32 R27, RZ, RZ, 0x3ff00000 ;  /* 0x3ff00000ff1b7424 */ /* 0x000fe200078e00ff */
[----:B------:R-:W-:-:S12]  /*3910*/  ULOP3.LUT UR4, UR9, 0x7ffffffe, URZ, 0xc0, !UPT ;  /* 0x7ffffffe09047892 */ /* 0x000fd8000f8ec0ff */
.L_x_407:
[----:B-1----:R-:W-:Y:S01]  /*3920*/  IMAD R6, R9, 0x8, R2 ;  /* 0x0000000809067824 */ /* 0x002fe200078e0202 */
[----:B------:R-:W-:Y:S01]  /*3930*/  UMOV UR10, 0xfefa39ef ;  /* 0xfefa39ef000a7882 */ /* 0x000fe20000000000 */
[----:B0-----:R-:W-:Y:S01]  /*3940*/  IMAD.MOV.U32 R4, RZ, RZ, 0x652b82fe ;  /* 0x652b82feff047424 */ /* 0x001fe200078e00ff */
[----:B------:R-:W-:Y:S01]  /*3950*/  UMOV UR11, 0x3fe62e42 ;  /* 0x3fe62e42000b7882 */ /* 0x000fe20000000000 */
[----:B------:R-:W-:Y:S01]  /*3960*/  IMAD.MOV.U32 R5, RZ, RZ, 0x3ff71547 ;  /* 0x3ff71547ff057424 */ /* 0x000fe200078e00ff */
[----:B------:R-:W0:Y:S01]  /*3970*/  LDS.64 R12, [R6+0xf8] ;  /* 0x0000f800060c7984 */ /* 0x000e220000000a00 */
[----:B------:R-:W-:Y:S04]  /*3980*/  BSSY.RECONVERGENT B0, `(.L_x_399) ;  /* 0x0000037000007945 */ /* 0x000fe80003800200 */
[----:B0-----:R-:W-:-:S02]  /*3990*/  DFMA R14, R12, -R4, 6.75539944105574400000e+15 ;  /* 0x433800000c0e742b */ /* 0x001fc40000000804 */
        /* <DEDUP_REMOVED lines=53> */
.L_x_400:
[----:B------:R-:W-:Y:S05]  /*3cf0*/  BSYNC.RECONVERGENT B0 ;  /* 0x0000000000007941 */ /* 0x000fea0003800200 */
.L_x_399:
[C---:B------:R-:W-:Y:S01]  /*3d00*/  DADD R16, R4.reuse, 1 ;  /* 0x3ff0000004107429 */ /* 0x040fe20000000000 */
[----:B------:R-:W-:Y:S01]  /*3d10*/  MOV R10, 0x1 ;  /* 0x00000001000a7802 */ /* 0x000fe20000000f00 */
[----:B------:R-:W-:Y:S01]  /*3d20*/  DADD R14, R4, R4 ;  /* 0x00000000040e7229 */ /* 0x000fe20000000004 */
[----:B------:R-:W-:Y:S01]  /*3d30*/  VIADD R9, R9, 0x2 ;  /* 0x0000000209097836 */ /* 0x000fe20000000000 */
[----:B------:R-:W-:Y:S02]  /*3d40*/  BSSY.RECONVERGENT B0, `(.L_x_401) ;  /* 0x0000014000007945 */ /* 0x000fe40003800200 */
[----:B------:R-:W0:Y:S02]  /*3d50*/  MUFU.RCP64H R11, R17 ;  /* 0x00000011000b7308 */ /* 0x000e240000001800 */
[----:B------:R-:W-:-:S04]  /*3d60*/  ISETP.NE.AND P4, PT, R9, UR4, PT ;  /* 0x0000000409007c0c */ /* 0x000fc8000bf85270 */
        /* <DEDUP_REMOVED lines=13> */
[----:B------:R-:W-:-:S07]  /*3e40*/  MOV R22, 0x3e60 ;  /* 0x00003e6000167802 */ /* 0x000fce0000000f00 */
[----:B------:R-:W-:Y:S05]  /*3e50*/  CALL.REL.NOINC `($__internal_1_$__cuda_sm20_div_rn_f64_full) ;  /* 0x00000160008c7944 */ /* 0x000fea0003c00000 */
[----:B------:R-:W-:Y:S02]  /*3e60*/  IMAD.MOV.U32 R4, RZ, RZ, R20 ;  /* 0x000000ffff047224 */ /* 0x000fe400078e0014 */
[----:B------:R-:W-:-:S07]  /*3e70*/  IMAD.MOV.U32 R5, RZ, RZ, R21 ;  /* 0x000000ffff057224 */ /* 0x000fce00078e0015 */
.L_x_402:
[----:B------:R-:W-:Y:S05]  /*3e80*/  BSYNC.RECONVERGENT B0 ;  /* 0x0000000000007941 */ /* 0x000fea0003800200 */
.L_x_401:
[----:B------:R-:W0:Y:S01]  /*3e90*/  LDS.64 R14, [R6+0x100] ;  /* 0x00010000060e7984 */ /* 0x000e220000000a00 */
[----:B------:R-:W-:Y:S01]  /*3ea0*/  IMAD.MOV.U32 R16, RZ, RZ, 0x652b82fe ;  /* 0x652b82feff107424 */ /* 0x000fe200078e00ff */
[----:B------:R-:W-:Y:S01]  /*3eb0*/  MOV R17, 0x3ff71547 ;  /* 0x3ff7154700117802 */ /* 0x000fe20000000f00 */
[----:B------:R-:W-:Y:S01]  /*3ec0*/  UMOV UR10, 0xfefa39ef ;  /* 0xfefa39ef000a7882 */ /* 0x000fe20000000000 */
[----:B------:R-:W-:Y:S01]  /*3ed0*/  UMOV UR11, 0x3fe62e42 ;  /* 0x3fe62e42000b7882 */ /* 0x000fe20000000000 */
[----:B------:R-:W-:Y:S03]  /*3ee0*/  BSSY.RECONVERGENT B0, `(.L_x_403) ;  /* 0x0000038000007945 */ /* 0x000fe60003800200 */
[----:B0-----:R-:W-:Y:S02]  /*3ef0*/  DFMA R16, R14, -R16, 6.75539944105574400000e+15 ;  /* 0x433800000e10742b */ /* 0x001fe40000000810 */
[----:B------:R-:W-:-:S06]  /*3f00*/  DADD R6, -RZ, -R14 ;  /* 0x00000000ff067229 */ /* 0x000fcc000000090e */
        /* <DEDUP_REMOVED lines=36> */
[----:B------:R-:W-:-:S05]  /*4150*/  IMAD.MOV.U32 R12, RZ, RZ, R7 ;  /* 0x000000ffff0c7224 */ /* 0x000fca00078e0007 */
[----:B------:R-:W-:-:S04]  /*4160*/  FSETP.GEU.AND P0, PT, |R12|, 4.1917929649353027344, PT ;  /* 0x4086232b0c00780b */ /* 0x000fc80003f0e200 */
[----:B------:R-:W-:Y:S02]  /*4170*/  IMAD R7, R16, 0x100000, R11 ;  /* 0x0010000010077824 */ /* 0x000fe400078e020b */
[----:B------:R-:W-:-:S07]  /*4180*/  IMAD.MOV.U32 R6, RZ, RZ, R10 ;  /* 0x000000ffff067224 */ /* 0x000fce00078e000a */
[----:B------:R-:W-:Y:S05]  /*4190*/  @!P0 BRA `(.L_x_404) ;  /* 0x0000000000308947 */ /* 0x000fea0003800000 */
[----:B------:R-:W-:Y:S01]  /*41a0*/  FSETP.GEU.AND P1, PT, |R12|, 4.2275390625, PT ;  /* 0x408748000c00780b */ /* 0x000fe20003f2e200 */
[C---:B------:R-:W-:Y:S02]  /*41b0*/  DADD R18, -R14.reuse, +INF ;  /* 0x7ff000000e127429 */ /* 0x040fe40000000100 */
[----:B------:R-:W-:-:S08]  /*41c0*/  DSETP.GT.AND P0, PT, R14, RZ, PT ;  /* 0x000000ff0e00722a */ /* 0x000fd00003f04000 */
[----:B------:R-:W-:Y:S02]  /*41d0*/  FSEL R7, R19, RZ, !P0 ;  /* 0x000000ff13077208 */ /* 0x000fe40004000000 */
[----:B------:R-:W-:-:S04]  /*41e0*/  @!P1 LEA.HI R6, R16, R16, RZ, 0x1 ;  /* 0x0000001010069211 */ /* 0x000fc800078f08ff */
[----:B------:R-:W-:Y:S02]  /*41f0*/  @!P1 SHF.R.S32.HI R13, RZ, 0x1, R6 ;  /* 0x00000001ff0d9819 */ /* 0x000fe40000011406 */
[----:B------:R-:W-:Y:S02]  /*4200*/  FSEL R6, R18, RZ, !P0 ;  /* 0x000000ff12067208 */ /* 0x000fe40004000000 */
[----:B------:R-:W-:Y:S01]  /*4210*/  @!P1 IADD3 R12, PT, PT, R16, -R13, RZ ;  /* 0x8000000d100c9210 */ /* 0x000fe20007ffe0ff */
[----:B------:R-:W-:-:S03]  /*4220*/  @!P1 IMAD R11, R13, 0x100000, R11 ;  /* 0x001000000d0b9824 */ /* 0x000fc600078e020b */
[----:B------:R-:W-:Y:S01]  /*4230*/  @!P1 LEA R13, R12, 0x3ff00000, 0x14 ;  /* 0x3ff000000c0d9811 */ /* 0x000fe200078ea0ff */
[----:B------:R-:W-:-:S06]  /*4240*/  @!P1 IMAD.MOV.U32 R12, RZ, RZ, RZ ;  /* 0x000000ffff0c9224 */ /* 0x000fcc00078e00ff */
[----:B------:R-:W-:-:S11]  /*4250*/  @!P1 DMUL R6, R10, R12 ;  /* 0x0000000c0a069228 */ /* 0x000fd60000000000 */
.L_x_404:
[----:B------:R-:W-:Y:S05]  /*4260*/  BSYNC.RECONVERGENT B0 ;  /* 0x0000000000007941 */ /* 0x000fea0003800200 */
.L_x_403:
        /* <DEDUP_REMOVED lines=22> */
[----:B------:R-:W-:Y:S01]  /*43d0*/  IMAD.MOV.U32 R6, RZ, RZ, R20 ;  /* 0x000000ffff067224 */ /* 0x000fe200078e0014 */
[----:B------:R-:W-:-:S07]  /*43e0*/  MOV R7, R21 ;  /* 0x0000001500077202 */ /* 0x000fce0000000f00 */
.L_x_406:
[----:B------:R-:W-:Y:S05]  /*43f0*/  BSYNC.RECONVERGENT B0 ;  /* 0x0000000000007941 */ /* 0x000fea0003800200 */
.L_x_405:
[----:B------:R-:W-:-:S08]  /*4400*/  DADD R6, -R6, 1 ;  /* 0x3ff0000006067429 */ /* 0x000fd00000000100 */
[----:B------:R-:W-:Y:S01]  /*4410*/  DMUL R26, R26, R6 ;  /* 0x000000061a1a7228 */ /* 0x000fe20000000000 */
[----:B------:R-:W-:Y:S10]  /*4420*/  @P4 BRA `(.L_x_407) ;  /* 0xfffffff4003c4947 */ /* 0x000ff4000383ffff */
.L_x_398:
[----:B------:R-:W2:Y:S02]  /*4430*/  LDCU UR5, c[0x0][0x3a0] ;  /* 0x00007400ff0577ac */ /* 0x000ea40008000800 */
[----:B--2---:R-:W-:-:S04]  /*4440*/  ULOP3.LUT UR5, UR5, 0x1, URZ, 0xc0, !UPT ;  /* 0x0000000105057892 */ /* 0x004fc8000f8ec0ff */
[----:B------:R-:W-:-:S09]  /*4450*/  UISETP.NE.U32.AND UP0, UPT, UR5, 0x1, UPT ;  /* 0x000000010500788c */ /* 0x000fd2000bf05070 */
[----:B------:R-:W-:Y:S05]  /*4460*/  BRA.U UP0, `(.L_x_408) ;  /* 0x0000000500607547 */ /* 0x000fea000b800000 */
[----:B0-----:R-:W-:Y:S01]  /*4470*/  IMAD.U32 R5, RZ, RZ, UR4 ;  /* 0x00000004ff057e24 */ /* 0x001fe2000f8e00ff */
[----:B------:R-:W-:Y:S01]  /*4480*/  UMOV UR4, 0xfefa39ef ;  /* 0xfefa39ef00047882 */ /* 0x000fe20000000000 */
[----:B-1----:R-:W-:Y:S01]  /*4490*/  IMAD.MOV.U32 R12, RZ, RZ, 0x652b82fe ;  /* 0x652b82feff0c7424 */ /* 0x002fe200078e00ff */
[----:B------:R-:W-:Y:S01]  /*44a0*/  UMOV UR5, 0x3fe62e42 ;  /* 0x3fe62e4200057882 */ /* 0x000fe20000000000 */
[----:B------:R-:W-:Y:S01]  /*44b0*/  IMAD R10, R5, 0x8, R2 ;  /* 0x00000008050a7824 */ /* 0x000fe200078e0202 */
[----:B------:R-:W-:Y:S01]  /*44c0*/  BSSY.RECONVERGENT B0, `(.L_x_409) ;  /* 0x0000039000007945 */ /* 0x000fe20003800200 */
[----:B------:R-:W-:-:S04]  /*44d0*/  IMAD.MOV.U32 R13, RZ, RZ, 0x3ff71547 ;  /* 0x3ff71547ff0d7424 */ /* 0x000fc800078e00ff */
        /* <DEDUP_REMOVED lines=55> */
.L_x_410:
[----:B------:R-:W-:Y:S05]  /*4850*/  BSYNC.RECONVERGENT B0 ;  /* 0x0000000000007941 */ /* 0x000fea0003800200 */
.L_x_409:
[C---:B------:R-:W-:Y:S01]  /*4860*/  DADD R12, R4.reuse, 1 ;  /* 0x3ff00000040c7429 */ /* 0x040fe20000000000 */
[----:B------:R-:W-:Y:S01]  /*4870*/  MOV R6, 0x1 ;  /* 0x0000000100067802 */ /* 0x000fe20000000f00 */
        /* <DEDUP_REMOVED lines=20> */
.L_x_412:
[----:B------:R-:W-:Y:S05]  /*49c0*/  BSYNC.RECONVERGENT B0 ;  /* 0x0000000000007941 */ /* 0x000fea0003800200 */
.L_x_411:
[----:B------:R-:W-:-:S08]  /*49d0*/  DADD R4, -R4, 1 ;  /* 0x3ff0000004047429 */ /* 0x000fd00000000100 */
[----:B------:R-:W-:-:S11]  /*49e0*/  DMUL R26, R26, R4 ;  /* 0x000000041a1a7228 */ /* 0x000fd60000000000 */
.L_x_408:
[----:B0-----:R-:W-:-:S08]  /*49f0*/  DADD R4, R26, 1 ;  /* 0x3ff000001a047429 */ /* 0x001fd00000000000 */
[----:B------:R-:W-:-:S11]  /*4a00*/  DMUL R4, R4, 0.5 ;  /* 0x3fe0000004047828 */ /* 0x000fd60000000000 */
.L_x_397:
[----:B------:R-:W1:Y:S01]  /*4a10*/  LDCU UR4, c[0x0][0x3a0] ;  /* 0x00007400ff0477ac */ /* 0x000e620008000800 */
[----:B------:R-:W-:Y:S01]  /*4a20*/  DADD R40, -R4, 1 ;  /* 0x3ff0000004287429 */ /* 0x000fe20000000100 */
[----:B------:R-:W-:Y:S01]  /*4a30*/  CS2R R42, SRZ ;  /* 0x00000000002a7805 */ /* 0x000fe2000001ff00 */
[----:B-1----:R-:W-:-:S05]  /*4a40*/  IMAD.U32 R7, RZ, RZ, UR4 ;  /* 0x00000004ff077e24 */ /* 0x002fca000f8e00ff */
[----:B------:R-:W-:-:S13]  /*4a50*/  ISETP.GE.AND P0, PT, R7, 0x1, PT ;  /* 0x000000010700780c */ /* 0x000fda0003f06270 */
[----:B------:R-:W-:Y:S05]  /*4a60*/  @!P0 BRA `(.L_x_413) ;  /* 0x0000000800848947 */ /* 0x000fea0003800000 */
[----:B------:R-:W-:Y:S01]  /*4a70*/  IMAD.MOV.U32 R6, RZ, RZ, RZ ;  /* 0x000000ffff067224 */ /* 0x000fe200078e00ff */
[----:B------:R-:W-:Y:S01]  /*4a80*/  CS2R R42, SRZ ;  /* 0x00000000002a7805 */ /* 0x000fe2000001ff00 */
[----:B------:R-:W1:Y:S06]  /*4a90*/  LDCU UR9, c[0x0][0x3a0] ;  /* 0x00007400ff0977ac */ /* 0x000e6c0008000800 */
.L_x_419:
[C---:B------:R-:W-:Y:S01]  /*4aa0*/  LEA R12, R6.reuse, R2, 0x3 ;  /* 0x00000002060c7211 */ /* 0x040fe200078e18ff */
[----:B-1----:R-:W-:Y:S01]  /*4ab0*/  IMAD.U32 R7, RZ, RZ, UR9 ;  /* 0x00000009ff077e24 */ /* 0x002fe2000f8e00ff */
[----:B------:R-:W-:Y:S01]  /*4ac0*/  BSSY.RECONVERGENT B0, `(.L_x_414) ;  /* 0x0000099000007945 */ /* 0x000fe20003800200 */
[----:B------:R-:W-:-:S03]  /*4ad0*/  VIADD R6, R6, 0x1 ;  /* 0x0000000106067836 */ /* 0x000fc60000000000 */
[----:B------:R-:W1:Y:S02]  /*4ae0*/  LDS.64 R12, [R12+0xf8] ;  /* 0x0000f8000c0c7984 */ /* 0x000e640000000a00 */
[----:B------:R-:W-:Y:S01]  /*4af0*/  ISETP.NE.AND P0, PT, R6, R7, PT ;  /* 0x000000070600720c */ /* 0x000fe20003f05270 */
[----:B-1----:R-:W-:Y:S02]  /*4b00*/  DSETP.GEU.AND P1, PT, R12, -50, PT ;  /* 0xc04900000c00742a */ /* 0x002fe40003f2e000 */
[----:B------:R-:W-:-:S10]  /*4b10*/  DADD R14, -RZ, -R12 ;  /* 0x00000000ff0e7229 */ /* 0x000fd4000000090c */
[----:B------:R-:W-:Y:S02]  /*4b20*/  IMAD.MOV.U32 R10, RZ, RZ, R14 ;  /* 0x000000ffff0a7224 */ /* 0x000fe400078e000e */
[----:B------:R-:W-:Y:S01]  /*4b30*/  IMAD.MOV.U32 R11, RZ, RZ, R15 ;  /* 0x000000ffff0b7224 */ /* 0x000fe200078e000f */
[----:B------:R-:W-:Y:S06]  /*4b40*/  @!P1 BRA `(.L_x_415) ;  /* 0x0000000800409947 */ /* 0x000fec0003800000 */
[----:B------:R-:W-:Y:S01]  /*4b50*/  DSETP.GT.AND P1, PT, R12, 50, PT ;  /* 0x404900000c00742a */ /* 0x000fe20003f24000 */
[----:B------:R-:W-:-:S13]  /*4b60*/  CS2R R10, SRZ ;  /* 0x00000000000a7805 */ /* 0x000fda000001ff00 */
        /* <DEDUP_REMOVED lines=60> */
.L_x_417:
[----:B------:R-:W-:Y:S05]  /*4f30*/  BSYNC.RECONVERGENT B1 ;  /* 0x0000000000017941 */ /* 0x000fea0003800200 */
.L_x_416:
        /* <DEDUP_REMOVED lines=26> */
[----:B------:R-:W-:-:S03]  /*50e0*/  @P1 IADD3 R24, PT, PT, R24, 0x1, RZ ;  /* 0x0000000118181810 */ /* 0x000fc60007ffe0ff */
[----:B------:R-:W-:Y:S01]  /*50f0*/  @P1 IMAD.MOV.U32 R19, RZ, RZ, R13 ;  /* 0x000000ffff131224 */ /* 0x000fe200078e000d */
[----:B------:R-:W-:-:S05]  /*5100*/  LOP3.LUT R24, R24, 0x80000000, RZ, 0x3c, !PT ;  /* 0x8000000018187812 */ /* 0x000fca00078e3cff */
[C---:B------:R-:W-:Y:S02]  /*5110*/  DADD R20, R18.reuse, 1 ;  /* 0x3ff0000012147429 */ /* 0x040fe40000000000 */
[----:B------:R-:W-:Y:S02]  /*5120*/  DADD R18, R18, -1 ;  /* 0xbff0000012127429 */ /* 0x000fe40000000000 */
[----:B------:R-:W-:Y:S01]  /*5130*/  DADD R24, R24, -UR10 ;  /* 0x8000000a18187e29 */ /* 0x000fe20008000000 */
[----:B------:R-:W-:Y:S01]  /*5140*/  UMOV UR10, 0xfefa39ef ;  /* 0xfefa39ef000a7882 */ /* 0x000fe20000000000 */
[----:B------:R-:W1:Y:S01]  /*5150*/  MUFU.RCP64H R15, R21 ;  /* 0x00000015000f7308 */ /* 0x000e620000001800 */
[----:B------:R-:W-:Y:S01]  /*5160*/  UMOV UR11, 0x3fe62e42 ;  /* 0x3fe62e42000b7882 */ /* 0x000fe20000000000 */
[----:B-1----:R-:W-:-:S08]  /*5170*/  DFMA R12, -R20, R14, 1 ;  /* 0x3ff00000140c742b */ /* 0x002fd0000000010e */
        /* <DEDUP_REMOVED lines=39> */
.L_x_418:
[----:B------:R-:W-:Y:S01]  /*53f0*/  IMAD.MOV.U32 R10, RZ, RZ, 0x0 ;  /* 0x00000000ff0a7424 */ /* 0x000fe200078e00ff */
[----:B------:R-:W-:Y:S01]  /*5400*/  LOP3.LUT P1, RZ, R13, 0x7fffffff, RZ, 0xc0, !PT ;  /* 0x7fffffff0dff7812 */ /* 0x000fe2000782c0ff */
[----:B------:R-:W-:-:S06]  /*5410*/  IMAD.MOV.U32 R11, RZ, RZ, 0x7ff00000 ;  /* 0x7ff00000ff0b7424 */ /* 0x000fcc00078e00ff */
[----:B------:R-:W-:-:S10]  /*5420*/  DFMA R10, R12, R10, +INF ;  /* 0x7ff000000c0a742b */ /* 0x000fd4000000000a */
[----:B------:R-:W-:Y:S02]  /*5430*/  FSEL R10, R10, RZ, P1 ;  /* 0x000000ff0a0a7208 */ /* 0x000fe40000800000 */
[----:B------:R-:W-:-:S07]  /*5440*/  FSEL R11, R11, -QNAN , P1 ;  /* 0xfff000000b0b7808 */ /* 0x000fce0000800000 */
.L_x_415:
[----:B------:R-:W-:Y:S05]  /*5450*/  BSYNC.RECONVERGENT B0 ;  /* 0x0000000000007941 */ /* 0x000fea0003800200 */
.L_x_414:
[----:B------:R-:W-:Y:S01]  /*5460*/  DADD R42, R10, R42 ;  /* 0x000000000a2a7229 */ /* 0x000fe2000000002a */
[----:B------:R-:W-:Y:S10]  /*5470*/  @P0 BRA `(.L_x_419) ;  /* 0xfffffff400880947 */ /* 0x000ff4000383ffff */
.L_x_413:
[----:B------:R-:W-:-:S13]  /*5480*/  ISETP.GE.AND P0, PT, R7, 0x1, PT ;  /* 0x000000010700780c */ /* 0x000fda0003f06270 */
[----:B------:R-:W-:Y:S05]  /*5490*/  @!P0 BRA `(.L_x_420) ;  /* 0x0000000400e48947 */ /* 0x000fea0003800000 */
[----:B------:R-:W-:Y:S01]  /*54a0*/  UISETP.GE.U32.AND UP0, UPT, UR6, 0x7, UPT ;  /* 0x000000070600788c */ /* 0x000fe2000bf06070 */
[----:B------:R-:W-:Y:S01]  /*54b0*/  LOP3.LUT R18, R7, 0x7, RZ, 0xc0, !PT ;  /* 0x0000000707127812 */ /* 0x000fe200078ec0ff */
[----:B------:R-:W-:-:S03]  /*54c0*/  IMAD.MOV.U32 R9, RZ, RZ, RZ ;  /* 0x000000ffff097224 */ /* 0x000fc600078e00ff */
[----:B------:R-:W-:-:S04]  /*54d0*/  ISETP.NE.AND P2, PT, R18, RZ, PT ;  /* 0x000000ff1200720c */ /* 0x000fc80003f45270 */
[----:B------:R-:W-:Y:S09]  /*54e0*/  BRA.U !UP0, `(.L_x_421) ;  /* 0x0000000108dc7547 */ /* 0x000ff2000b800000 */
[----:B------:R-:W-:Y:S01]  /*54f0*/  LOP3.LUT R9, R7, 0x7ffffff8, RZ, 0xc0, !PT ;  /* 0x7ffffff807097812 */ /* 0x000fe200078ec0ff */
[----:B------:R-:W-:-:S07]  /*5500*/  IMAD.MOV.U32 R6, RZ, RZ, RZ ;  /* 0x000000ffff067224 */ /* 0x000fce00078e00ff */
.L_x_422:
[----:B------:R-:W-:-:S05]  /*5510*/  LEA R11, R6, R2, 0x2 ;  /* 0x00000002060b7211 */ /* 0x000fca00078e10ff */
[----:B-1----:R-:W1:Y:S01]  /*5520*/  LDS R13, [R11+0x1f0] ;  /* 0x0001f0000b0d7984 */ /* 0x002e620000000800 */
[C---:B------:R-:W-:Y:S02]  /*5530*/  IMAD R12, R6.reuse, -0x3, R11 ;  /* 0xfffffffd060c7824 */ /* 0x040fe400078e020b */
[----:B------:R-:W-:-:S03]  /*5540*/  VIADD R6, R6, 0x8 ;  /* 0x0000000806067836 */ /* 0x000fc60000000000 */
[----:B------:R-:W-:Y:S02]  /*5550*/  LDS.U8 R15, [R12+0x2aa] ;  /* 0x0002aa000c0f7984 */ /* 0x000fe40000000000 */
[----:B------:R-:W-:Y:S01]  /*5560*/  ISETP.NE.AND P1, PT, R6, R9, PT ;  /* 0x000000090600720c */ /* 0x000fe20003f25270 */
[----:B-1----:R-:W-:-:S05]  /*5570*/  IMAD.IADD R13, R2, 0x1, R13 ;  /* 0x00000001020d7824 */ /* 0x002fca00078e020d */
[----:B------:R-:W1:Y:S02]  /*5580*/  LDS.U8 R10, [R13+0x26c] ;  /* 0x00026c000d0a7984 */ /* 0x000e640000000000 */
[----:B-1----:R-:W-:-:S05]  /*5590*/  LOP3.LUT R10, R15, R10, RZ, 0x3c, !PT ;  /* 0x0000000a0f0a7212 */ /* 0x002fca00078e3cff */
[----:B------:R-:W-:Y:S04]  /*55a0*/  STS.U8 [R13+0x28b], R10 ;  /* 0x00028b0a0d007388 */ /* 0x000fe80000000000 */
[----:B------:R-:W1:Y:S04]  /*55b0*/  LDS R15, [R11+0x1f4] ;  /* 0x0001f4000b0f7984 */ /* 0x000e680000000800 */
[----:B------:R-:W-:Y:S01]  /*55c0*/  LDS.U8 R17, [R12+0x2ab] ;  /* 0x0002ab000c117984 */ /* 0x000fe20000000000 */
        /* <DEDUP_REMOVED lines=39> */
[----:B------:R1:W-:Y:S01]  /*5840*/  STS.U8 [R15+0x28b], R14 ;  /* 0x00028b0e0f007388 */ /* 0x0003e20000000000 */
[----:B------:R-:W-:Y:S05]  /*5850*/  @P1 BRA `(.L_x_422) ;  /* 0xfffffffc002c1947 */ /* 0x000fea000383ffff */
.L_x_421:
[----:B------:R-:W-:Y:S05]  /*5860*/  @!P2 BRA `(.L_x_420) ;  /* 0x0000000000f0a947 */ /* 0x000fea0003800000 */
[----:B------:R-:W-:Y:S02]  /*5870*/  ISETP.GE.U32.AND P1, PT, R18, 0x4, PT ;  /* 0x000000041200780c */ /* 0x000fe40003f26070 */
[----:B------:R-:W-:-:S04]  /*5880*/  LOP3.LUT R19, R7, 0x3, RZ, 0xc0, !PT ;  /* 0x0000000307137812 */ /* 0x000fc800078ec0ff */
[----:B------:R-:W-:-:S07]  /*5890*/  ISETP.NE.AND P2, PT, R19, RZ, PT ;  /* 0x000000ff1300720c */ /* 0x000fce0003f45270 */
[----:B------:R-:W-:Y:S06]  /*58a0*/  @!P1 BRA `(.L_x_423) ;  /* 0x00000000006c9947 */ /* 0x000fec0003800000 */
[----:B------:R-:W-:-:S04]  /*58b0*/  IMAD R6, R9, 0x4, R2 ;  /* 0x0000000409067824 */ /* 0x000fc800078e0202 */
[C---:B------:R-:W-:Y:S01]  /*58c0*/  IMAD R12, R9.reuse, -0x3, R6 ;  /* 0xfffffffd090c7824 */ /* 0x040fe200078e0206 */
[----:B------:R-:W2:Y:S01]  /*58d0*/  LDS R11, [R6+0x1f0] ;  /* 0x0001f000060b7984 */ /* 0x000ea20000000800 */
[----:B------:R-:W-:-:S03]  /*58e0*/  VIADD R9, R9, 0x4 ;  /* 0x0000000409097836 */ /* 0x000fc60000000000 */
[----:B------:R-:W-:Y:S01]  /*58f0*/  LDS.U8 R13, [R12+0x2aa] ;  /* 0x0002aa000c0d7984 */ /* 0x000fe20000000000 */
[----:B--2---:R-:W-:-:S05]  /*5900*/  IMAD.IADD R11, R2, 0x1, R11 ;  /* 0x00000001020b7824 */ /* 0x004fca00078e020b */
[----:B------:R-:W2:Y:S02]  /*5910*/  LDS.U8 R10, [R11+0x26c] ;  /* 0x00026c000b0a7984 */ /* 0x000ea40000000000 */
[----:B--2---:R-:W-:-:S05]  /*5920*/  LOP3.LUT R10, R13, R10, RZ, 0x3c, !PT ;  /* 0x0000000a0d0a7212 */ /* 0x004fca00078e3cff */
[----:B------:R-:W-:Y:S04]  /*5930*/  STS.U8 [R11+0x28b], R10 ;  /* 0x00028b0a0b007388 */ /* 0x000fe80000000000 */
[----:B------:R-:W2:Y:S04]  /*5940*/  LDS R13, [R6+0x1f4] ;  /* 0x0001f400060d7984 */ /* 0x000ea80000000800 */
[----:B-1----:R-:W-:Y:S01]  /*5950*/  LDS.U8 R15, [R12+0x2ab] ;  /* 0x0002ab000c0f7984 */ /* 0x002fe20000000000 */
[----:B--2---:R-:W-:-:S05]  /*5960*/  IADD3 R13, PT, PT, R2, R13, RZ ;  /* 0x0000000d020d7210 */ /* 0x004fca0007ffe0ff */
        /* <DEDUP_REMOVED lines=14> */
[----:B------:R2:W-:Y:S02]  /*5a50*/  STS.U8 [R11+0x28b], R10 ;  /* 0x00028b0a0b007388 */ /* 0x0005e40000000000 */
.L_x_423:
[----:B------:R-:W-:Y:S05]  /*5a60*/  @!P2 BRA `(.L_x_420) ;  /* 0x000000000070a947 */ /* 0x000fea0003800000 */
[----:B------:R-:W-:Y:S02]  /*5a70*/  ISETP.NE.AND P1, PT, R19, 0x1, PT ;  /* 0x000000011300780c */ /* 0x000fe40003f25270 */
[----:B------:R-:W-:-:S04]  /*5a80*/  LOP3.LUT R6, R7, 0x1, RZ, 0xc0, !PT ;  /* 0x0000000107067812 */ /* 0x000fc800078ec0ff */
[----:B------:R-:W-:-:S07]  /*5a90*/  ISETP.NE.U32.AND P2, PT, R6, 0x1, PT ;  /* 0x000000010600780c */ /* 0x000fce0003f45070 */
[----:B------:R-:W-:Y:S06]  /*5aa0*/  @!P1 BRA `(.L_x_424) ;  /* 0x00000000003c9947 */ /* 0x000fec0003800000 */
[----:B------:R-:W-:-:S04]  /*5ab0*/  IMAD R12, R9, 0x4, R2 ;  /* 0x00000004090c7824 */ /* 0x000fc800078e0202 */
[C---:B-1----:R-:W-:Y:S01]  /*5ac0*/  IMAD R14, R9.reuse, -0x3, R12 ;  /* 0xfffffffd090e7824 */ /* 0x042fe200078e020c */
[----:B--2---:R-:W1:Y:S01]  /*5ad0*/  LDS R11, [R12+0x1f0] ;  /* 0x0001f0000c0b7984 */ /* 0x004e620000000800 */
        /* <DEDUP_REMOVED lines=11> */
[----:B------:R3:W-:Y:S02]  /*5b90*/  STS.U8 [R13+0x28b], R10 ;  /* 0x00028b0a0d007388 */ /* 0x0007e40000000000 */
.L_x_424:
        /* <DEDUP_REMOVED lines=9> */
.L_x_420:
[----:B------:R-:W-:Y:S01]  /*5c30*/  ISETP.NE.AND P1, PT, R3, RZ, PT ;  /* 0x000000ff0300720c */ /* 0x000fe20003f25270 */
[----:B------:R-:W0:Y:S01]  /*5c40*/  LDCU UR4, c[0x0][0x3a0] ;  /* 0x00007400ff0477ac */ /* 0x000e220008000800 */
[----:B------:R-:W-:Y:S11]  /*5c50*/  BSSY.RECONVERGENT B0, `(.L_x_425) ;  /* 0x0000184000007945 */ /* 0x000ff60003800200 */
[----:B------:R-:W-:Y:S05]  /*5c60*/  @P1 BRA `(.L_x_426) ;  /* 0x0000001800081947 */ /* 0x000fea0003800000 */
[----:B--23--:R-:W-:Y:S02]  /*5c70*/  IMAD.MOV.U32 R10, RZ, RZ, R42 ;  /* 0x000000ffff0a7224 */ /* 0x00cfe400078e002a */
[----:B----4-:R-:W-:Y:S01]  /*5c80*/  IMAD.MOV.U32 R11, RZ, RZ, R43 ;  /* 0x000000ffff0b7224 */ /* 0x010fe200078e002b */
[----:B------:R-:W-:Y:S06]  /*5c90*/  @!P0 BRA `(.L_x_427) ;  /* 0x0000001000f88947 */ /* 0x000fec0003800000 */
[----:B------:R-:W-:Y:S01]  /*5ca0*/  MOV R6, RZ ;  /* 0x000000ff00067202 */ /* 0x000fe20000000f00 */
[----:B------:R-:W-:Y:S02]  /*5cb0*/  IMAD.MOV.U32 R10, RZ, RZ, R42 ;  /* 0x000000ffff0a7224 */ /* 0x000fe400078e002a */
[----:B------:R-:W-:-:S07]  /*5cc0*/  IMAD.MOV.U32 R11, RZ, RZ, R43 ;  /* 0x000000ffff0b7224 */ /* 0x000fce00078e002b */
.L_x_440:
[----:B------:R-:W-:Y:S01]  /*5cd0*/  IMAD.IADD R7, R2, 0x1, R6 ;  /* 0x0000000102077824 */ /* 0x000fe200078e0206 */
        /* <DEDUP_REMOVED lines=8> */
[----:B-1----:R-:W-:Y:S02]  /*5d60*/  IMAD.MOV.U32 R14, RZ, RZ, R12 ;  /* 0x000000ffff0e7224 */ /* 0x002fe400078e000c */
[----:B------:R-:W-:-:S11]  /*5d70*/  IMAD.MOV.U32 R15, RZ, RZ, R13 ;  /* 0x000000ffff0f7224 */ /* 0x000fd600078e000d */
[----:B------:R-:W-:Y:S05]  /*5d80*/  @P0 BRA `(.L_x_431) ;  /* 0x0000000800440947 */ /* 0x000fea0003800000 */
[----:B------:R-:W-:Y:S01]  /*5d90*/  DSETP.GEU.AND P0, PT, R12, -50, PT ;  /* 0xc04900000c00742a */ /* 0x000fe20003f0e000 */
[----:B------:R-:W-:-:S13]  /*5da0*/  CS2R R14, SRZ ;  /* 0x00000000000e7805 */ /* 0x000fda000001ff00 */
[----:B------:R-:W-:Y:S05]  /*5db0*/  @!P0 BRA `(.L_x_431) ;  /* 0x0000000800388947 */ /* 0x000fea0003800000 */
[----:B------:R-:W-:Y:S01]  /*5dc0*/  MOV R16, 0x652b82fe ;  /* 0x652b82fe00107802 */ /* 0x000fe20000000f00 */
[----:B------:R-:W-:Y:S01]  /*5dd0*/  IMAD.MOV.U32 R17, RZ, RZ, 0x3ff71547 ;  /* 0x3ff71547ff117424 */ /* 0x000fe200078e00ff */
[----:B------:R-:W-:Y:S01]  /*5de0*/  UMOV UR10, 0x3b39803f ;  /* 0x3b39803f000a7882 */ /* 0x000fe20000000000 */
[----:B------:R-:W-:Y:S01]  /*5df0*/  IMAD.MOV.U32 R14, RZ, RZ, -0x105c611 ;  /* 0xfefa39efff0e7424 */ /* 0x000fe200078e00ff */
[----:B------:R-:W-:Y:S01]  /*5e00*/  UMOV UR11, 0x3c7abc9e ;  /* 0x3c7abc9e000b7882 */ /* 0x000fe20000000000 */
[----:B------:R-:W-:Y:S01]  /*5e10*/  IMAD.MOV.U32 R15, RZ, RZ, 0x3fe62e42 ;  /* 0x3fe62e42ff0f7424 */ /* 0x000fe200078e00ff */
        /* <DEDUP_REMOVED lines=53> */
.L_x_433:
[----:B0-----:R-:W-:Y:S05]  /*6170*/  BSYNC.RECONVERGENT B3 ;  /* 0x0000000000037941 */ /* 0x001fea0003800200 */
.L_x_432:
[----:B------:R-:W-:Y:S01]  /*6180*/  DADD R18, R18, 1 ;  /* 0x3ff0000012127429 */ /* 0x000fe20000000000 */
[----:B------:R-:W-:-:S09]  /*6190*/  IMAD.MOV.U32 R28, RZ, RZ, -0x3ff ;  /* 0xfffffc01ff1c7424 */ /* 0x000fd200078e00ff */
[----:B------:R-:W-:Y:S01]  /*61a0*/  ISETP.GT.AND P0, PT, R19, 0xfffff, PT ;  /* 0x000fffff1300780c */ /* 0x000fe20003f04270 */
[--C-:B------:R-:W-:Y:S01]  /*61b0*/  IMAD.MOV.U32 R17, RZ, RZ, R19.reuse ;  /* 0x000000ffff117224 */ /* 0x100fe200078e0013 */
[-C--:B------:R-:W-:Y:S01]  /*61c0*/  MOV R16, R18.reuse ;  /* 0x0000001200107202 */ /* 0x080fe20000000f00 */
        /* <DEDUP_REMOVED lines=71> */
.L_x_434:
[----:B------:R-:W-:Y:S01]  /*6640*/  MOV R14, 0x0 ;  /* 0x00000000000e7802 */ /* 0x000fe20000000f00 */
[----:B------:R-:W-:Y:S01]  /*6650*/  IMAD.MOV.U32 R15, RZ, RZ, 0x7ff00000 ;  /* 0x7ff00000ff0f7424 */ /* 0x000fe200078e00ff */
[----:B------:R-:W-:-:S05]  /*6660*/  LOP3.LUT P0, RZ, R17, 0x7fffffff, RZ, 0xc0, !PT ;  /* 0x7fffffff11ff7812 */ /* 0x000fca000780c0ff */
[----:B------:R-:W-:-:S10]  /*6670*/  DFMA R14, R16, R14, +INF ;  /* 0x7ff00000100e742b */ /* 0x000fd4000000000e */
[----:B------:R-:W-:Y:S02]  /*6680*/  FSEL R14, R14, RZ, P0 ;  /* 0x000000ff0e0e7208 */ /* 0x000fe40000000000 */
[----:B------:R-:W-:-:S07]  /*6690*/  FSEL R15, R15, -QNAN , P0 ;  /* 0xfff000000f0f7808 */ /* 0x000fce0000000000 */
.L_x_431:
[----:B0-----:R-:W-:Y:S05]  /*66a0*/  BSYNC.RECONVERGENT B2 ;  /* 0x0000000000027941 */ /* 0x001fea0003800200 */
.L_x_430:
        /* <DEDUP_REMOVED lines=66> */
.L_x_438:
[----:B------:R-:W-:Y:S05]  /*6ad0*/  BSYNC.RECONVERGENT B3 ;  /* 0x0000000000037941 */ /* 0x000fea0003800200 */
.L_x_437:
        /* <DEDUP_REMOVED lines=76> */
.L_x_439:
[----:B------:R-:W-:Y:S01]  /*6fa0*/  MOV R16, 0x0 ;  /* 0x0000000000107802 */ /* 0x000fe20000000f00 */
[----:B------:R-:W-:Y:S01]  /*6fb0*/  IMAD.MOV.U32 R17, RZ, RZ, 0x7ff00000 ;  /* 0x7ff00000ff117424 */ /* 0x000fe200078e00ff */
[----:B------:R-:W-:-:S05]  /*6fc0*/  LOP3.LUT P0, RZ, R13, 0x7fffffff, RZ, 0xc0, !PT ;  /* 0x7fffffff0dff7812 */ /* 0x000fca000780c0ff */
[----:B------:R-:W-:-:S10]  /*6fd0*/  DFMA R16, R12, R16, +INF ;  /* 0x7ff000000c10742b */ /* 0x000fd40000000010 */
[----:B------:R-:W-:Y:S02]  /*6fe0*/  FSEL R16, R16, RZ, P0 ;  /* 0x000000ff10107208 */ /* 0x000fe40000000000 */
[----:B------:R-:W-:-:S07]  /*6ff0*/  FSEL R17, R17, -QNAN , P0 ;  /* 0xfff0000011117808 */ /* 0x000fce0000000000 */
.L_x_436:
[----:B------:R-:W-:Y:S05]  /*7000*/  BSYNC.RECONVERGENT B2 ;  /* 0x0000000000027941 */ /* 0x000fea0003800200 */
.L_x_435:
[----:B------:R-:W-:-:S08]  /*7010*/  DADD R14, -R16, R14 ;  /* 0x00000000100e7229 */ /* 0x000fd0000000010e */
[----:B------:R-:W-:-:S11]  /*7020*/  DADD R10, R10, R14 ;  /* 0x000000000a0a7229 */ /* 0x000fd6000000000e */
.L_x_429:
[----:B0-----:R-:W-:Y:S05]  /*7030*/  BSYNC.RECONVERGENT B1 ;  /* 0x0000000000017941 */ /* 0x001fea0003800200 */
.L_x_428:
[----:B------:R-:W-:Y:S02]  /*7040*/  VIADD R6, R6, 0x1 ;  /* 0x0000000106067836 */ /* 0x000fe40000000000 */
[----:B------:R-:W-:-:S05]  /*7050*/  IMAD.U32 R7, RZ, RZ, UR4 ;  /* 0x00000004ff077e24 */ /* 0x000fca000f8e00ff */
[----:B------:R-:W-:-:S13]  /*7060*/  ISETP.NE.AND P0, PT, R6, R7, PT ;  /* 0x000000070600720c */ /* 0x000fda0003f05270 */
[----:B------:R-:W-:Y:S05]  /*7070*/  @P0 BRA `(.L_x_440) ;  /* 0xffffffec00140947 */ /* 0x000fea000383ffff */
.L_x_427:
[----:B------:R-:W-:Y:S01]  /*7080*/  IMAD.MOV.U32 R12, RZ, RZ, 0x652b82fe ;  /* 0x652b82feff0c7424 */ /* 0x000fe200078e00ff */
[----:B------:R-:W-:Y:S01]  /*7090*/  MOV R13, 0x3ff71547 ;  /* 0x3ff71547000d7802 */ /* 0x000fe20000000f00 */
[----:B------:R-:W-:Y:S01]  /*70a0*/  UMOV UR10, 0xfefa39ef ;  /* 0xfefa39ef000a7882 */ /* 0x000fe20000000000 */
[----:B------:R-:W-:Y:S01]  /*70b0*/  UMOV UR11, 0x3fe62e42 ;  /* 0x3fe62e42000b7882 */ /* 0x000fe20000000000 */
[----:B------:R-:W-:Y:S01]  /*70c0*/  DADD R18, -RZ, -R10 ;  /* 0x00000000ff127229 */ /* 0x000fe2000000090a */
[----:B------:R-:W-:Y:S01]  /*70d0*/  ISETP.NE.AND P1, PT, R3, RZ, PT ;  /* 0x000000ff0300720c */ /* 0x000fe20003f25270 */
[----:B------:R-:W-:Y:S01]  /*70e0*/  BSSY.RECONVERGENT B1, `(.L_x_441) ;  /* 0x0000039000017945 */ /* 0x000fe20003800200 */
[----:B------:R-:W-:-:S07]  /*70f0*/  DFMA R12, R10, -R12, 6.75539944105574400000e+15 ;  /* 0x433800000a0c742b */ /* 0x000fce000000080c */
[----:B------:R-:W-:Y:S01]  /*7100*/  FSETP.GEU.AND P0, PT, |R19|, 4.1917929649353027344, PT ;  /* 0x4086232b1300780b */ /* 0x000fe20003f0e200 */
[----:B-1----:R-:W-:-:S08]  /*7110*/  DADD R14, R12, -6.75539944105574400000e+15 ;  /* 0xc33800000c0e7429 */ /* 0x002fd00000000000 */
        /* <DEDUP_REMOVED lines=44> */
[----:B0-----:R-:W-:Y:S02]  /*73e0*/  @!P1 LEA.HI R4, R12, R12, RZ, 0x1 ;  /* 0x0000000c0c049211 */ /* 0x001fe400078f08ff */
[----:B------:R-:W-:Y:S02]  /*73f0*/  FSEL R41, R19, RZ, !P0 ;  /* 0x000000ff13297208 */ /* 0x000fe40004000000 */
[----:B------:R-:W-:Y:S01]  /*7400*/  @!P1 SHF.R.S32.HI R5, RZ, 0x1, R4 ;  /* 0x00000001ff059819 */ /* 0x000fe20000011404 */
[----:B------:R-:W-:-:S03]  /*7410*/  @!P1 IMAD.MOV.U32 R4, RZ, RZ, R16 ;  /* 0x000000ffff049224 */ /* 0x000fc600078e0010 */
[----:B------:R-:W-:Y:S01]  /*7420*/  @!P1 IADD3 R10, PT, PT, R12, -R5, RZ ;  /* 0x800000050c0a9210 */ /* 0x000fe20007ffe0ff */
[----:B------:R-:W-:-:S03]  /*7430*/  @!P1 IMAD R5, R5, 0x100000, R17 ;  /* 0x0010000005059824 */ /* 0x000fc600078e0211 */
[----:B------:R-:W-:Y:S01]  /*7440*/  @!P1 LEA R11, R10, 0x3ff00000, 0x14 ;  /* 0x3ff000000a0b9811 */ /* 0x000fe200078ea0ff */
[----:B------:R-:W-:-:S06]  /*7450*/  @!P1 IMAD.MOV.U32 R10, RZ, RZ, RZ ;  /* 0x000000ffff0a9224 */ /* 0x000fcc00078e00ff */
[----:B------:R-:W-:-:S11]  /*7460*/  @!P1 DMUL R40, R4, R10 ;  /* 0x0000000a04289228 */ /* 0x000fd60000000000 */
.L_x_442:
[----:B0-----:R-:W-:Y:S05]  /*7470*/  BSYNC.RECONVERGENT B1 ;  /* 0x0000000000017941 */ /* 0x001fea0003800200 */
.L_x_441:
[----:B------:R-:W-:-:S11]  /*7480*/  DADD R40, -R40, R14 ;  /* 0x0000000028287229 */ /* 0x000fd6000000010e */
.L_x_426:
[----:B0-----:R-:W-:Y:S05]  /*7490*/  BSYNC.RECONVERGENT B0 ;  /* 0x0000000000007941 */ /* 0x001fea0003800200 */
.L_x_425:
[----:B------:R-:W0:Y:S01]  /*74a0*/  LDCU UR4, c[0x0][0x3a4] ;  /* 0x00007480ff0477ac */ /* 0x000e220008000800 */
[----:B------:R-:W-:Y:S01]  /*74b0*/  BSSY.RECONVERGENT B0, `(.L_x_443) ;  /* 0x00011fe000007945 */ /* 0x000fe20003800200 */
[----:B------:R-:W-:Y:S02]  /*74c0*/  UIADD3 UR18, UPT, UPT, UR8, 0x1f0, URZ ;  /* 0x000001f008127890 */ /* 0x000fe4000fffe0ff */
[----:B------:R-:W-:Y:S01]  /*74d0*/  UIADD3 UR8, UPT, UPT, UR8, 0xf8, URZ ;  /* 0x000000f808087890 */ /* 0x000fe2000fffe0ff */
[----:B0-----:R-:W-:-:S05]  /*74e0*/  VIADD R4, R7, -UR4 ;  /* 0x8000000407047c36 */ /* 0x001fca0008000000 */
[----:B------:R-:W-:-:S04]  /*74f0*/  VIMNMX R5, PT, PT, R4, R7, PT ;  /* 0x0000000704057248 */ /* 0x000fc80003fe0100 */
[----:B------:R-:W-:-:S13]  /*7500*/  ISETP.GE.AND P0, PT, R5, 0x1, PT ;  /* 0x000000010500780c */ /* 0x000fda0003f06270 */
[----:B------:R-:W-:Y:S05]  /*7510*/  @!P0 BRA `(.L_x_444) ;  /* 0x0000000400e88947 */ /* 0x000fea0003800000 */
[C---:B------:R-:W-:Y:S01]  /*7520*/  LOP3.LUT R25, R7.reuse, 0x7, RZ, 0xc0, !PT ;  /* 0x0000000707197812 */ /* 0x040fe200078ec0ff */
[----:B------:R-:W-:Y:S01]  /*7530*/  IMAD.MOV.U32 R6, RZ, RZ, RZ ;  /* 0x000000ffff067224 */ /* 0x000fe200078e00ff */
[----:B------:R-:W-:Y:S02]  /*7540*/  LOP3.LUT R26, R7, 0x3, RZ, 0xc0, !PT ;  /* 0x00000003071a7812 */ /* 0x000fe400078ec0ff */
[----:B------:R-:W-:-:S04]  /*7550*/  IADD3 R5, PT, PT, R25, -0x1, RZ ;  /* 0xffffffff19057810 */ /* 0x000fc80007ffe0ff */
[----:B------:R-:W-:Y:S02]  /*7560*/  ISETP.GE.U32.AND P0, PT, R5, 0x3, PT ;  /* 0x000000030500780c */ /* 0x000fe40003f06070 */
[----:B------:R-:W-:-:S11]  /*7570*/  LOP3.LUT R5, R7, 0x7ffffff8, RZ, 0xc0, !PT ;  /* 0x7ffffff807057812 */ /* 0x000fd600078ec0ff */
.L_x_455:
[----:B------:R-:W0:Y:S01]  /*7580*/  LDCU UR4, c[0x0][0x3a0] ;  /* 0x00007400ff0477ac */ /* 0x000e220008000800 */
[----:B--23--:R-:W-:Y:S01]  /*7590*/  PRMT R10, RZ, 0x7610, R10 ;  /* 0x00007610ff0a7816 */ /* 0x00cfe2000000000a */
[----:B----4-:R-:W-:Y:S02]  /*75a0*/  IMAD.MOV.U32 R12, RZ, RZ, RZ ;  /* 0x000000ffff0c7224 */ /* 0x010fe400078e00ff */
[----:B0-----:R-:W-:-:S04]  /*75b0*/  IMAD.U32 R7, RZ, RZ, UR4 ;  /* 0x00000004ff077e24 */ /* 0x001fc8000f8e00ff */
[----:B------:R-:W-:Y:S01]  /*75c0*/  IMAD R9, R6, R7, RZ ;  /* 0x0000000706097224 */ /* 0x000fe200078e02ff */
[----:B------:R-:W-:-:S13]  /*75d0*/  ISETP.GE.U32.AND P1, PT, R7, 0x8, PT ;  /* 0x000000080700780c */ /* 0x000fda0003f26070 */
[----:B------:R-:W-:Y:S05]  /*75e0*/  @!P1 BRA `(.L_x_445) ;  /* 0x0000000000b49947 */ /* 0x000fea0003800000 */
[----:B------:R-:W-:Y:S01]  /*75f0*/  BSSY.RECONVERGENT B1, `(.L_x_446) ;  /* 0x000002b000017945 */ /* 0x000fe20003800200 */
[----:B------:R-:W-:Y:S01]  /*7600*/  PRMT R10, RZ, 0x7610, R10 ;  /* 0x00007610ff0a7816 */ /* 0x000fe2000000000a */
[----:B------:R-:W-:-:S07]  /*7610*/  IMAD.MOV.U32 R12, RZ, RZ, RZ ;  /* 0x000000ffff0c7224 */ /* 0x000fce00078e00ff */
.L_x_447:
[----:B------:R-:W-:Y:S01]  /*7620*/  IADD3 R11, PT, PT, R9, R12, RZ ;  /* 0x0000000c090b7210 */ /* 0x000fe20007ffe0ff */
[----:B------:R-:W-:-:S03]  /*7630*/  UMOV UR4, 0xc1c ;  /* 0x00000c1c00047882 */ /* 0x000fc60000000000 */
[----:B-1----:R-:W-:Y:S01]  /*7640*/  LEA R14, R11, UR4, 0x2 ;  /* 0x000000040b0e7c11 */ /* 0x002fe2000f8e10ff */
[----:B------:R-:W-:Y:S01]  /*7650*/  IMAD.IADD R11, R2, 0x1, R12 ;  /* 0x00000001020b7824 */ /* 0x000fe200078e020c */
[----:B------:R-:W-:Y:S02]  /*7660*/  IADD3 R12, PT, PT, R12, 0x8, RZ ;  /* 0x000000080c0c7810 */ /* 0x000fe40007ffe0ff */
[----:B------:R-:W0:Y:S02]  /*7670*/  LDC.U8 R16, c[0x3][R14] ;  /* 0x00c000000e107b82 */ /* 0x000e240000000000 */
[----:B------:R-:W1:Y:S01]  /*7680*/  LDS R15, [R11+0x28c] ;  /* 0x00028c000b0f7984 */ /* 0x000e620000000800 */
[----:B------:R-:W-:-:S03]  /*7690*/  ISETP.NE.AND P1, PT, R12, R5, PT ;  /* 0x000000050c00720c */ /* 0x000fc60003f25270 */
[----:B------:R-:W0:Y:S02]  /*76a0*/  LDS.U8 R13, [R11+0x28b] ;  /* 0x00028b000b0d7984 */ /* 0x000e240000000000 */
[----:B------:R-:W2:Y:S02]  /*76b0*/  LDC.U8 R17, c[0x3][R14+0x4] ;  /* 0x00c001000e117b82 */ /* 0x000ea40000000000 */
[----:B------:R3:W4:Y:S06]  /*76c0*/  LDS R21, [R11+0x290] ;  /* 0x000290000b157984 */ /* 0x00072c0000000800 */
[----:B------:R-:W5:Y:S08]  /*76d0*/  LDC.U8 R18, c[0x3][R14+0x8] ;  /* 0x00c002000e127b82 */ /* 0x000f700000000000 */
[----:B------:R-:W5:Y:S08]  /*76e0*/  LDC.U8 R19, c[0x3][R14+0xc] ;  /* 0x00c003000e137b82 */ /* 0x000f700000000000 */
[----:B------:R-:W5:Y:S08]  /*76f0*/  LDC.U8 R20, c[0x3][R14+0x10] ;  /* 0x00c004000e147b82 */ /* 0x000f700000000000 */
[----:B------:R-:W5:Y:S01]  /*7700*/  LDC.U8 R22, c[0x3][R14+0x14] ;  /* 0x00c005000e167b82 */ /* 0x000f620000000000 */
[----:B-1----:R-:W-:-:S02]  /*7710*/  LOP3.LUT R28, R15, 0xff, RZ, 0xc0, !PT ;  /* 0x000000ff0f1c7812 */ /* 0x002fc400078ec0ff */
[C---:B------:R-:W-:Y:S02]  /*7720*/  PRMT R27, R15.reuse, 0x7771, RZ ;  /* 0x000077710f1b7816 */ /* 0x040fe400000000ff */
[----:B---3--:R-:W-:-:S03]  /*7730*/  PRMT R11, R15, 0x7773, RZ ;  /* 0x000077730f0b7816 */ /* 0x008fc600000000ff */
[----:B------:R-:W1:Y:S01]  /*7740*/  LDC.U8 R23, c[0x3][R14+0x18] ;  /* 0x00c006000e177b82 */ /* 0x000e620000000000 */
[----:B0-----:R-:W-:Y:S01]  /*7750*/  IMAD R13, R13, R16, RZ ;  /* 0x000000100d0d7224 */ /* 0x001fe200078e02ff */
[----:B------:R-:W-:Y:S02]  /*7760*/  PRMT R16, R15, 0x7772, RZ ;  /* 0x000077720f107816 */ /* 0x000fe400000000ff */
[----:B----4-:R-:W-:-:S04]  /*7770*/  LOP3.LUT R15, R21, 0xff, RZ, 0xc0, !PT ;  /* 0x000000ff150f7812 */ /* 0x010fc800078ec0ff */
[----:B------:R-:W0:Y:S01]  /*7780*/  LDC.U8 R24, c[0x3][R14+0x1c] ;  /* 0x00c007000e187b82 */ /* 0x000e220000000000 */
[----:B--2---:R-:W-:-:S05]  /*7790*/  IMAD R17, R17, R28, RZ ;  /* 0x0000001c11117224 */ /* 0x004fca00078e02ff */
[----:B------:R-:W-:Y:S01]  /*77a0*/  LOP3.LUT R13, R17, R13, R10, 0x96, !PT ;  /* 0x0000000d110d7212 */ /* 0x000fe200078e960a */
[----:B------:R-:W-:Y:S01]  /*77b0*/  IMAD.MOV.U32 R10, RZ, RZ, R16 ;  /* 0x000000ffff0a7224 */ /* 0x000fe200078e0010 */
[C---:B------:R-:W-:Y:S01]  /*77c0*/  PRMT R16, R21.reuse, 0x7771, RZ ;  /* 0x0000777115107816 */ /* 0x040fe200000000ff */
[----:B-----5:R-:W-:Y:S01]  /*77d0*/  IMAD R18, R18, R27, RZ ;  /* 0x0000001b12127224 */ /* 0x020fe200078e02ff */
[----:B------:R-:W-:Y:S01]  /*77e0*/  PRMT R21, R21, 0x7772, RZ ;  /* 0x0000777215157816 */ /* 0x000fe200000000ff */
[----:B------:R-:W-:Y:S02]  /*77f0*/  IMAD R19, R19, R10, RZ ;  /* 0x0000000a13137224 */ /* 0x000fe400078e02ff */
        /* <DEDUP_REMOVED lines=11> */
.L_x_446:
[----:B------:R-:W-:-:S07]  /*78b0*/  IMAD.MOV.U32 R12, RZ, RZ, R5 ;  /* 0x000000ffff0c7224 */ /* 0x000fce00078e0005 */
.L_x_445:
[----:B------:R-:W-:Y:S01]  /*78c0*/  ISETP.NE.AND P1, PT, R25, RZ, PT ;  /* 0x000000ff1900720c */ /* 0x000fe20003f25270 */
[----:B------:R-:W-:-:S12]  /*78d0*/  BSSY.RECONVERGENT B1, `(.L_x_448) ;  /* 0x0000038000017945 */ /* 0x000fd80003800200 */
[----:B------:R-:W-:Y:S05]  /*78e0*/  @!P1 BRA `(.L_x_449) ;  /* 0x0000000000d89947 */ /* 0x000fea0003800000 */
[----:B------:R-:W-:Y:S01]  /*78f0*/  BSSY.RECONVERGENT B2, `(.L_x_450) ;  /* 0x0000018000027945 */ /* 0x000fe20003800200 */
[----:B------:R-:W-:-:S03]  /*7900*/  ISETP.NE.AND P1, PT, R26, RZ, PT ;  /* 0x000000ff1a00720c */ /* 0x000fc60003f25270 */
[----:B------:R-:W-:Y:S10]  /*7910*/  @!P0 BRA `(.L_x_451) ;  /* 0x0000000000548947 */ /* 0x000ff40003800000 */
[C-C-:B------:R-:W-:Y:S01]  /*7920*/  IMAD.IADD R11, R9.reuse, 0x1, R12.reuse ;  /* 0x00000001090b7824 */ /* 0x140fe200078e020c */
[----:B------:R-:W-:Y:S01]  /*7930*/  UMOV UR4, 0xc1c ;  /* 0x00000c1c00047882 */ /* 0x000fe20000000000 */
[----:B------:R-:W-:-:S03]  /*7940*/  IMAD.IADD R21, R9, 0x1, R12 ;  /* 0x0000000109157824 */ /* 0x000fc600078e020c */
[----:B-1----:R-:W-:Y:S01]  /*7950*/  LEA R14, R11, UR4, 0x2 ;  /* 0x000000040b0e7c11 */ /* 0x002fe2000f8e10ff */
[----:B------:R-:W-:Y:S01]  /*7960*/  IMAD.SHL.U32 R21, R21, 0x4, RZ ;  /* 0x0000000415157824 */ /* 0x000fe200078e00ff */
[----:B------:R-:W-:Y:S01]  /*7970*/  IADD3 R11, PT, PT, R2, R12, RZ ;  /* 0x0000000c020b7210 */ /* 0x000fe20007ffe0ff */
[----:B------:R-:W-:Y:S02]  /*7980*/  VIADD R12, R12, 0x4 ;  /* 0x000000040c0c7836 */ /* 0x000fe40000000000 */
[----:B------:R-:W0:Y:S02]  /*7990*/  LDC.U8 R16, c[0x3][R21+0xc20] ;  /* 0x00c3080015107b82 */ /* 0x000e240000000000 */
[----:B------:R-:W-:Y:S04]  /*79a0*/  LDS.U8 R13, [R11+0x28b] ;  /* 0x00028b000b0d7984 */ /* 0x000fe80000000000 */
[----:B------:R-:W0:Y:S02]  /*79b0*/  LDS.U8 R15, [R11+0x28c] ;  /* 0x00028c000b0f7984 */ /* 0x000e240000000000 */
[----:B------:R-:W1:Y:S02]  /*79c0*/  LDC.U8 R14, c[0x3][R14] ;  /* 0x00c000000e0e7b82 */ /* 0x000e640000000000 */
[----:B------:R-:W2:Y:S04]  /*79d0*/  LDS.U8 R17, [R11+0x28d] ;  /* 0x00028d000b117984 */ /* 0x000ea80000000000 */
[----:B------:R-:W3:Y:S02]  /*79e0*/  LDS.U8 R19, [R11+0x28e] ;  /* 0x00028e000b137984 */ /* 0x000ee40000000000 */
        /* <DEDUP_REMOVED lines=8> */
.L_x_451:
[----:B------:R-:W-:Y:S05]  /*7a70*/  BSYNC.RECONVERGENT B2 ;  /* 0x0000000000027941 */ /* 0x000fea0003800200 */
.L_x_450:
[----:B------:R-:W-:Y:S05]  /*7a80*/  @!P1 BRA `(.L_x_449) ;  /* 0x0000000000709947 */ /* 0x000fea0003800000 */
[----:B------:R-:W-:Y:S01]  /*7a90*/  ISETP.NE.AND P2, PT, R26, 0x1, PT ;  /* 0x000000011a00780c */ /* 0x000fe20003f45270 */
[----:B------:R-:W-:Y:S01]  /*7aa0*/  BSSY.RECONVERGENT B2, `(.L_x_452) ;  /* 0x0000011000027945 */ /* 0x000fe20003800200 */
[----:B------:R-:W-:-:S11]  /*7ab0*/  LOP3.LUT P1, RZ, R7, 0x1, RZ, 0xc0, !PT ;  /* 0x0000000107ff7812 */ /* 0x000fd6000782c0ff */
[----:B------:R-:W-:Y:S05]  /*7ac0*/  @!P2 BRA `(.L_x_453) ;  /* 0x000000000038a947 */ /* 0x000fea0003800000 */
[C-C-:B------:R-:W-:Y:S01]  /*7ad0*/  IMAD.IADD R11, R9.reuse, 0x1, R12.reuse ;  /* 0x00000001090b7824 */ /* 0x140fe200078e020c */
[----:B------:R-:W-:Y:S01]  /*7ae0*/  UMOV UR4, 0xc1c ;  /* 0x00000c1c00047882 */ /* 0x000fe20000000000 */
[----:B------:R-:W-:-:S03]  /*7af0*/  IMAD.IADD R13, R9, 0x1, R12 ;  /* 0x00000001090d7824 */ /* 0x000fc600078e020c */
[----:B-1----:R-:W-:Y:S01]  /*7b00*/  LEA R14, R11, UR4, 0x2 ;  /* 0x000000040b0e7c11 */ /* 0x002fe2000f8e10ff */
[----:B------:R-:W-:Y:S01]  /*7b10*/  IMAD.SHL.U32 R16, R13, 0x4, RZ ;  /* 0x000000040d107824 */ /* 0x000fe200078e00ff */
[----:B------:R-:W-:Y:S01]  /*7b20*/  IADD3 R11, PT, PT, R2, R12, RZ ;  /* 0x0000000c020b7210 */ /* 0x000fe20007ffe0ff */
[----:B------:R-:W-:-:S03]  /*7b30*/  VIADD R12, R12, 0x2 ;  /* 0x000000020c0c7836 */ /* 0x000fc60000000000 */
[----:B------:R-:W0:Y:S01]  /*7b40*/  LDC.U8 R14, c[0x3][R14] ;  /* 0x00c000000e0e7b82 */ /* 0x000e220000000000 */
[----:B------:R-:W0:Y:S04]  /*7b50*/  LDS.U8 R13, [R11+0x28b] ;  /* 0x00028b000b0d7984 */ /* 0x000e280000000000 */
[----:B------:R-:W1:Y:S03]  /*7b60*/  LDS.U8 R15, [R11+0x28c] ;  /* 0x00028c000b0f7984 */ /* 0x000e660000000000 */
[----:B------:R-:W1:Y:S01]  /*7b70*/  LDC.U8 R16, c[0x3][R16+0xc20] ;  /* 0x00c3080010107b82 */ /* 0x000e620000000000 */
[----:B0-----:R-:W-:Y:S02]  /*7b80*/  IMAD R13, R13, R14, RZ ;  /* 0x0000000e0d0d7224 */ /* 0x001fe400078e02ff */
[----:B-1----:R-:W-:-:S05]  /*7b90*/  IMAD R15, R15, R16, RZ ;  /* 0x000000100f0f7224 */ /* 0x002fca00078e02ff */
[----:B------:R-:W-:-:S07]  /*7ba0*/  LOP3.LUT R10, R10, R13, R15, 0x96, !PT ;  /* 0x0000000d0a0a7212 */ /* 0x000fce00078e960f */
.L_x_453:
[----:B------:R-:W-:Y:S05]  /*7bb0*/  BSYNC.RECONVERGENT B2 ;  /* 0x0000000000027941 */ /* 0x000fea0003800200 */
.L_x_452:
[----:B------:R-:W-:Y:S05]  /*7bc0*/  @!P1 BRA `(.L_x_449) ;  /* 0x0000000000209947 */ /* 0x000fea0003800000 */
[----:B------:R-:W-:Y:S01]  /*7bd0*/  IMAD.IADD R9, R9, 0x1, R12 ;  /* 0x0000000109097824 */ /* 0x000fe200078e020c */
[----:B------:R-:W-:-:S04]  /*7be0*/  UMOV UR4, 0xc1c ;  /* 0x00000c1c00047882 */ /* 0x000fc80000000000 */
[----:B------:R-:W-:Y:S01]  /*7bf0*/  LEA R11, R9, UR4, 0x2 ;  /* 0x00000004090b7c11 */ /* 0x000fe2000f8e10ff */
[----:B------:R-:W-:-:S03]  /*7c00*/  IMAD.IADD R9, R2, 0x1, R12 ;  /* 0x0000000102097824 */ /* 0x000fc600078e020c */
[----:B-1----:R-:W0:Y:S03]  /*7c10*/  LDC.U8 R14, c[0x3][R11] ;  /* 0x00c000000b0e7b82 */ /* 0x002e260000000000 */
[----:B------:R-:W0:Y:S02]  /*7c20*/  LDS.U8 R9, [R9+0x28b] ;  /* 0x00028b0009097984 */ /* 0x000e240000000000 */
[----:B0-----:R-:W-:-:S05]  /*7c30*/  IMAD R13, R9, R14, RZ ;  /* 0x0000000e090d7224 */ /* 0x001fca00078e02ff */
[----:B------:R-:W-:-:S07]  /*7c40*/  LOP3.LUT R10, R13, R10, RZ, 0x3c, !PT ;  /* 0x0000000a0d0a7212 */ /* 0x000fce00078e3cff */
.L_x_449:
[----:B------:R-:W-:Y:S05]  /*7c50*/  BSYNC.RECONVERGENT B1 ;  /* 0x0000000000017941 */ /* 0x000fea0003800200 */
.L_x_448:
[----:B------:R-:W-:-:S04]  /*7c60*/  LOP3.LUT R10, R10, 0xff, RZ, 0xc0, !PT ;  /* 0x000000ff0a0a7812 */ /* 0x000fc800078ec0ff */
[----:B------:R-:W-:-:S13]  /*7c70*/  ISETP.NE.AND P1, PT, R10, 0x1, PT ;  /* 0x000000010a00780c */ /* 0x000fda0003f25270 */
[----:B------:R-:W-:Y:S05]  /*7c80*/  @!P1 BRA `(.L_x_454) ;  /* 0x0000005400d09947 */ /* 0x000fea0003800000 */
[----:B------:R-:W-:-:S05]  /*7c90*/  VIADD R6, R6, 0x1 ;  /* 0x0000000106067836 */ /* 0x000fca0000000000 */
[----:B------:R-:W-:-:S13]  /*7ca0*/  ISETP.NE.AND P1, PT, R6, R4, PT ;  /* 0x000000040600720c */ /* 0x000fda0003f25270 */
[----:B------:R-:W-:Y:S05]  /*7cb0*/  @P1 BRA `(.L_x_455) ;  /* 0xfffffff800301947 */ /* 0x000fea000383ffff */
.L_x_444:
[----:B------:R-:W-:Y:S01]  /*7cc0*/  ISETP.GE.AND P0, PT, R7, 0x1, PT ;  /* 0x000000010700780c */ /* 0x000fe20003f06270 */
[----:B------:R-:W-:-:S12]  /*7cd0*/  BSSY.RECONVERGENT B1, `(.L_x_456) ;  /* 0x000018e000017945 */ /* 0x000fd80003800200 */
[----:B------:R-:W-:Y:S05]  /*7ce0*/  @!P0 BRA `(.L_x_457) ;  /* 0x00000018002c8947 */ /* 0x000fea0003800000 */
[----:B------:R-:W-:Y:S01]  /*7cf0*/  HFMA2 R5, -RZ, RZ, 0, 0 ;  /* 0x00000000ff057431 */ /* 0x000fe200000001ff */
[----:B------:R-:W-:Y:S01]  /*7d00*/  BSSY.RECONVERGENT B2, `(.L_x_458) ;  /* 0x000013e000027945 */ /* 0x000fe20003800200 */
[----:B------:R-:W-:Y:S02]  /*7d10*/  IMAD.MOV.U32 R6, RZ, RZ, R42 ;  /* 0x000000ffff067224 */ /* 0x000fe400078e002a */
[----:B------:R-:W-:-:S07]  /*7d20*/  IMAD.MOV.U32 R7, RZ, RZ, R43 ;  /* 0x000000ffff077224 */ /* 0x000fce00078e002b */
.L_x_471:
[----:B--23--:R-:W-:Y:S01]  /*7d30*/  IMAD.IADD R10, R2, 0x1, R5 ;  /* 0x00000001020a7824 */ /* 0x00cfe200078e0205 */
[----:B------:R-:W-:Y:S04]  /*7d40*/  BSSY.RECONVERGENT B3, `(.L_x_459) ;  /* 0x0000135000037945 */ /* 0x000fe80003800200 */
[----:B------:R-:W0:Y:S02]  /*7d50*/  LDS.U8 R9, [R10+0x2aa] ;  /* 0x0002aa000a097984 */ /* 0x000e240000000000 */
[----:B0-----:R-:W-:-:S13]  /*7d60*/  ISETP.NE.AND P0, PT, R9, 0x1, PT ;  /* 0x000000010900780c */ /* 0x001fda0003f05270 */
[----:B------:R-:W-:Y:S05]  /*7d70*/  @P0 BRA `(.L_x_460) ;  /* 0x0000001000c40947 */ /* 0x000fea0003800000 */
[----:B------:R-:W-:Y:S01]  /*7d80*/  IMAD R10, R5, 0x7, R10 ;  /* 0x00000007050a7824 */ /* 0x000fe200078e020a */
[----:B------:R-:W-:Y:S05]  /*7d90*/  BSSY.RECONVERGENT B4, `(.L_x_461) ;  /* 0x0000097000047945 */ /* 0x000fea0003800200 */
[----:B----4-:R-:W0:Y:S02]  /*7da0*/  LDS.64 R10, [R10+0xf8] ;  /* 0x0000f8000a0a7984 */ /* 0x010e240000000a00 */
[----:B0-----:R-:W-:Y:S01]  /*7db0*/  DSETP.GT.AND P0, PT, R10, 50, PT ;  /* 0x404900000a00742a */ /* 0x001fe20003f04000 */
[----:B------:R-:W-:Y:S01]  /*7dc0*/  IMAD.MOV.U32 R12, RZ, RZ, R10 ;  /* 0x000000ffff0c7224 */ /* 0x000fe200078e000a */
[----:B------:R-:W-:-:S12]  /*7dd0*/  MOV R13, R11 ;  /* 0x0000000b000d7202 */ /* 0x000fd80000000f00 */
[----:B------:R-:W-:Y:S05]  /*7de0*/  @P0 BRA `(.L_x_462) ;  /* 0x0000000800440947 */ /* 0x000fea0003800000 */
[----:B------:R-:W-:Y:S01]  /*7df0*/  DSETP.GEU.AND P0, PT, R10, -50, PT ;  /* 0xc04900000a00742a */ /* 0x000fe20003f0e000 */
[----:B------:R-:W-:-:S13]  /*7e00*/  CS2R R12, SRZ ;  /* 0x00000000000c7805 */ /* 0x000fda000001ff00 */
[----:B------:R-:W-:Y:S05]  /*7e10*/  @!P0 BRA `(.L_x_462) ;  /* 0x0000000800388947 */ /* 0x000fea0003800000 */
[----:B-1----:R-:W-:Y:S01]  /*7e20*/  IMAD.MOV.U32 R14, RZ, RZ, 0x652b82fe ;  /* 0x652b82feff0e7424 */ /* 0x002fe200078e00ff */
        /* <DEDUP_REMOVED lines=58> */
.L_x_464:
[----:B------:R-:W-:Y:S05]  /*81d0*/  BSYNC.RECONVERGENT B5 ;  /* 0x0000000000057941 */ /* 0x000fea0003800200 */
.L_x_463:
[----:B------:R-:W-:Y:S01]  /*81e0*/  DADD R16, R16, 1 ;  /* 0x3ff0000010107429 */ /* 0x000fe20000000000 */
[----:B------:R-:W-:-:S09]  /*81f0*/  IMAD.MOV.U32 R26, RZ, RZ, -0x3ff ;  /* 0xfffffc01ff1a7424 */ /* 0x000fd200078e00ff */
[----:B------:R-:W-:Y:S01]  /*8200*/  ISETP.GT.AND P0, PT, R17, 0xfffff, PT ;  /* 0x000fffff1100780c */ /* 0x000fe20003f04270 */
[--C-:B------:R-:W-:Y:S01]  /*8210*/  IMAD.MOV.U32 R14, RZ, RZ, R16.reuse ;  /* 0x000000ffff0e7224 */ /* 0x100fe200078e0010 */
[----:B------:R-:W-:Y:S01]  /*8220*/  MOV R9, R17 ;  /* 0x0000001100097202 */ /* 0x000fe20000000f00 */
[----:B------:R-:W-:Y:S02]  /*8230*/  IMAD.MOV.U32 R15, RZ, RZ, R17 ;  /* 0x000000ffff0f7224 */ /* 0x000fe400078e0011 */
[----:B------:R-:W-:-:S08]  /*8240*/  IMAD.MOV.U32 R20, RZ, RZ, R16 ;  /* 0x000000ffff147224 */ /* 0x000fd000078e0010 */
[----:B------:R-:W-:Y:S01]  /*8250*/  @!P0 DMUL R14, R14, 1.80143985094819840000e+16 ;  /* 0x435000000e0e8828 */ /* 0x000fe20000000000 */
[----:B------:R-:W-:-:S09]  /*8260*/  @!P0 MOV R26, 0xfffffbcb ;  /* 0xfffffbcb001a8802 */ /* 0x000fd20000000f00 */
[----:B------:R-:W-:Y:S02]  /*8270*/  @!P0 IMAD.MOV.U32 R9, RZ, RZ, R15 ;  /* 0x000000ffff098224 */ /* 0x000fe400078e000f */
[----:B------:R-:W-:Y:S02]  /*8280*/  @!P0 IMAD.MOV.U32 R20, RZ, RZ, R14 ;  /* 0x000000ffff148224 */ /* 0x000fe400078e000e */
[----:B------:R-:W-:-:S05]  /*8290*/  VIADD R17, R9, 0xffffffff ;  /* 0xffffffff09117836 */ /* 0x000fca0000000000 */
[----:B------:R-:W-:-:S13]  /*82a0*/  ISETP.GT.U32.AND P1, PT, R17, 0x7feffffe, PT ;  /* 0x7feffffe1100780c */ /* 0x000fda0003f24070 */
[----:B------:R-:W-:Y:S05]  /*82b0*/  @P1 BRA `(.L_x_465) ;  /* 0x0000000000f81947 */ /* 0x000fea0003800000 */
[C---:B------:R-:W-:Y:S01]  /*82c0*/  LOP3.LUT R14, R9.reuse, 0xfffff, RZ, 0xc0, !PT ;  /* 0x000fffff090e7812 */ /* 0x040fe200078ec0ff */
[----:B------:R-:W-:Y:S01]  /*82d0*/  IMAD.MOV.U32 R16, RZ, RZ, RZ ;  /* 0x000000ffff107224 */ /* 0x000fe200078e00ff */
[----:B------:R-:W-:Y:S01]  /*82e0*/  MOV R24, 0x8b7a8b04 ;  /* 0x8b7a8b0400187802 */ /* 0x000fe20000000f00 */
        /* <DEDUP_REMOVED lines=59> */
.L_x_465:
[----:B------:R-:W-:Y:S01]  /*86a0*/  IMAD.MOV.U32 R12, RZ, RZ, 0x0 ;  /* 0x00000000ff0c7424 */ /* 0x000fe200078e00ff */
[----:B------:R-:W-:Y:S02]  /*86b0*/  MOV R13, 0x7ff00000 ;  /* 0x7ff00000000d7802 */ /* 0x000fe40000000f00 */
[----:B------:R-:W-:-:S04]  /*86c0*/  LOP3.LUT P0, RZ, R15, 0x7fffffff, RZ, 0xc0, !PT ;  /* 0x7fffffff0fff7812 */ /* 0x000fc8000780c0ff */
[----:B------:R-:W-:-:S10]  /*86d0*/  DFMA R12, R14, R12, +INF ;  /* 0x7ff000000e0c742b */ /* 0x000fd4000000000c */
[----:B------:R-:W-:Y:S02]  /*86e0*/  FSEL R12, R12, RZ, P0 ;  /* 0x000000ff0c0c7208 */ /* 0x000fe40000000000 */
[----:B------:R-:W-:-:S07]  /*86f0*/  FSEL R13, R13, -QNAN , P0 ;  /* 0xfff000000d0d7808 */ /* 0x000fce0000000000 */
.L_x_462:
[----:B------:R-:W-:Y:S05]  /*8700*/  BSYNC.RECONVERGENT B4 ;  /* 0x0000000000047941 */ /* 0x000fea0003800200 */
.L_x_461:
[----:B------:R-:W-:Y:S01]  /*8710*/  DSETP.GEU.AND P1, PT, R10, -50, PT ;  /* 0xc04900000a00742a */ /* 0x000fe20003f2e000 */
[----:B------:R-:W-:Y:S01]  /*8720*/  BSSY.RECONVERGENT B4, `(.L_x_466) ;  /* 0x0000094000047945 */ /* 0x000fe20003800200 */
[----:B------:R-:W-:-:S04]  /*8730*/  DADD R22, -RZ, -R10 ;  /* 0x00000000ff167229 */ /* 0x000fc8000000090a */
[----:B------:R-:W-:-:S06]  /*8740*/  DSETP.GT.OR P0, PT, R10, 50, !P1 ;  /* 0x404900000a00742a */ /* 0x000fcc0004f04400 */
[----:B-1----:R-:W-:Y:S02]  /*8750*/  FSEL R14, R22, RZ, !P1 ;  /* 0x000000ff160e7208 */ /* 0x002fe40004800000 */
        /* <DEDUP_REMOVED lines=61> */
.L_x_469:
[----:B------:R-:W-:Y:S05]  /*8b30*/  BSYNC.RECONVERGENT B5 ;  /* 0x0000000000057941 */ /* 0x000fea0003800200 */
.L_x_468:
        /* <DEDUP_REMOVED lines=76> */
.L_x_470:
[----:B------:R-:W-:Y:S01]  /*9000*/  IMAD.MOV.U32 R14, RZ, RZ, 0x0 ;  /* 0x00000000ff0e7424 */ /* 0x000fe200078e00ff */
[----:B------:R-:W-:Y:S02]  /*9010*/  MOV R15, 0x7ff00000 ;  /* 0x7ff00000000f7802 */ /* 0x000fe40000000f00 */
[----:B------:R-:W-:-:S04]  /*9020*/  LOP3.LUT P0, RZ, R11, 0x7fffffff, RZ, 0xc0, !PT ;  /* 0x7fffffff0bff7812 */ /* 0x000fc8000780c0ff */
[----:B------:R-:W-:-:S10]  /*9030*/  DFMA R14, R10, R14, +INF ;  /* 0x7ff000000a0e742b */ /* 0x000fd4000000000e */
[----:B------:R-:W-:Y:S02]  /*9040*/  FSEL R14, R14, RZ, P0 ;  /* 0x000000ff0e0e7208 */ /* 0x000fe40000000000 */
[----:B------:R-:W-:-:S07]  /*9050*/  FSEL R15, R15, -QNAN , P0 ;  /* 0xfff000000f0f7808 */ /* 0x000fce0000000000 */
.L_x_467:
[----:B------:R-:W-:Y:S05]  /*9060*/  BSYNC.RECONVERGENT B4 ;  /* 0x0000000000047941 */ /* 0x000fea0003800200 */
.L_x_466:
[----:B------:R-:W-:-:S08]  /*9070*/  DADD R12, -R14, R12 ;  /* 0x000000000e0c7229 */ /* 0x000fd0000000010c */
[----:B------:R-:W-:-:S11]  /*9080*/  DADD R6, R6, R12 ;  /* 0x0000000006067229 */ /* 0x000fd6000000000c */
.L_x_460:
[----:B------:R-:W-:Y:S05]  /*9090*/  BSYNC.RECONVERGENT B3 ;  /* 0x0000000000037941 */ /* 0x000fea0003800200 */
.L_x_459:
[----:B------:R-:W0:Y:S01]  /*90a0*/  LDC R26, c[0x0][0x3a0] ;  /* 0x0000e800ff1a7b82 */ /* 0x000e220000000800 */
[----:B------:R-:W-:-:S05]  /*90b0*/  VIADD R5, R5, 0x1 ;  /* 0x0000000105057836 */ /* 0x000fca0000000000 */
[----:B0-----:R-:W-:-:S13]  /*90c0*/  ISETP.NE.AND P0, PT, R5, R26, PT ;  /* 0x0000001a0500720c */ /* 0x001fda0003f05270 */
[----:B------:R-:W-:Y:S05]  /*90d0*/  @P0 BRA `(.L_x_471) ;  /* 0xffffffec00140947 */ /* 0x000fea000383ffff */
[----:B------:R-:W-:Y:S05]  /*90e0*/  BSYNC.RECONVERGENT B2 ;  /* 0x0000000000027941 */ /* 0x000fea0003800200 */
.L_x_458:
[----:B------:R0:W-:Y:S01]  /*90f0*/  STS.64 [R2+0x6b8], R6 ;  /* 0x0006b80602007388 */ /* 0x0001e20000000a00 */
[----:B------:R-:W-:Y:S01]  /*9100*/  UISETP.GE.U32.AND UP0, UPT, UR6, 0x7, UPT ;  /* 0x000000070600788c */ /* 0x000fe2000bf06070 */
[----:B------:R-:W-:Y:S01]  /*9110*/  LOP3.LUT R27, R26, 0x7, RZ, 0xc0, !PT ;  /* 0x000000071a1b7812 */ /* 0x000fe200078ec0ff */
[----:B------:R-:W-:-:S03]  /*9120*/  IMAD.MOV.U32 R5, RZ, RZ, RZ ;  /* 0x000000ffff057224 */ /* 0x000fc600078e00ff */
[----:B------:R-:W-:-:S04]  /*9130*/  ISETP.NE.AND P1, PT, R27, RZ, PT ;  /* 0x000000ff1b00720c */ /* 0x000fc80003f25270 */
[----:B------:R-:W-:Y:S09]  /*9140*/  BRA.U !UP0, `(.L_x_472) ;  /* 0x0000000108707547 */ /* 0x000ff2000b800000 */
[----:B------:R-:W-:Y:S01]  /*9150*/  BSSY.RECONVERGENT B2, `(.L_x_472) ;  /* 0x000001b000027945 */ /* 0x000fe20003800200 */
[----:B------:R-:W-:Y:S01]  /*9160*/  LOP3.LUT R5, R26, 0x7ffffff8, RZ, 0xc0, !PT ;  /* 0x7ffffff81a057812 */ /* 0x000fe200078ec0ff */
[----:B------:R-:W-:-:S07]  /*9170*/  IMAD.MOV.U32 R9, RZ, RZ, RZ ;  /* 0x000000ffff097224 */ /* 0x000fce00078e00ff */
.L_x_473:
[----:B------:R-:W-:-:S04]  /*9180*/  IMAD.IADD R22, R2, 0x1, R9 ;  /* 0x0000000102167824 */ /* 0x000fc800078e0209 */
[C---:B--2---:R-:W-:Y:S01]  /*9190*/  IMAD R23, R9.reuse, 0x7, R22 ;  /* 0x0000000709177824 */ /* 0x044fe200078e0216 */
[----:B0-----:R-:W0:Y:S01]  /*91a0*/  LDS.U8 R6, [R22+0x28b] ;  /* 0x00028b0016067984 */ /* 0x001e220000000000 */
[----:B------:R-:W-:-:S04]  /*91b0*/  IADD3 R9, PT, PT, R9, 0x8, RZ ;  /* 0x0000000809097810 */ /* 0x000fc80007ffe0ff */
[----:B------:R-:W-:Y:S01]  /*91c0*/  ISETP.NE.AND P0, PT, R9, R5, PT ;  /* 0x000000050900720c */ /* 0x000fe20003f05270 */
[----:B0-----:R-:W0:Y:S02]  /*91d0*/  I2F.F64.U16 R6, R6 ;  /* 0x0000000600067312 */ /* 0x001e240000101800 */
[----:B0-----:R-:W-:Y:S04]  /*91e0*/  STS.64 [R23+0x2d0], R6 ;  /* 0x0002d00617007388 */ /* 0x001fe80000000a00 */
[----:B------:R-:W4:Y:S02]  /*91f0*/  LDS R24, [R22+0x28c] ;  /* 0x00028c0016187984 */ /* 0x000f240000000800 */
[----:B----4-:R-:W0:Y:S08]  /*9200*/  I2F.F64.U8 R10, R24 ;  /* 0x00000018000a7312 */ /* 0x010e300000001800 */
[----:B------:R-:W2:Y:S01]  /*9210*/  I2F.F64.U8 R12, R24.B1 ;  /* 0x10000018000c7312 */ /* 0x000ea20000001800 */
[----:B0-----:R-:W-:Y:S07]  /*9220*/  STS.64 [R23+0x2d8], R10 ;  /* 0x0002d80a17007388 */ /* 0x001fee0000000a00 */
[----:B-1----:R-:W0:Y:S01]  /*9230*/  I2F.F64.U8 R14, R24.B2 ;  /* 0x20000018000e7312 */ /* 0x002e220000001800 */
[----:B--2---:R-:W-:Y:S07]  /*9240*/  STS.64 [R23+0x2e0], R12 ;  /* 0x0002e00c17007388 */ /* 0x004fee0000000a00 */
[----:B------:R-:W1:Y:S01]  /*9250*/  I2F.F64.U8 R16, R24.B3 ;  /* 0x3000001800107312 */ /* 0x000e620000001800 */
[----:B0-----:R-:W-:Y:S04]  /*9260*/  STS.64 [R23+0x2e8], R14 ;  /* 0x0002e80e17007388 */ /* 0x001fe80000000a00 */
[----:B-1----:R-:W-:Y:S04]  /*9270*/  STS.64 [R23+0x2f0], R16 ;  /* 0x0002f01017007388 */ /* 0x002fe80000000a00 */
        /* <DEDUP_REMOVED lines=9> */
.L_x_472:
[----:B------:R-:W-:Y:S05]  /*9310*/  @!P1 BRA `(.L_x_474) ;  /* 0x0000000000a49947 */ /* 0x000fea0003800000 */
[----:B------:R-:W-:Y:S02]  /*9320*/  ISETP.GE.U32.AND P0, PT, R27, 0x4, PT ;  /* 0x000000041b00780c */ /* 0x000fe40003f06070 */
[----:B------:R-:W-:-:S04]  /*9330*/  LOP3.LUT R17, R26, 0x3, RZ, 0xc0, !PT ;  /* 0x000000031a117812 */ /* 0x000fc800078ec0ff */
[----:B------:R-:W-:-:S07]  /*9340*/  ISETP.NE.AND P1, PT, R17, RZ, PT ;  /* 0x000000ff1100720c */ /* 0x000fce0003f25270 */
[----:B------:R-:W-:Y:S06]  /*9350*/  @!P0 BRA `(.L_x_475) ;  /* 0x00000000003c8947 */ /* 0x000fec0003800000 */
[----:B------:R-:W-:-:S04]  /*9360*/  IMAD.IADD R16, R2, 0x1, R5 ;  /* 0x0000000102107824 */ /* 0x000fc800078e0205 */
[C---:B------:R-:W-:Y:S01]  /*9370*/  IMAD R9, R5.reuse, 0x7, R16 ;  /* 0x0000000705097824 */ /* 0x040fe200078e0210 */
[----:B0-2---:R-:W0:Y:S01]  /*9380*/  LDS.U8 R6, [R16+0x28b] ;  /* 0x00028b0010067984 */ /* 0x005e220000000000 */
[----:B------:R-:W-:Y:S01]  /*9390*/  VIADD R5, R5, 0x4 ;  /* 0x0000000405057836 */ /* 0x000fe20000000000 */
[----:B0-----:R-:W0:Y:S02]  /*93a0*/  I2F.F64.U16 R6, R6 ;  /* 0x0000000600067312 */ /* 0x001e240000101800 */
[----:B0-----:R-:W-:Y:S04]  /*93b0*/  STS.64 [R9+0x2d0], R6 ;  /* 0x0002d00609007388 */ /* 0x001fe80000000a00 */
[----:B------:R-:W4:Y:S02]  /*93c0*/  LDS.U8 R10, [R16+0x28c] ;  /* 0x00028c00100a7984 */ /* 0x000f240000000000 */
[----:B----4-:R-:W0:Y:S02]  /*93d0*/  I2F.F64.U16 R10, R10 ;  /* 0x0000000a000a7312 */ /* 0x010e240000101800 */
[----:B0-----:R-:W-:Y:S04]  /*93e0*/  STS.64 [R9+0x2d8], R10 ;  /* 0x0002d80a09007388 */ /* 0x001fe80000000a00 */
[----:B------:R-:W0:Y:S02]  /*93f0*/  LDS.U8 R12, [R16+0x28d] ;  /* 0x00028d00100c7984 */ /* 0x000e240000000000 */
[----:B0-----:R-:W0:Y:S02]  /*9400*/  I2F.F64.U16 R12, R12 ;  /* 0x0000000c000c7312 */ /* 0x001e240000101800 */
[----:B0-----:R-:W-:Y:S04]  /*9410*/  STS.64 [R9+0x2e0], R12 ;  /* 0x0002e00c09007388 */ /* 0x001fe80000000a00 */
[----:B-1----:R-:W0:Y:S02]  /*9420*/  LDS.U8 R14, [R16+0x28e] ;  /* 0x00028e00100e7984 */ /* 0x002e240000000000 */
[----:B0-----:R-:W0:Y:S02]  /*9430*/  I2F.F64.U16 R14, R14 ;  /* 0x0000000e000e7312 */ /* 0x001e240000101800 */
[----:B0-----:R3:W-:Y:S02]  /*9440*/  STS.64 [R9+0x2e8], R14 ;  /* 0x0002e80e09007388 */ /* 0x0017e40000000a00 */
.L_x_475:
[----:B------:R-:W-:Y:S05]  /*9450*/  @!P1 BRA `(.L_x_474) ;  /* 0x0000000000549947 */ /* 0x000fea0003800000 */
[----:B------:R-:W-:Y:S02]  /*9460*/  ISETP.NE.AND P0, PT, R17, 0x1, PT ;  /* 0x000000011100780c */ /* 0x000fe40003f05270 */
[----:B------:R-:W-:-:S04]  /*9470*/  LOP3.LUT R26, R26, 0x1, RZ, 0xc0, !PT ;  /* 0x000000011a1a7812 */ /* 0x000fc800078ec0ff */
[----:B------:R-:W-:-:S07]  /*9480*/  ISETP.NE.U32.AND P1, PT, R26, 0x1, PT ;  /* 0x000000011a00780c */ /* 0x000fce0003f25070 */
[----:B------:R-:W-:Y:S06]  /*9490*/  @!P0 BRA `(.L_x_476) ;  /* 0x0000000000248947 */ /* 0x000fec0003800000 */
[----:B----4-:R-:W-:-:S04]  /*94a0*/  IMAD.IADD R12, R2, 0x1, R5 ;  /* 0x00000001020c7824 */ /* 0x010fc800078e0205 */
[C---:B---3--:R-:W-:Y:S01]  /*94b0*/  IMAD R9, R5.reuse, 0x7, R12 ;  /* 0x0000000705097824 */ /* 0x048fe200078e020c */
[----:B0-2---:R-:W0:Y:S01]  /*94c0*/  LDS.U8 R6, [R12+0x28b] ;  /* 0x00028b000c067984 */ /* 0x005e220000000000 */
[----:B------:R-:W-:Y:S01]  /*94d0*/  VIADD R5, R5, 0x2 ;  /* 0x0000000205057836 */ /* 0x000fe20000000000 */
[----:B0-----:R-:W0:Y:S02]  /*94e0*/  I2F.F64.U16 R6, R6 ;  /* 0x0000000600067312 */ /* 0x001e240000101800 */
[----:B0-----:R-:W-:Y:S04]  /*94f0*/  STS.64 [R9+0x2d0], R6 ;  /* 0x0002d00609007388 */ /* 0x001fe80000000a00 */
[----:B------:R-:W0:Y:S02]  /*9500*/  LDS.U8 R10, [R12+0x28c] ;  /* 0x00028c000c0a7984 */ /* 0x000e240000000000 */
[----:B0-----:R-:W0:Y:S02]  /*9510*/  I2F.F64.U16 R10, R10 ;  /* 0x0000000a000a7312 */ /* 0x001e240000101800 */
[----:B0-----:R0:W-:Y:S02]  /*9520*/  STS.64 [R9+0x2d8], R10 ;  /* 0x0002d80a09007388 */ /* 0x0011e40000000a00 */
.L_x_476:
[----:B------:R-:W-:Y:S05]  /*9530*/  @P1 BRA `(.L_x_474) ;  /* 0x00000000001c1947 */ /* 0x000fea0003800000 */
[----:B0-----:R-:W-:-:S05]  /*9540*/  IADD3 R10, PT, PT, R2, R5, RZ ;  /* 0x00000005020a7210 */ /* 0x001fca0007ffe0ff */
[----:B--2---:R-:W0:Y:S01]  /*9550*/  LDS.U8 R6, [R10+0x28b] ;  /* 0x00028b000a067984 */ /* 0x004e220000000000 */
[----:B------:R-:W-:Y:S01]  /*9560*/  IMAD R5, R5, 0x7, R10 ;  /* 0x0000000705057824 */ /* 0x000fe200078e020a */
[----:B0-----:R-:W0:Y:S04]  /*9570*/  I2F.F64.U16 R6, R6 ;  /* 0x0000000600067312 */ /* 0x001e280000101800 */
[----:B0-----:R0:W-:Y:S01]  /*9580*/  STS.64 [R5+0x2d0], R6 ;  /* 0x0002d00605007388 */ /* 0x0011e20000000a00 */
[----:B------:R-:W-:Y:S05]  /*9590*/  BRA `(.L_x_474) ;  /* 0x0000000000047947 */ /* 0x000fea0003800000 */
.L_x_457:
[----:B------:R0:W-:Y:S02]  /*95a0*/  STS.64 [R2+0x6b8], R42 ;  /* 0x0006b82a02007388 */ /* 0x0001e40000000a00 */
.L_x_474:
[----:B------:R-:W-:Y:S05]  /*95b0*/  BSYNC.RECONVERGENT B1 ;  /* 0x0000000000017941 */ /* 0x000fea0003800200 */
.L_x_456:
[----:B0--3--:R-:W0:Y:S01]  /*95c0*/  LDS R9, [R2+0x750] ;  /* 0x0007500002097984 */ /* 0x009e220000000800 */
[----:B--2---:R-:W-:Y:S01]  /*95d0*/  IMAD.MOV.U32 R6, RZ, RZ, 0x0 ;  /* 0x00000000ff067424 */ /* 0x004fe200078e00ff */
[----:B------:R-:W-:Y:S01]  /*95e0*/  BSSY.RECONVERGENT B1, `(.L_x_477) ;  /* 0x00000bc000017945 */ /* 0x000fe20003800200 */
[----:B------:R-:W-:Y:S01]  /*95f0*/  IMAD.MOV.U32 R7, RZ, RZ, 0x3ff00000 ;  /* 0x3ff00000ff077424 */ /* 0x000fe200078e00ff */
[----:B------:R-:W-:-:S04]  /*9600*/  CS2R R30, SRZ ;  /* 0x00000000001e7805 */ /* 0x000fc8000001ff00 */
[----:B------:R2:W-:Y:S01]  /*9610*/  STS.64 [R2+0x6c0], R6 ;  /* 0x0006c00602007388 */ /* 0x0005e20000000a00 */
[----:B0-----:R-:W-:-:S13]  /*9620*/  ISETP.GE.AND P0, PT, R9, 0x1, PT ;  /* 0x000000010900780c */ /* 0x001fda0003f06270 */
[----:B--2---:R-:W-:Y:S05]  /*9630*/  @!P0 BRA `(.L_x_478) ;  /* 0x0000000800d88947 */ /* 0x004fea0003800000 */
        /* <DEDUP_REMOVED lines=9> */
.L_x_486:
[----:B------:R-:W-:Y:S01]  /*96d0*/  LEA R17, R16, R2, 0x5 ;  /* 0x0000000210117211 */ /* 0x000fe200078e28ff */
[----:B------:R-:W-:Y:S01]  /*96e0*/  IMAD.MOV.U32 R6, RZ, RZ, 0x652b82fe ;  /* 0x652b82feff067424 */ /* 0x000fe200078e00ff */
[----:B------:R-:W-:Y:S01]  /*96f0*/  MOV R26, 0x3b39803f ;  /* 0x3b39803f001a7802 */ /* 0x000fe20000000f00 */
[----:B------:R-:W-:Y:S01]  /*9700*/  IMAD.MOV.U32 R7, RZ, RZ, 0x3ff71547 ;  /* 0x3ff71547ff077424 */ /* 0x000fe200078e00ff */
[----:B------:R-:W-:Y:S01]  /*9710*/  MOV R33, 0x3e928af3 ;  /* 0x3e928af300217802 */ /* 0x000fe20000000f00 */
[----:B-1----:R-:W0:Y:S01]  /*9720*/  LDS.64 R14, [R17+0x6b8] ;  /* 0x0006b800110e7984 */ /* 0x002e220000000a00 */
[----:B------:R-:W-:Y:S01]  /*9730*/  IMAD.MOV.U32 R24, RZ, RZ, -0x105c611 ;  /* 0xfefa39efff187424 */ /* 0x000fe200078e00ff */
[----:B------:R-:W-:Y:S01]  /*9740*/  BSSY.RECONVERGENT B4, `(.L_x_482) ;  /* 0x000004b000047945 */ /* 0x000fe20003800200 */
[----:B------:R-:W-:Y:S01]  /*9750*/  IMAD.MOV.U32 R25, RZ, RZ, 0x3fe62e42 ;  /* 0x3fe62e42ff197424 */ /* 0x000fe200078e00ff */
[----:B----4-:R-:W1:Y:S01]  /*9760*/  LDS.64 R12, [R17+0x6d8] ;  /* 0x0006d800110c7984 */ /* 0x010e620000000a00 */
        /* <DEDUP_REMOVED lines=66> */
[----:B------:R-:W-:-:S04]  /*9b90*/  @!P1 SHF.R.S32.HI R11, RZ, 0x1, R11 ;  /* 0x00000001ff0b9819 */ /* 0x000fc8000001140b */
[----:B------:R-:W-:Y:S01]  /*9ba0*/  @!P1 IADD3 R10, PT, PT, R10, -R11, RZ ;  /* 0x8000000b0a0a9210 */ /* 0x000fe20007ffe0ff */
[----:B------:R-:W-:-:S03]  /*9bb0*/  @!P1 IMAD R11, R11, 0x100000, R23 ;  /* 0x001000000b0b9824 */ /* 0x000fc600078e0217 */
[----:B------:R-:W-:Y:S01]  /*9bc0*/  @!P1 LEA R15, R10, 0x3ff00000, 0x14 ;  /* 0x3ff000000a0f9811 */ /* 0x000fe200078ea0ff */
[----:B------:R-:W-:-:S06]  /*9bd0*/  @!P1 IMAD.MOV.U32 R10, RZ, RZ, R22 ;  /* 0x000000ffff0a9224 */ /* 0x000fcc00078e0016 */
[----:B------:R-:W-:-:S11]  /*9be0*/  @!P1 DMUL R18, R10, R14 ;  /* 0x0000000e0a129228 */ /* 0x000fd60000000000 */
.L_x_483:
[----:B------:R-:W-:Y:S05]  /*9bf0*/  BSYNC.RECONVERGENT B4 ;  /* 0x0000000000047941 */ /* 0x000fea0003800200 */
.L_x_482:
        /* <DEDUP_REMOVED lines=17> */
.L_x_485:
[----:B------:R-:W-:Y:S05]  /*9d10*/  BSYNC.RECONVERGENT B4 ;  /* 0x0000000000047941 */ /* 0x000fea0003800200 */
.L_x_484:
[----:B------:R-:W-:Y:S01]  /*9d20*/  DADD R30, R18, R30 ;  /* 0x00000000121e7229 */ /* 0x000fe2000000001e */
[----:B------:R-:W-:Y:S10]  /*9d30*/  @P3 BRA `(.L_x_486) ;  /* 0xfffffff800643947 */ /* 0x000ff4000383ffff */
[----:B------:R-:W-:Y:S05]  /*9d40*/  BSYNC.RECONVERGENT B3 ;  /* 0x0000000000037941 */ /* 0x000fea0003800200 */
.L_x_481:
[----:B------:R-:W-:-:S07]  /*9d50*/  LEA R5, R5, 0x6b8, 0x5 ;  /* 0x000006b805057811 */ /* 0x000fce00078e28ff */
.L_x_480:
[----:B------:R-:W-:Y:S05]  /*9d60*/  BSYNC.RECONVERGENT B2 ;  /* 0x0000000000027941 */ /* 0x000fea0003800200 */
.L_x_479:
        /* <DEDUP_REMOVED lines=8> */
[----:B----4-:R-:W0:Y:S01]  /*9df0*/  LDS.64 R10, [R5] ;  /* 0x00000000050a7984 */ /* 0x010e220000000a00 */
[----:B------:R-:W-:Y:S02]  /*9e00*/  BSSY.RECONVERGENT B2, `(.L_x_487) ;  /* 0x0000038000027945 */ /* 0x000fe40003800200 */
[----:B0-----:R-:W-:Y:S02]  /*9e10*/  DFMA R6, R10, -R6, 6.75539944105574400000e+15 ;  /* 0x433800000a06742b */ /* 0x001fe40000000806 */
[----:B------:R-:W-:-:S06]  /*9e20*/  DADD R16, -RZ, -R10 ;  /* 0x00000000ff107229 */ /* 0x000fcc000000090a */
[----:B------:R-:W-:-:S04]  /*9e30*/  DADD R12, R6, -6.75539944105574400000e+15 ;  /* 0xc3380000060c7429 */ /* 0x000fc80000000000 */
[----:B------:R-:W-:-:S04]  /*9e40*/  FSETP.GEU.AND P0, PT, |R17|, 4.1917929649353027344, PT ;  /* 0x4086232b1100780b */ /* 0x000fc80003f0e200 */
[----:B-1----:R-:W-:Y:S01]  /*9e50*/  DFMA R14, R12, -UR4, -R10 ;  /* 0x800000040c0e7c2b */ /* 0x002fe2000800080a */
        /* <DEDUP_REMOVED lines=47> */
[----:B------:R-:W-:Y:S01]  /*a150*/  @!P1 LEA R11, R6, 0x3ff00000, 0x14 ;  /* 0x3ff00000060b9811 */ /* 0x000fe200078ea0ff */
[----:B------:R-:W-:-:S06]  /*a160*/  @!P1 IMAD.MOV.U32 R6, RZ, RZ, R14 ;  /* 0x000000ffff069224 */ /* 0x000fcc00078e000e */
[----:B------:R-:W-:-:S11]  /*a170*/  @!P1 DMUL R12, R6, R10 ;  /* 0x0000000a060c9228 */ /* 0x000fd60000000000 */
.L_x_488:
[----:B------:R-:W-:Y:S05]  /*a180*/  BSYNC.RECONVERGENT B2 ;  /* 0x0000000000027941 */ /* 0x000fea0003800200 */
.L_x_487:
[----:B------:R-:W-:-:S11]  /*a190*/  DADD R30, R30, R12 ;  /* 0x000000001e1e7229 */ /* 0x000fd6000000000c */
.L_x_478:
[----:B------:R-:W-:Y:S05]  /*a1a0*/  BSYNC.RECONVERGENT B1 ;  /* 0x0000000000017941 */ /* 0x000fea0003800200 */
.L_x_477:
[----:B------:R-:W0:Y:S01]  /*a1b0*/  LDCU.64 UR4, c[0x0][0x3a0] ;  /* 0x00007400ff0477ac */ /* 0x000e220008000a00 */
[----:B------:R-:W-:Y:S01]  /*a1c0*/  BSSY.RECONVERGENT B1, `(.L_x_489) ;  /* 0x0000008000017945 */ /* 0x000fe20003800200 */
[----:B0-----:R-:W-:-:S04]  /*a1d0*/  LOP3.LUT R5, RZ, UR5, RZ, 0x33, !PT ;  /* 0x00000005ff057c12 */ /* 0x001fc8000f8e33ff */
[----:B------:R-:W-:-:S04]  /*a1e0*/  IADD3 R5, PT, PT, R5, UR4, RZ ;  /* 0x0000000405057c10 */ /* 0x000fc8000fffe0ff */
[----:B------:R-:W0:Y:S02]  /*a1f0*/  I2F.F64 R6, R5 ;  /* 0x0000000500067312 */ /* 0x000e240000201c00 */
[----:B0-----:R-:W-:-:S10]  /*a200*/  DADD R32, -RZ, -R6 ;  /* 0x00000000ff207229 */ /* 0x001fd40000000906 */
[----:B------:R-:W-:Y:S01]  /*a210*/  IMAD.MOV.U32 R34, RZ, RZ, R32 ;  /* 0x000000ffff227224 */ /* 0x000fe200078e0020 */
[----:B------:R-:W-:-:S07]  /*a220*/  MOV R32, 0xa240 ;  /* 0x0000a24000207802 */ /* 0x000fce0000000f00 */
[----:B-1--4-:R-:W-:Y:S05]  /*a230*/  CALL.REL.NOINC `($_Z18decode_rows_kernelPdS_S_diii$__internal_accurate_pow) ;  /* 0x0000010400047944 */ /* 0x012fea0003c00000 */
[----:B------:R-:W-:Y:S05]  /*a240*/  BSYNC.RECONVERGENT B1 ;  /* 0x0000000000017941 */ /* 0x000fea0003800200 */
.L_x_489:
        /* <DEDUP_REMOVED lines=27> */
[----:B------:R-:W-:-:S07]  /*a400*/  MOV R22, 0xa420 ;  /* 0x0000a42000167802 */ /* 0x000fce0000000f00 */
[----:B------:R-:W-:Y:S05]  /*a410*/  CALL.REL.NOINC `($__internal_1_$__cuda_sm20_div_rn_f64_full) ;  /* 0x000000fc001c7944 */ /* 0x000fea0003c00000 */
[----:B------:R-:W-:Y:S02]  /*a420*/  IMAD.MOV.U32 R6, RZ, RZ, R20 ;  /* 0x000000ffff067224 */ /* 0x000fe400078e0014 */
[----:B------:R-:W-:-:S07]  /*a430*/  IMAD.MOV.U32 R7, RZ, RZ, R21 ;  /* 0x000000ffff077224 */ /* 0x000fce00078e0015 */
.L_x_491:
[----:B------:R-:W-:Y:S05]  /*a440*/  BSYNC.RECONVERGENT B1 ;  /* 0x0000000000017941 */ /* 0x000fea0003800200 */
.L_x_490:
[----:B------:R-:W-:Y:S01]  /*a450*/  FSEL R11, R7, 1.875, P4 ;  /* 0x3ff00000070b7808 */ /* 0x000fe20002000000 */
[----:B------:R-:W-:Y:S01]  /*a460*/  VIADD R7, R9, 0x1 ;  /* 0x0000000109077836 */ /* 0x000fe20000000000 */
[----:B------:R-:W-:Y:S01]  /*a470*/  FSEL R10, R6, RZ, P4 ;  /* 0x000000ff060a7208 */ /* 0x000fe20002000000 */
[----:B------:R-:W-:Y:S01]  /*a480*/  UMOV UR4, 0xd916872b ;  /* 0xd916872b00047882 */ /* 0x000fe20000000000 */
[----:B------:R-:W-:Y:S02]  /*a490*/  UMOV UR5, 0x3feff7ce ;  /* 0x3feff7ce00057882 */ /* 0x000fe40000000000 */
[----:B------:R0:W-:Y:S01]  /*a4a0*/  STS [R2+0x750], R7 ;  /* 0x0007500702007388 */ /* 0x0001e20000000800 */
[----:B------:R-:W-:Y:S01]  /*a4b0*/  ISETP.NE.AND P0, PT, R7, 0x4, PT ;  /* 0x000000040700780c */ /* 0x000fe20003f05270 */
[----:B------:R-:W-:Y:S02]  /*a4c0*/  DSETP.LEU.AND P1, PT, R10, UR4, PT ;  /* 0x000000040a007e2a */ /* 0x000fe4000bf2b000 */
[----:B------:R0:W-:-:S12]  /*a4d0*/  STS.64 [R2+0x6c8], R10 ;  /* 0x0006c80a02007388 */ /* 0x0001d80000000a00 */
[----:B0-----:R-:W-:Y:S05]  /*a4e0*/  @P0 BRA P1, `(.L_x_454) ;  /* 0x0000002c00b80947 */ /* 0x001fea0000800000 */
        /* <DEDUP_REMOVED lines=16> */
.L_x_503:
        /* <DEDUP_REMOVED lines=83> */
.L_x_500:
[----:B------:R-:W-:Y:S05]  /*ab20*/  BSYNC.RECONVERGENT B5 ;  /* 0x0000000000057941 */ /* 0x000fea0003800200 */
.L_x_499:
        /* <DEDUP_REMOVED lines=18> */
.L_x_502:
[----:B------:R-:W-:Y:S05]  /*ac50*/  BSYNC.RECONVERGENT B5 ;  /* 0x0000000000057941 */ /* 0x000fea0003800200 */
.L_x_501:
[----:B------:R-:W-:Y:S01]  /*ac60*/  DADD R10, R20, R10 ;  /* 0x00000000140a7229 */ /* 0x000fe2000000000a */
[----:B------:R-:W-:Y:S10]  /*ac70*/  @P3 BRA `(.L_x_503) ;  /* 0xfffffff8005c3947 */ /* 0x000ff4000383ffff */
[----:B------:R-:W-:Y:S05]  /*ac80*/  BSYNC.RECONVERGENT B4 ;  /* 0x0000000000047941 */ /* 0x000fea0003800200 */
.L_x_498:
[----:B------:R-:W-:-:S07]  /*ac90*/  LEA R3, R3, 0x1, 0x2 ;  /* 0x0000000103037811 */ /* 0x000fce00078e10ff */
.L_x_497:
[----:B------:R-:W-:Y:S05]  /*aca0*/  BSYNC.RECONVERGENT B3 ;  /* 0x0000000000037941 */ /* 0x000fea0003800200 */
.L_x_496:
[----:B------:R-:W-:-:S04]  /*acb0*/  LOP3.LUT R4, R9, 0x1, RZ, 0xc0, !PT ;  /* 0x0000000109047812 */ /* 0x000fc800078ec0ff */
[----:B------:R-:W-:-:S13]  /*acc0*/  ISETP.NE.U32.AND P0, PT, R4, 0x1, PT ;  /* 0x000000010400780c */ /* 0x000fda0003f05070 */
[----:B------:R-:W-:Y:S05]  /*acd0*/  @!P0 BRA `(.L_x_495) ;  /* 0x0000000000fc8947 */ /* 0x000fea0003800000 */
[----:B------:R-:W-:Y:S01]  /*ace0*/  IMAD R3, R3, 0x8, R2 ;  /* 0x0000000803037824 */ /* 0x000fe200078e0202 */
[----:B------:R-:W-:Y:S01]  /*acf0*/  UMOV UR4, 0xfefa39ef ;  /* 0xfefa39ef00047882 */ /* 0x000fe20000000000 */
[----:B------:R-:W-:Y:S01]  /*ad00*/  IMAD.MOV.U32 R16, RZ, RZ, 0x652b82fe ;  /* 0x652b82feff107424 */ /* 0x000fe200078e00ff */
        /* <DEDUP_REMOVED lines=58> */
.L_x_505:
[----:B------:R-:W-:Y:S05]  /*b0b0*/  BSYNC.RECONVERGENT B3 ;  /* 0x0000000000037941 */ /* 0x000fea0003800200 */
.L_x_504:
[----:B------:R-:W-:-:S11]  /*b0c0*/  DADD R10, R10, R4 ;  /* 0x000000000a0a7229 */ /* 0x000fd60000000004 */
.L_x_495:
[----:B------:R-:W-:Y:S05]  /*b0d0*/  BSYNC.RECONVERGENT B2 ;  /* 0x0000000000027941 */ /* 0x000fea0003800200 */
.L_x_494:
        /* <DEDUP_REMOVED lines=23> */
[----:B------:R-:W-:Y:S02]  /*b250*/  MOV R13, R11 ;  /* 0x0000000b000d7202 */ /* 0x000fe40000000f00 */
[----:B------:R-:W-:-:S07]  /*b260*/  MOV R22, 0xb280 ;  /* 0x0000b28000167802 */ /* 0x000fce0000000f00 */
[----:B------:R-:W-:Y:S05]  /*b270*/  CALL.REL.NOINC `($__internal_1_$__cuda_sm20_div_rn_f64_full) ;  /* 0x000000ec00847944 */ /* 0x000fea0003c00000 */
[----:B------:R-:W-:Y:S02]  /*b280*/  IMAD.MOV.U32 R4, RZ, RZ, R20 ;  /* 0x000000ffff047224 */ /* 0x000fe400078e0014 */
[----:B------:R-:W-:-:S07]  /*b290*/  IMAD.MOV.U32 R5, RZ, RZ, R21 ;  /* 0x000000ffff057224 */ /* 0x000fce00078e0015 */
.L_x_507:
[----:B------:R-:W-:Y:S05]  /*b2a0*/  BSYNC.RECONVERGENT B3 ;  /* 0x0000000000037941 */ /* 0x000fea0003800200 */
.L_x_506:
[----:B------:R-:W-:Y:S05]  /*b2b0*/  @!P4 BRA `(.L_x_493) ;  /* 0x0000000800dcc947 */ /* 0x000fea0003800000 */
[----:B------:R-:W-:Y:S01]  /*b2c0*/  ISETP.NE.AND P0, PT, R9, RZ, PT ;  /* 0x000000ff0900720c */ /* 0x000fe20003f05270 */
[----:B------:R-:W-:Y:S01]  /*b2d0*/  BSSY.RECONVERGENT B2, `(.L_x_508) ;  /* 0x0000071000027945 */ /* 0x000fe20003800200 */
[----:B------:R-:W-:-:S11]  /*b2e0*/  IMAD.MOV.U32 R3, RZ, RZ, RZ ;  /* 0x000000ffff037224 */ /* 0x000fd600078e00ff */
[----:B------:R-:W-:Y:S05]  /*b2f0*/  @!P0 BRA `(.L_x_509) ;  /* 0x0000000400b88947 */ /* 0x000fea0003800000 */
[----:B------:R-:W-:Y:S01]  /*b300*/  LOP3.LUT R3, R7, 0x7ffffffe, RZ, 0xc0, !PT ;  /* 0x7ffffffe07037812 */ /* 0x000fe200078ec0ff */
[----:B------:R-:W-:-:S07]  /*b310*/  IMAD.MOV.U32 R23, RZ, RZ, RZ ;  /* 0x000000ffff177224 */ /* 0x000fce00078e00ff */
.L_x_514:
[----:B------:R-:W-:Y:S01]  /*b320*/  LEA R24, R23, R2, 0x5 ;  /* 0x0000000217187211 */ /* 0x000fe200078e28ff */
[----:B------:R-:W-:Y:S01]  /*b330*/  IMAD.MOV.U32 R12, RZ, RZ, 0x652b82fe ;  /* 0x652b82feff0c7424 */ /* 0x000fe200078e00ff */
[----:B------:R-:W-:Y:S01]  /*b340*/  MOV R10, 0x3b39803f ;  /* 0x3b39803f000a7802 */ /* 0x000fe20000000f00 */
[----:B------:R-:W-:Y:S01]  /*b350*/  IMAD.MOV.U32 R13, RZ, RZ, 0x3ff71547 ;  /* 0x3ff71547ff0d7424 */ /* 0x000fe200078e00ff */
[----:B------:R-:W-:Y:S01]  /*b360*/  MOV R17, 0x3e928af3 ;  /* 0x3e928af300117802 */ /* 0x000fe20000000f00 */
[----:B------:R-:W-:Y:S01]  /*b370*/  IMAD.MOV.U32 R6, RZ, RZ, -0x105c611 ;  /* 0xfefa39efff067424 */ /* 0x000fe200078e00ff */
[----:B------:R-:W0:Y:S01]  /*b380*/  LDS.64 R24, [R24+0x6b8] ;  /* 0x0006b80018187984 */ /* 0x000e220000000a00 */
[----:B------:R-:W-:Y:S01]  /*b390*/  IMAD.MOV.U32 R7, RZ, RZ, 0x3fe62e42 ;  /* 0x3fe62e42ff077424 */ /* 0x000fe200078e00ff */
[----:B------:R-:W-:Y:S01]  /*b3a0*/  BSSY.RECONVERGENT B3, `(.L_x_510) ;  /* 0x0000036000037945 */ /* 0x000fe20003800200 */
[----:B------:R-:W-:Y:S02]  /*b3b0*/  IMAD.MOV.U32 R11, RZ, RZ, 0x3c7abc9e ;  /* 0x3c7abc9eff0b7424 */ /* 0x000fe400078e00ff */
[----:B------:R-:W-:-:S02]  /*b3c0*/  IMAD.MOV.U32 R16, RZ, RZ, -0x35dec16 ;  /* 0xfca213eaff107424 */ /* 0x000fc400078e00ff */
[----:B------:R-:W-:Y:S02]  /*b3d0*/  IMAD.MOV.U32 R18, RZ, RZ, 0x62401315 ;  /* 0x62401315ff127424 */ /* 0x000fe400078e00ff */
[----:B------:R-:W-:Y:S01]  /*b3e0*/  IMAD.MOV.U32 R19, RZ, RZ, 0x3ec71dee ;  /* 0x3ec71deeff137424 */ /* 0x000fe200078e00ff */
[----:B0-----:R-:W-:Y:S02]  /*b3f0*/  DFMA R26, R24, -R12, 6.75539944105574400000e+15 ;  /* 0x43380000181a742b */ /* 0x001fe4000000080c */
[----:B------:R-:W-:-:S06]  /*b400*/  DADD R44, -RZ, -R24 ;  /* 0x00000000ff2c7229 */ /* 0x000fcc0000000918 */
[----:B------:R-:W-:-:S04]  /*b410*/  DADD R34, R26, -6.75539944105574400000e+15 ;  /* 0xc33800001a227429 */ /* 0x000fc80000000000 */
[----:B------:R-:W-:-:S04]  /*b420*/  FSETP.GEU.AND P0, PT, |R45|, 4.1917929649353027344, PT ;  /* 0x4086232b2d00780b */ /* 0x000fc80003f0e200 */
[----:B------:R-:W-:-:S08]  /*b430*/  DFMA R14, R34, -R6, -R24 ;  /* 0x80000006220e722b */ /* 0x000fd00000000818 */
[----:B------:R-:W-:Y:S01]  /*b440*/  DFMA R34, R34, -R10, R14 ;  /* 0x8000000a2222722b */ /* 0x000fe2000000000e */
[----:B------:R-:W-:Y:S02]  /*b450*/  IMAD.MOV.U32 R14, RZ, RZ, 0x69ce2bdf ;  /* 0x69ce2bdfff0e7424 */ /* 0x000fe400078e00ff */
[----:B------:R-:W-:-:S06]  /*b460*/  IMAD.MOV.U32 R15, RZ, RZ, 0x3e5ade15 ;  /* 0x3e5ade15ff0f7424 */ /* 0x000fcc00078e00ff */
[----:B------:R-:W-:-:S08]  /*b470*/  DFMA R20, R34, R14, R16 ;  /* 0x0000000e2214722b */ /* 0x000fd00000000010 */
[----:B------:R-:W-:Y:S01]  /*b480*/  DFMA R28, R34, R20, R18 ;  /* 0x00000014221c722b */ /* 0x000fe20000000012 */
[----:B------:R-:W-:Y:S02]  /*b490*/  IMAD.MOV.U32 R20, RZ, RZ, 0x7c89eb71 ;  /* 0x7c89eb71ff147424 */ /* 0x000fe400078e00ff */
[----:B------:R-:W-:-:S06]  /*b4a0*/  IMAD.MOV.U32 R21, RZ, RZ, 0x3efa0199 ;  /* 0x3efa0199ff157424 */ /* 0x000fcc00078e00ff */
[----:B------:R-:W-:Y:S01]  /*b4b0*/  DFMA R30, R34, R28, R20 ;  /* 0x0000001c221e722b */ /* 0x000fe20000000014 */
[----:B------:R-:W-:Y:S01]  /*b4c0*/  MOV R28, 0x14761f65 ;  /* 0x14761f65001c7802 */ /* 0x000fe20000000f00 */
[----:B------:R-:W-:-:S06]  /*b4d0*/  IMAD.MOV.U32 R29, RZ, RZ, 0x3f2a01a0 ;  /* 0x3f2a01a0ff1d7424 */ /* 0x000fcc00078e00ff */
[----:B------:R-:W-:Y:S01]  /*b4e0*/  DFMA R32, R34, R30, R28 ;  /* 0x0000001e2220722b */ /* 0x000fe2000000001c */
[----:B------:R-:W-:Y:S02]  /*b4f0*/  IMAD.MOV.U32 R30, RZ, RZ, 0x1852b7af ;  /* 0x1852b7afff1e7424 */ /* 0x000fe400078e00ff */
[----:B------:R-:W-:-:S06]  /*b500*/  IMAD.MOV.U32 R31, RZ, RZ, 0x3f56c16c ;  /* 0x3f56c16cff1f7424 */ /* 0x000fcc00078e00ff */
[----:B------:R-:W-:Y:S01]  /*b510*/  DFMA R36, R34, R32, R30 ;  /* 0x000000202224722b */ /* 0x000fe2000000001e */
[----:B------:R-:W-:Y:S01]  /*b520*/  IMAD.MOV.U32 R32, RZ, RZ, 0x11122322 ;  /* 0x11122322ff207424 */ /* 0x000fe200078e00ff */
[----:B------:R-:W-:-:S06]  /*b530*/  MOV R33, 0x3f811111 ;  /* 0x3f81111100217802 */ /* 0x000fcc0000000f00 */
[----:B------:R-:W-:Y:S01]  /*b540*/  DFMA R38, R34, R36, R32 ;  /* 0x000000242226722b */ /* 0x000fe20000000020 */
[----:B------:R-:W-:Y:S02]  /*b550*/  IMAD.MOV.U32 R36, RZ, RZ, 0x555502a1 ;  /* 0x555502a1ff247424 */ /* 0x000fe400078e00ff */
[----:B------:R-:W-:-:S06]  /*b560*/  IMAD.MOV.U32 R37, RZ, RZ, 0x3fa55555 ;  /* 0x3fa55555ff257424 */ /* 0x000fcc00078e00ff */
[----:B------:R-:W-:Y:S01]  /*b570*/  DFMA R40, R34, R38, R36 ;  /* 0x000000262228722b */ /* 0x000fe20000000024 */
[----:B------:R-:W-:Y:S02]  /*b580*/  IMAD.MOV.U32 R38, RZ, RZ, 0x55555511 ;  /* 0x55555511ff267424 */ /* 0x000fe400078e00ff */
[----:B------:R-:W-:-:S06]  /*b590*/  IMAD.MOV.U32 R39, RZ, RZ, 0x3fc55555 ;  /* 0x3fc55555ff277424 */ /* 0x000fcc00078e00ff */
[----:B------:R-:W-:Y:S01]  /*b5a0*/  DFMA R42, R34, R40, R38 ;  /* 0x00000028222a722b */ /* 0x000fe20000000026 */
[----:B------:R-:W-:Y:S01]  /*b5b0*/  MOV R40, 0xb ;  /* 0x0000000b00287802 */ /* 0x000fe20000000f00 */
[----:B------:R-:W-:-:S06]  /*b5c0*/  IMAD.MOV.U32 R41, RZ, RZ, 0x3fe00000 ;  /* 0x3fe00000ff297424 */ /* 0x000fcc00078e00ff */
        /* <DEDUP_REMOVED lines=19> */
.L_x_511:
[----:B------:R-:W-:Y:S05]  /*b700*/  BSYNC.RECONVERGENT B3 ;  /* 0x0000000000037941 */ /* 0x000fea0003800200 */
.L_x_510:
        /* <DEDUP_REMOVED lines=9> */
[----:B------:R-:W-:Y:S02]  /*b7a0*/  DFMA R10, R26, -R10, R6 ;  /* 0x8000000a1a0a722b */ /* 0x000fe40000000006 */
[----:B------:R-:W-:-:S06]  /*b7b0*/  DADD R6, -RZ, -R24 ;  /* 0x00000000ff067229 */ /* 0x000fcc0000000918 */
        /* <DEDUP_REMOVED lines=10> */
[----:B------:R-:W-:Y:S01]  /*b860*/  DFMA R10, R10, R14, 1 ;  /* 0x3ff000000a0a742b */ /* 0x000fe2000000000e */
[----:B------:R-:W-:-:S04]  /*b870*/  MOV R14, R7 ;  /* 0x00000007000e7202 */ /* 0x000fc80000000f00 */
[----:B------:R-:W-:-:S05]  /*b880*/  FSETP.GEU.AND P0, PT, |R14|, 4.1917929649353027344, PT ;  /* 0x4086232b0e00780b */ /* 0x000fca0003f0e200 */
[----:B------:R-:W-:Y:S02]  /*b890*/  IMAD R7, R12, 0x100000, R11 ;  /* 0x001000000c077824 */ /* 0x000fe400078e020b */
[----:B------:R-:W-:-:S06]  /*b8a0*/  IMAD.MOV.U32 R6, RZ, RZ, R10 ;  /* 0x000000ffff067224 */ /* 0x000fcc00078e000a */
        /* <DEDUP_REMOVED lines=10> */
[----:B------:R-:W-:Y:S02]  /*b950*/  @!P1 LEA R13, R12, 0x3ff00000, 0x14 ;  /* 0x3ff000000c0d9811 */ /* 0x000fe400078ea0ff */
[----:B------:R-:W-:-:S06]  /*b960*/  @!P1 MOV R12, RZ ;  /* 0x000000ff000c9202 */ /* 0x000fcc0000000f00 */
[----:B------:R-:W-:-:S11]  /*b970*/  @!P1 DMUL R6, R10, R12 ;  /* 0x0000000c0a069228 */ /* 0x000fd60000000000 */
.L_x_513:
[----:B------:R-:W-:Y:S05]  /*b980*/  BSYNC.RECONVERGENT B3 ;  /* 0x0000000000037941 */ /* 0x000fea0003800200 */
.L_x_512:
[----:B------:R-:W-:Y:S01]  /*b990*/  DMUL R6, R6, R4 ;  /* 0x0000000406067228 */ /* 0x000fe20000000000 */
[----:B------:R-:W-:-:S05]  /*b9a0*/  VIADD R23, R23, 0x2 ;  /* 0x0000000217177836 */ /* 0x000fca0000000000 */
[----:B------:R-:W-:Y:S01]  /*b9b0*/  ISETP.NE.AND P0, PT, R23, R3, PT ;  /* 0x000000031700720c */ /* 0x000fe20003f05270 */
[----:B------:R0:W-:-:S12]  /*b9c0*/  STS.64 [R22+0x738], R6 ;  /* 0x0007380616007388 */ /* 0x0001d80000000a00 */
[----:B0-----:R-:W-:Y:S05]  /*b9d0*/  @P0 BRA `(.L_x_514) ;  /* 0xfffffff800500947 */ /* 0x001fea000383ffff */
.L_x_509:
[----:B------:R-:W-:Y:S05]  /*b9e0*/  BSYNC.RECONVERGENT B2 ;  /* 0x0000000000027941 */ /* 0x000fea0003800200 */
.L_x_508:
        /* <DEDUP_REMOVED lines=8> */
[----:B------:R-:W-:Y:S01]  /*ba70*/  BSSY.RECONVERGENT B2, `(.L_x_515) ;  /* 0x0000038000027945 */ /* 0x000fe20003800200 */
[----:B------:R-:W0:Y:S04]  /*ba80*/  LDS.64 R10, [R10+0x6b8] ;  /* 0x0006b8000a0a7984 */ /* 0x000e280000000a00 */
        /* <DEDUP_REMOVED lines=54> */
.L_x_516:
[----:B------:R-:W-:Y:S05]  /*bdf0*/  BSYNC.RECONVERGENT B2 ;  /* 0x0000000000027941 */ /* 0x000fea0003800200 */
.L_x_515:
[----:B------:R-:W-:Y:S01]  /*be00*/  DMUL R4, R6, R4 ;  /* 0x0000000406047228 */ /* 0x000fe20000000000 */
[----:B------:R-:W-:-:S06]  /*be10*/  IMAD R3, R3, 0x8, R2 ;  /* 0x0000000803037824 */ /* 0x000fcc00078e0202 */
[----:B------:R0:W-:Y:S04]  /*be20*/  STS.64 [R3+0x730], R4 ;  /* 0x0007300403007388 */ /* 0x0001e80000000a00 */
.L_x_493:
[----:B------:R-:W-:Y:S05]  /*be30*/  BSYNC.RECONVERGENT B1 ;  /* 0x0000000000017941 */ /* 0x000fea0003800200 */
.L_x_492:
[----:B0-----:R-:W0:Y:S02]  /*be40*/  LDC R3, c[0x0][0x3a0] ;  /* 0x0000e800ff037b82 */ /* 0x001e240000000800 */
[----:B0-----:R-:W-:-:S13]  /*be50*/  ISETP.GE.AND P0, PT, R3, 0x1, PT ;  /* 0x000000010300780c */ /* 0x001fda0003f06270 */
[----:B------:R-:W-:Y:S05]  /*be60*/  @!P0 EXIT ;  /* 0x000000000000894d */ /* 0x000fea0003800000 */
[----:B------:R-:W0:Y:S01]  /*be70*/  LDS R9, [R2+0x750] ;  /* 0x0007500002097984 */ /* 0x000e220000000800 */
[----:B------:R-:W-:Y:S01]  /*be80*/  BSSY.RECONVERGENT B1, `(.L_x_517) ;  /* 0x0000153000017945 */ /* 0x000fe20003800200 */
[----:B------:R-:W-:Y:S01]  /*be90*/  IMAD.MOV.U32 R3, RZ, RZ, RZ ;  /* 0x000000ffff037224 */ /* 0x000fe200078e00ff */
[C---:B0-----:R-:W-:Y:S02]  /*bea0*/  LOP3.LUT R6, R9.reuse, 0x7, RZ, 0xc0, !PT ;  /* 0x0000000709067812 */ /* 0x041fe400078ec0ff */
[C---:B------:R-:W-:Y:S02]  /*beb0*/  LOP3.LUT R7, R9.reuse, 0x7ffffff8, RZ, 0xc0, !PT ;  /* 0x7ffffff809077812 */ /* 0x040fe400078ec0ff */
[----:B------:R-:W-:-:S07]  /*bec0*/  LOP3.LUT R8, R9, 0x3, RZ, 0xc0, !PT ;  /* 0x0000000309087812 */ /* 0x000fce00078ec0ff */
.L_x_534:
        /* <DEDUP_REMOVED lines=11> */
[----:B------:R-:W0:Y:S01]  /*bf80*/  LDC R37, c[0x0][0x3a0] ;  /* 0x0000e800ff257b82 */ /* 0x000e220000000800 */
[----:B------:R-:W-:Y:S01]  /*bf90*/  BSSY.RECONVERGENT B4, `(.L_x_522) ;  /* 0x0000038000047945 */ /* 0x000fe20003800200 */
[----:B------:R-:W-:Y:S02]  /*bfa0*/  MOV R32, RZ ;  /* 0x000000ff00207202 */ /* 0x000fe40000000f00 */
[----:B------:R-:W-:-:S07]  /*bfb0*/  CS2R R4, SRZ ;  /* 0x0000000000047805 */ /* 0x000fce000001ff00 */
.L_x_523:
[C---:B0-----:R-:W-:Y:S02]  /*bfc0*/  IMAD R13, R32.reuse, R37, R3 ;  /* 0x00000025200d7224 */ /* 0x041fe400078e0203 */
[C-C-:B------:R-:W-:Y:S01]  /*bfd0*/  IMAD R34, R32.reuse, 0x8, R2.reuse ;  /* 0x0000000820227824 */ /* 0x140fe200078e0202 */
[----:B------:R-:W-:Y:S01]  /*bfe0*/  IADD3 R32, PT, PT, R32, 0x8, RZ ;  /* 0x0000000820207810 */ /* 0x000fe20007ffe0ff */
[----:B------:R-:W-:-:S03]  /*bff0*/  IMAD R14, R13, 0x8, R2 ;  /* 0x000000080d0e7824 */ /* 0x000fc600078e0202 */
[----:B------:R-:W-:Y:S01]  /*c000*/  LDS.64 R20, [R34+0x730] ;  /* 0x0007300022147984 */ /* 0x000fe20000000a00 */
[----:B------:R-:W-:-:S03]  /*c010*/  IMAD R26, R37, 0x8, R14 ;  /* 0x00000008251a7824 */ /* 0x000fc600078e020e */
[----:B------:R-:W0:Y:S01]  /*c020*/  LDS.64 R28, [R14+0x2d0] ;  /* 0x0002d0000e1c7984 */ /* 0x000e220000000a00 */
[----:B------:R-:W-:-:S03]  /*c030*/  IMAD R30, R37, 0x8, R26 ;  /* 0x00000008251e7824 */ /* 0x000fc600078e021a */
[----:B------:R-:W1:Y:S02]  /*c040*/  LDS.64 R22, [R26+0x2d0] ;  /* 0x0002d0001a167984 */ /* 0x000e640000000a00 */
[C---:B------:R-:W-:Y:S02]  /*c050*/  LEA R31, R37.reuse, R30, 0x3 ;  /* 0x0000001e251f7211 */ /* 0x040fe400078e18ff */
[----:B------:R-:W2:Y:S03]  /*c060*/  LDS.64 R24, [R30+0x2d0] ;  /* 0x0002d0001e187984 */ /* 0x000ea60000000a00 */
[C---:B------:R-:W-:Y:S01]  /*c070*/  IMAD R33, R37.reuse, 0x8, R31 ;  /* 0x0000000825217824 */ /* 0x040fe200078e021f */
[----:B------:R-:W3:Y:S03]  /*c080*/  LDS.64 R16, [R34+0x738] ;  /* 0x0007380022107984 */ /* 0x000ee60000000a00 */
[C---:B------:R-:W-:Y:S01]  /*c090*/  IMAD R35, R37.reuse, 0x8, R33 ;  /* 0x0000000825237824 */ /* 0x040fe200078e0221 */
[----:B------:R-:W4:Y:S03]  /*c0a0*/  LDS.64 R12, [R31+0x2d0] ;  /* 0x0002d0001f0c7984 */ /* 0x000f260000000a00 */
[C---:B------:R-:W-:Y:S01]  /*c0b0*/  IMAD R36, R37.reuse, 0x8, R35 ;  /* 0x0000000825247824 */ /* 0x040fe200078e0223 */
[----:B------:R-:W5:Y:S04]  /*c0c0*/  LDS.64 R18, [R34+0x740] ;  /* 0x0007400022127984 */ /* 0x000f680000000a00 */
[----:B------:R0:W5:Y:S04]  /*c0d0*/  LDS.64 R14, [R33+0x2d0] ;  /* 0x0002d000210e7984 */ /* 0x0001680000000a00 */
[----:B------:R-:W5:Y:S04]  /*c0e0*/  LDS.64 R26, [R34+0x748] ;  /* 0x00074800221a7984 */ /* 0x000f680000000a00 */
[----:B------:R-:W-:Y:S01]  /*c0f0*/  LDS.64 R30, [R36+0x2d0] ;  /* 0x0002d000241e7984 */ /* 0x000fe20000000a00 */
[----:B0-----:R-:W-:Y:S01]  /*c100*/  IMAD R33, R37, 0x8, R36 ;  /* 0x0000000825217824 */ /* 0x001fe200078e0224 */
[----:B------:R-:W-:-:S02]  /*c110*/  DSETP.NEU.AND P0, PT, R28, 1, PT ;  /* 0x3ff000001c00742a */ /* 0x000fc40003f0d000 */
[----:B------:R-:W0:Y:S01]  /*c120*/  LDS.64 R28, [R35+0x2d0] ;  /* 0x0002d000231c7984 */ /* 0x000e220000000a00 */
[----:B-1----:R-:W-:-:S03]  /*c130*/  DSETP.NEU.AND P1, PT, R22, 1, PT ;  /* 0x3ff000001600742a */ /* 0x002fc60003f2d000 */
[----:B------:R-:W1:Y:S08]  /*c140*/  LDS.64 R22, [R34+0x750] ;  /* 0x0007500022167984 */ /* 0x000e700000000a00 */
[--C-:B------:R-:W-:Y:S02]  /*c150*/  @!P0 DADD R4, R4, R20.reuse ;  /* 0x0000000004048229 */ /* 0x100fe40000000014 */
[----:B------:R-:W-:Y:S01]  /*c160*/  @P0 DADD R10, R10, R20 ;  /* 0x000000000a0a0229 */ /* 0x000fe20000000014 */
[----:B------:R-:W1:Y:S01]  /*c170*/  LDS.64 R20, [R34+0x758] ;  /* 0x0007580022147984 */ /* 0x000e620000000a00 */
[----:B--2---:R-:W-:-:S04]  /*c180*/  DSETP.NEU.AND P0, PT, R24, 1, PT ;  /* 0x3ff000001800742a */ /* 0x004fc80003f0d000 */
[--C-:B---3--:R-:W-:Y:S01]  /*c190*/  @!P1 DADD R4, R4, R16.reuse ;  /* 0x0000000004049229 */ /* 0x108fe20000000010 */
[----:B------:R-:W2:Y:S01]  /*c1a0*/  LDS.64 R24, [R33+0x2d0] ;  /* 0x0002d00021187984 */ /* 0x000ea20000000a00 */
[----:B------:R-:W-:Y:S02]  /*c1b0*/  @P1 DADD R10, R10, R16 ;  /* 0x000000000a0a1229 */ /* 0x000fe40000000010 */
[----:B----4-:R-:W-:Y:S01]  /*c1c0*/  DSETP.NEU.AND P1, PT, R12, 1, PT ;  /* 0x3ff000000c00742a */ /* 0x010fe20003f2d000 */
[----:B------:R-:W3:Y:S04]  /*c1d0*/  LDS.64 R16, [R34+0x760] ;  /* 0x0007600022107984 */ /* 0x000ee80000000a00 */
[----:B------:R-:W4:Y:S01]  /*c1e0*/  LDS.64 R12, [R34+0x768] ;  /* 0x00076800220c7984 */ /* 0x000f220000000a00 */
[----:B-----5:R-:W-:-:S02]  /*c1f0*/  @P0 DADD R10, R10, R18 ;  /* 0x000000000a0a0229 */ /* 0x020fc40000000012 */
[----:B------:R-:W-:Y:S02]  /*c200*/  @!P0 DADD R4, R4, R18 ;  /* 0x0000000004048229 */ /* 0x000fe40000000012 */
[----:B------:R-:W-:-:S04]  /*c210*/  DSETP.NEU.AND P0, PT, R14, 1, PT ;  /* 0x3ff000000e00742a */ /* 0x000fc80003f0d000 */
[--C-:B------:R-:W-:Y:S02]  /*c220*/  @P1 DADD R10, R10, R26.reuse ;  /* 0x000000000a0a1229 */ /* 0x100fe4000000001a */
[----:B------:R-:W-:Y:S02]  /*c230*/  @!P1 DADD R4, R4, R26 ;  /* 0x0000000004049229 */ /* 0x000fe4000000001a */
[----:B0-----:R-:W-:-:S06]  /*c240*/  DSETP.NEU.AND P1, PT, R28, 1, PT ;  /* 0x3ff000001c00742a */ /* 0x001fcc0003f2d000 */
[--C-:B-1----:R-:W-:Y:S02]  /*c250*/  @P0 DADD R10, R10, R22.reuse ;  /* 0x000000000a0a0229 */ /* 0x102fe40000000016 */
[----:B------:R-:W-:Y:S02]  /*c260*/  @!P0 DADD R4, R4, R22 ;  /* 0x0000000004048229 */ /* 0x000fe40000000016 */
[----:B------:R-:W-:-:S04]  /*c270*/  DSETP.NEU.AND P0, PT, R30, 1, PT ;  /* 0x3ff000001e00742a */ /* 0x000fc80003f0d000 */
[--C-:B------:R-:W-:Y:S02]  /*c280*/  @P1 DADD R10, R10, R20.reuse ;  /* 0x000000000a0a1229 */ /* 0x100fe40000000014 */
[----:B------:R-:W-:Y:S02]  /*c290*/  @!P1 DADD R4, R4, R20 ;  /* 0x0000000004049229 */ /* 0x000fe40000000014 */
[----:B--2---:R-:W-:-:S06]  /*c2a0*/  DSETP.NEU.AND P1, PT, R24, 1, PT ;  /* 0x3ff000001800742a */ /* 0x004fcc0003f2d000 */
[--C-:B---3--:R-:W-:Y:S02]  /*c2b0*/  @P0 DADD R10, R10, R16.reuse ;  /* 0x000000000a0a0229 */ /* 0x108fe40000000010 */
[----:B------:R-:W-:Y:S01]  /*c2c0*/  @!P0 DADD R4, R4, R16 ;  /* 0x0000000004048229 */ /* 0x000fe20000000010 */
[----:B------:R-:W-:-:S05]  /*c2d0*/  ISETP.NE.AND P0, PT, R32, R7, PT ;  /* 0x000000072000720c */ /* 0x000fca0003f05270 */
[--C-:B----4-:R-:W-:Y:S02]  /*c2e0*/  @P1 DADD R10, R10, R12.reuse ;  /* 0x000000000a0a1229 */ /* 0x110fe4000000000c */
[----:B------:R-:W-:-:S06]  /*c2f0*/  @!P1 DADD R4, R4, R12 ;  /* 0x0000000004049229 */ /* 0x000fcc000000000c */
[----:B------:R-:W-:Y:S05]  /*c300*/  @P0 BRA `(.L_x_523) ;  /* 0xfffffffc002c0947 */ /* 0x000fea000383ffff */
[----:B------:R-:W-:Y:S05]  /*c310*/  BSYNC.RECONVERGENT B4 ;  /* 0x0000000000047941 */ /* 0x000fea0003800200 */
.L_x_522:
[----:B------:R-:W-:-:S07]  /*c320*/  IMAD.MOV.U32 R26, RZ, RZ, R7 ;  /* 0x000000ffff1a7224 */ /* 0x000fce00078e0007 */
.L_x_521:
[----:B------:R-:W-:Y:S05]  /*c330*/  BSYNC.RECONVERGENT B3 ;  /* 0x0000000000037941 */ /* 0x000fea0003800200 */
.L_x_520:
        /* <DEDUP_REMOVED lines=34> */
.L_x_525:
[----:B------:R-:W-:Y:S05]  /*c560*/  BSYNC.RECONVERGENT B3 ;  /* 0x0000000000037941 */ /* 0x000fea0003800200 */
.L_x_524:
[----:B------:R-:W-:Y:S05]  /*c570*/  @!P2 BRA `(.L_x_519) ;  /* 0x00000000007ca947 */ /* 0x000fea0003800000 */
[----:B------:R-:W-:Y:S01]  /*c580*/  ISETP.NE.AND P0, PT, R8, 0x1, PT ;  /* 0x000000010800780c */ /* 0x000fe20003f05270 */
[----:B------:R-:W-:Y:S01]  /*c590*/  BSSY.RECONVERGENT B3, `(.L_x_526) ;  /* 0x0000013000037945 */ /* 0x000fe20003800200 */
[----:B------:R-:W-:-:S11]  /*c5a0*/  LOP3.LUT P2, RZ, R9, 0x1, RZ, 0xc0, !PT ;  /* 0x0000000109ff7812 */ /* 0x000fd6000784c0ff */
[----:B------:R-:W-:Y:S05]  /*c5b0*/  @!P0 BRA `(.L_x_527) ;  /* 0x0000000000408947 */ /* 0x000fea0003800000 */
[----:B------:R-:W0:Y:S01]  /*c5c0*/  LDC R14, c[0x0][0x3a0] ;  /* 0x0000e800ff0e7b82 */ /* 0x000e220000000800 */
[----:B------:R-:W-:-:S05]  /*c5d0*/  LEA R18, R26, R2, 0x3 ;  /* 0x000000021a127211 */ /* 0x000fca00078e18ff */
[----:B------:R-:W-:Y:S01]  /*c5e0*/  LDS.64 R16, [R18+0x738] ;  /* 0x0007380012107984 */ /* 0x000fe20000000a00 */
[C---:B0-----:R-:W-:Y:S02]  /*c5f0*/  IMAD R13, R26.reuse, R14, R3 ;  /* 0x0000000e1a0d7224 */ /* 0x041fe400078e0203 */
[----:B------:R-:W-:Y:S02]  /*c600*/  VIADD R26, R26, 0x2 ;  /* 0x000000021a1a7836 */ /* 0x000fe40000000000 */
[----:B------:R-:W-:Y:S02]  /*c610*/  IMAD R19, R13, 0x8, R2 ;  /* 0x000000080d137824 */ /* 0x000fe400078e0202 */
[----:B------:R-:W-:Y:S02]  /*c620*/  LDS.64 R12, [R18+0x730] ;  /* 0x00073000120c7984 */ /* 0x000fe40000000a00 */
[----:B------:R-:W-:Y:S02]  /*c630*/  IMAD R14, R14, 0x8, R19 ;  /* 0x000000080e0e7824 */ /* 0x000fe400078e0213 */
[----:B------:R-:W0:Y:S04]  /*c640*/  LDS.64 R20, [R19+0x2d0] ;  /* 0x0002d00013147984 */ /* 0x000e280000000a00 */
[----:B------:R-:W1:Y:S01]  /*c650*/  LDS.64 R14, [R14+0x2d0] ;  /* 0x0002d0000e0e7984 */ /* 0x000e620000000a00 */
[----:B0-----:R-:W-:-:S02]  /*c660*/  DSETP.NEU.AND P0, PT, R20, 1, PT ;  /* 0x3ff000001400742a */ /* 0x001fc40003f0d000 */
[----:B-1----:R-:W-:-:S12]  /*c670*/  DSETP.NEU.AND P1, PT, R14, 1, PT ;  /* 0x3ff000000e00742a */ /* 0x002fd80003f2d000 */
[--C-:B------:R-:W-:Y:S02]  /*c680*/  @P0 DADD R10, R10, R12.reuse ;  /* 0x000000000a0a0229 */ /* 0x100fe4000000000c */
[----:B------:R-:W-:-:S06]  /*c690*/  @!P0 DADD R4, R4, R12 ;  /* 0x0000000004048229 */ /* 0x000fcc000000000c */
[--C-:B------:R-:W-:Y:S02]  /*c6a0*/  @P1 DADD R10, R10, R16.reuse ;  /* 0x000000000a0a1229 */ /* 0x100fe40000000010 */
[----:B------:R-:W-:-:S11]  /*c6b0*/  @!P1 DADD R4, R4, R16 ;  /* 0x0000000004049229 */ /* 0x000fd60000000010 */
.L_x_527:
[----:B------:R-:W-:Y:S05]  /*c6c0*/  BSYNC.RECONVERGENT B3 ;  /* 0x0000000000037941 */ /* 0x000fea0003800200 */
.L_x_526:
        /* <DEDUP_REMOVED lines=10> */
.L_x_519:
[----:B------:R-:W-:Y:S05]  /*c770*/  BSYNC.RECONVERGENT B2 ;  /* 0x0000000000027941 */ /* 0x000fea0003800200 */
.L_x_518:
[----:B------:R-:W-:Y:S01]  /*c780*/  IMAD.MOV.U32 R12, RZ, RZ, -0x1143d60 ;  /* 0xfeebc2a0ff0c7424 */ /* 0x000fe200078e00ff */
[----:B------:R-:W-:Y:S01]  /*c790*/  MOV R13, 0x39b4484b ;  /* 0x39b4484b000d7802 */ /* 0x000fe20000000f00 */
[----:B------:R-:W-:Y:S01]  /*c7a0*/  IMAD.MOV.U32 R14, RZ, RZ, R11 ;  /* 0x000000ffff0e7224 */ /* 0x000fe200078e000b */
[----:B------:R-:W-:Y:S01]  /*c7b0*/  BSSY.RECONVERGENT B2, `(.L_x_528) ;  /* 0x000005a000027945 */ /* 0x000fe20003800200 */
[----:B------:R-:W-:Y:S02]  /*c7c0*/  MOV R25, 0xfffffc01 ;  /* 0xfffffc0100197802 */ /* 0x000fe40000000f00 */
[----:B------:R-:W-:Y:S01]  /*c7d0*/  IMAD.MOV.U32 R15, RZ, RZ, R13 ;  /* 0x000000ffff0f7224 */ /* 0x000fe200078e000d */
[----:B------:R-:W-:Y:S01]  /*c7e0*/  DSETP.MAX.AND P0, P1, R10, R12, PT ;  /* 0x0000000c0a00722a */ /* 0x000fe2000390f000 */
[----:B------:R-:W-:-:S05]  /*c7f0*/  IMAD.MOV.U32 R11, RZ, RZ, R12 ;  /* 0x000000ffff0b7224 */ /* 0x000fca00078e000c */
[----:B------:R-:W-:Y:S02]  /*c800*/  FSEL R17, R14, R15, P0 ;  /* 0x0000000f0e117208 */ /* 0x000fe40000000000 */
[----:B------:R-:W-:-:S04]  /*c810*/  SEL R10, R10, R11, P0 ;  /* 0x0000000b0a0a7207 */ /* 0x000fc80000000000 */
[----:B------:R-:W-:Y:S02]  /*c820*/  MOV R14, R10 ;  /* 0x0000000a000e7202 */ /* 0x000fe40000000f00 */
        /* <DEDUP_REMOVED lines=76> */
.L_x_529:
[----:B------:R-:W-:Y:S01]  /*ccf0*/  MOV R10, 0x0 ;  /* 0x00000000000a7802 */ /* 0x000fe20000000f00 */
[----:B------:R-:W-:Y:S01]  /*cd00*/  IMAD.MOV.U32 R11, RZ, RZ, 0x7ff00000 ;  /* 0x7ff00000ff0b7424 */ /* 0x000fe200078e00ff */
[----:B------:R-:W-:-:S05]  /*cd10*/  LOP3.LUT P0, RZ, R15, 0x7fffffff, RZ, 0xc0, !PT ;  /* 0x7fffffff0fff7812 */ /* 0x000fca000780c0ff */
[----:B------:R-:W-:-:S10]  /*cd20*/  DFMA R10, R14, R10, +INF ;  /* 0x7ff000000e0a742b */ /* 0x000fd4000000000a */
[----:B------:R-:W-:Y:S02]  /*cd30*/  FSEL R10, R10, RZ, P0 ;  /* 0x000000ff0a0a7208 */ /* 0x000fe40000000000 */
[----:B------:R-:W-:-:S07]  /*cd40*/  FSEL R11, R11, -QNAN , P0 ;  /* 0xfff000000b0b7808 */ /* 0x000fce0000000000 */
.L_x_530:
[----:B------:R-:W-:Y:S05]  /*cd50*/  BSYNC.RECONVERGENT B2 ;  /* 0x0000000000027941 */ /* 0x000fea0003800200 */
.L_x_528:
[----:B------:R-:W-:Y:S01]  /*cd60*/  DSETP.MAX.AND P0, P1, R4, R12, PT ;  /* 0x0000000c0400722a */ /* 0x000fe2000390f000 */
[----:B------:R-:W-:Y:S01]  /*cd70*/  IMAD.MOV.U32 R14, RZ, RZ, R5 ;  /* 0x000000ffff0e7224 */ /* 0x000fe200078e0005 */
[----:B------:R-:W-:Y:S01]  /*cd80*/  BSSY.RECONVERGENT B2, `(.L_x_531) ;  /* 0x0000058000027945 */ /* 0x000fe20003800200 */
[----:B------:R-:W-:Y:S01]  /*cd90*/  IMAD.MOV.U32 R15, RZ, RZ, R13 ;  /* 0x000000ffff0f7224 */ /* 0x000fe200078e000d */
[----:B------:R-:W-:Y:S02]  /*cda0*/  MOV R23, 0xfffffc01 ;  /* 0xfffffc0100177802 */ /* 0x000fe40000000f00 */
        /* <DEDUP_REMOVED lines=79> */
.L_x_532:
[----:B------:R-:W-:Y:S01]  /*d2a0*/  MOV R4, 0x0 ;  /* 0x0000000000047802 */ /* 0x000fe20000000f00 */
[----:B------:R-:W-:Y:S01]  /*d2b0*/  IMAD.MOV.U32 R5, RZ, RZ, 0x7ff00000 ;  /* 0x7ff00000ff057424 */ /* 0x000fe200078e00ff */
[----:B------:R-:W-:-:S05]  /*d2c0*/  LOP3.LUT P0, RZ, R13, 0x7fffffff, RZ, 0xc0, !PT ;  /* 0x7fffffff0dff7812 */ /* 0x000fca000780c0ff */
[----:B------:R-:W-:-:S10]  /*d2d0*/  DFMA R4, R12, R4, +INF ;  /* 0x7ff000000c04742b */ /* 0x000fd40000000004 */
[----:B------:R-:W-:Y:S02]  /*d2e0*/  FSEL R16, R4, RZ, P0 ;  /* 0x000000ff04107208 */ /* 0x000fe40000000000 */
[----:B------:R-:W-:-:S07]  /*d2f0*/  FSEL R17, R5, -QNAN , P0 ;  /* 0xfff0000005117808 */ /* 0x000fce0000000000 */
.L_x_533:
[----:B------:R-:W-:Y:S05]  /*d300*/  BSYNC.RECONVERGENT B2 ;  /* 0x0000000000027941 */ /* 0x000fea0003800200 */
.L_x_531:
[C---:B------:R-:W-:Y:S01]  /*d310*/  LEA R13, R3.reuse, UR17, 0x3 ;  /* 0x00000011030d7c11 */ /* 0x040fe2000f8e18ff */
        /* <DEDUP_REMOVED lines=10> */
.L_x_517:
[----:B------:R-:W-:Y:S05]  /*d3c0*/  BRA `(.L_x_535) ;  /* 0x000000c000307947 */ /* 0x000fea0003800000 */
.L_x_454:
[----:B------:R-:W0:Y:S02]  /*d3d0*/  LDC R52, c[0x0][0x3a0] ;  /* 0x0000e800ff347b82 */ /* 0x000e240000000800 */
[----:B0-----:R-:W-:-:S13]  /*d3e0*/  ISETP.GE.AND P0, PT, R52, 0x1, PT ;  /* 0x000000013400780c */ /* 0x001fda0003f06270 */
[----:B------:R-:W-:Y:S05]  /*d3f0*/  @!P0 BRA `(.L_x_536) ;  /* 0x00000058005c8947 */ /* 0x000fea0003800000 */
[----:B------:R-:W0:Y:S01]  /*d400*/  LDCU UR4, c[0x0][0x3a4] ;  /* 0x00007480ff0477ac */ /* 0x000e220008000800 */
[C---:B------:R-:W-:Y:S01]  /*d410*/  VIMNMX.U32 R9, PT, PT, R52.reuse, 0x4, PT ;  /* 0x0000000434097848 */ /* 0x040fe20003fe0000 */
[----:B------:R-:W-:Y:S01]  /*d420*/  IMAD.MOV.U32 R8, RZ, RZ, 0x1 ;  /* 0x00000001ff087424 */ /* 0x000fe200078e00ff */
[C---:B------:R-:W-:Y:S02]  /*d430*/  LOP3.LUT R5, R52.reuse, 0x7, RZ, 0xc0, !PT ;  /* 0x0000000734057812 */ /* 0x040fe400078ec0ff */
[C---:B------:R-:W-:Y:S01]  /*d440*/  LOP3.LUT R6, R52.reuse, 0x3, RZ, 0xc0, !PT ;  /* 0x0000000334067812 */ /* 0x040fe200078ec0ff */
[----:B------:R-:W-:Y:S01]  /*d450*/  VIADD R9, R9, 0x1 ;  /* 0x0000000109097836 */ /* 0x000fe20000000000 */
[----:B------:R-:W-:Y:S01]  /*d460*/  LOP3.LUT R7, R52, 0x7ffffff8, RZ, 0xc0, !PT ;  /* 0x7ffffff834077812 */ /* 0x000fe200078ec0ff */
[----:B0-----:R-:W-:-:S06]  /*d470*/  ULOP3.LUT UR4, URZ, UR4, URZ, 0x33, !UPT ;  /* 0x00000004ff047292 */ /* 0x001fcc000f8e33ff */
[----:B------:R-:W-:-:S07]  /*d480*/  IADD3 R52, PT, PT, R52, UR4, RZ ;  /* 0x0000000434347c10 */ /* 0x000fce000fffe0ff */
.L_x_624:
[----:B------:R-:W0:Y:S02]  /*d490*/  LDS R10, [R2+0x750] ;  /* 0x00075000020a7984 */ /* 0x000e240000000800 */
[----:B0-----:R-:W-:-:S13]  /*d4a0*/  ISETP.GT.AND P0, PT, R10, 0x3, PT ;  /* 0x000000030a00780c */ /* 0x001fda0003f04270 */
[----:B------:R-:W-:Y:S05]  /*d4b0*/  @P0 BRA `(.L_x_536) ;  /* 0x00000058002c0947 */ /* 0x000fea0003800000 */
[----:B------:R-:W-:Y:S01]  /*d4c0*/  LOP3.LUT R10, R8, 0x1, RZ, 0xc0, !PT ;  /* 0x00000001080a7812 */ /* 0x000fe200078ec0ff */
[----:B------:R-:W-:Y:S03]  /*d4d0*/  BSSY.RELIABLE B1, `(.L_x_537) ;  /* 0x0000586000017945 */ /* 0x000fe60003800100 */
[----:B------:R-:W-:-:S13]  /*d4e0*/  ISETP.NE.AND P0, PT, R10, R3, PT ;  /* 0x000000030a00720c */ /* 0x000fda0003f05270 */
[----:B------:R-:W-:Y:S05]  /*d4f0*/  @P0 BRA `(.L_x_538) ;  /* 0x00000058000c0947 */ /* 0x000fea0003800000 */
[----:B------:R-:W-:Y:S01]  /*d500*/  UISETP.GE.U32.AND UP0, UPT, UR6, 0xf, UPT ;  /* 0x0000000f0600788c */ /* 0x000fe2000bf06070 */
[----:B------:R-:W-:-:S08]  /*d510*/  IMAD.MOV.U32 R11, RZ, RZ, RZ ;  /* 0x000000ffff0b7224 */ /* 0x000fd000078e00ff */
[----:B------:R-:W-:Y:S05]  /*d520*/  BRA.U !UP0, `(.L_x_539) ;  /* 0x0000000108387547 */ /* 0x000fea000b800000 */
[----:B------:R-:W0:Y:S01]  /*d530*/  LDC R10, c[0x0][0x3a0] ;  /* 0x0000e800ff0a7b82 */ /* 0x000e220000000800 */
[----:B------:R-:W-:Y:S01]  /*d540*/  BSSY.RECONVERGENT B2, `(.L_x_540) ;  /* 0x000000b000027945 */ /* 0x000fe20003800200 */
[----:B------:R-:W-:Y:S01]  /*d550*/  IMAD.MOV.U32 R11, RZ, RZ, RZ ;  /* 0x000000ffff0b7224 */ /* 0x000fe200078e00ff */
[----:B0-----:R-:W-:-:S07]  /*d560*/  LOP3.LUT R12, R10, 0x7ffffff0, RZ, 0xc0, !PT ;  /* 0x7ffffff00a0c7812 */ /* 0x001fce00078ec0ff */
.L_x_541:
[----:B0-----:R-:W-:Y:S02]  /*d570*/  IMAD.IADD R10, R2, 0x1, R11 ;  /* 0x00000001020a7824 */ /* 0x001fe400078e020b */
[----:B------:R-:W-:-:S03]  /*d580*/  VIADD R11, R11, 0x10 ;  /* 0x000000100b0b7836 */ /* 0x000fc60000000000 */
[----:B------:R0:W-:Y:S02]  /*d590*/  STS.U16 [R10+0x2aa], RZ ;  /* 0x0002aaff0a007388 */ /* 0x0001e40000000400 */
[----:B------:R-:W-:Y:S02]  /*d5a0*/  ISETP.NE.AND P0, PT, R11, R12, PT ;  /* 0x0000000c0b00720c */ /* 0x000fe40003f05270 */
[----:B------:R0:W-:Y:S04]  /*d5b0*/  STS [R10+0x2ac], RZ ;  /* 0x0002acff0a007388 */ /* 0x0001e80000000800 */
[----:B------:R0:W-:Y:S04]  /*d5c0*/  STS.64 [R10+0x2b0], RZ ;  /* 0x0002b0ff0a007388 */ /* 0x0001e80000000a00 */
[----:B------:R0:W-:Y:S03]  /*d5d0*/  STS.U16 [R10+0x2b8], RZ ;  /* 0x0002b8ff0a007388 */ /* 0x0001e60000000400 */
[----:B------:R-:W-:Y:S05]  /*d5e0*/  @P0 BRA `(.L_x_541) ;  /* 0xfffffffc00e00947 */ /* 0x000fea000383ffff */
[----:B------:R-:W-:Y:S05]  /*d5f0*/  BSYNC.RECONVERGENT B2 ;  /* 0x0000000000027941 */ /* 0x000fea0003800200 */
.L_x_540:
[----:B------:R-:W-:-:S07]  /*d600*/  MOV R11, R12 ;  /* 0x0000000c000b7202 */ /* 0x000fce0000000f00 */
.L_x_539:
[----:B0-----:R-:W0:Y:S01]  /*d610*/  LDC R10, c[0x0][0x3a0] ;  /* 0x0000e800ff0a7b82 */ /* 0x001e220000000800 */
[----:B------:R-:W-:Y:S01]  /*d620*/  VIADD R20, R5, 0xffffffff ;  /* 0xffffffff05147836 */ /* 0x000fe20000000000 */
[----:B0-----:R-:W-:-:S13]  /*d630*/  LOP3.LUT P0, R12, R10, 0xf, RZ, 0xc0, !PT ;  /* 0x0000000f0a0c7812 */ /* 0x001fda000780c0ff */
        /* <DEDUP_REMOVED lines=15> */
.L_x_543:
[----:B------:R-:W-:Y:S05]  /*d730*/  @!P1 BRA `(.L_x_542) ;  /* 0x0000000000409947 */ /* 0x000fea0003800000 */
[----:B------:R-:W-:Y:S02]  /*d740*/  ISETP.GE.U32.AND P0, PT, R20, 0x3, PT ;  /* 0x000000031400780c */ /* 0x000fe40003f06070 */
[----:B------:R-:W-:-:S11]  /*d750*/  ISETP.NE.AND P1, PT, R6, RZ, PT ;  /* 0x000000ff0600720c */ /* 0x000fd60003f25270 */
[----:B0-----:R-:W-:Y:S01]  /*d760*/  @P0 IADD3 R12, PT, PT, R2, R11, RZ ;  /* 0x0000000b020c0210 */ /* 0x001fe20007ffe0ff */
[----:B------:R-:W-:-:S04]  /*d770*/  @P0 VIADD R11, R11, 0x4 ;  /* 0x000000040b0b0836 */ /* 0x000fc80000000000 */
        /* <DEDUP_REMOVED lines=12> */
.L_x_542:
[----:B------:R-:W-:Y:S01]  /*d840*/  ISETP.GT.AND P0, PT, R8, RZ, PT ;  /* 0x000000ff0800720c */ /* 0x000fe20003f04270 */
[----:B------:R-:W-:Y:S04]  /*d850*/  BSSY.RECONVERGENT B2, `(.L_x_544) ;  /* 0x0000027000027945 */ /* 0x000fe80003800200 */
[----:B------:R-:W-:Y:S01]  /*d860*/  BSSY.RELIABLE B3, `(.L_x_545) ;  /* 0x000001f000037945 */ /* 0x000fe20003800100 */
[----:B---3--:R-:W-:-:S07]  /*d870*/  IMAD.MOV.U32 R11, RZ, RZ, RZ ;  /* 0x000000ffff0b7224 */ /* 0x008fce00078e00ff */
[----:B------:R-:W-:Y:S05]  /*d880*/  @!P0 BRA `(.L_x_546) ;  /* 0x0000000000708947 */ /* 0x000fea0003800000 */
[----:B0-2---:R-:W-:Y:S01]  /*d890*/  IMAD.IADD R12, R8, 0x1, -R11 ;  /* 0x00000001080c7824 */ /* 0x005fe200078e0a0b */
[----:B------:R-:W-:Y:S01]  /*d8a0*/  BSSY.RECONVERGENT B4, `(.L_x_547) ;  /* 0x000000f000047945 */ /* 0x000fe20003800200 */
[----:B------:R-:W-:-:S03]  /*d8b0*/  PLOP3.LUT P0, PT, PT, PT, PT, 0x80, 0x8 ;  /* 0x000000000008781c */ /* 0x000fc60003f0f070 */
[----:B------:R-:W-:-:S13]  /*d8c0*/  ISETP.GT.AND P1, PT, R12, 0x3, PT ;  /* 0x000000030c00780c */ /* 0x000fda0003f24270 */
[----:B------:R-:W-:Y:S05]  /*d8d0*/  @!P1 BRA `(.L_x_548) ;  /* 0x00000000002c9947 */ /* 0x000fea0003800000 */
[----:B------:R-:W-:Y:S01]  /*d8e0*/  HFMA2 R13, -RZ, RZ, 0, 5.9604644775390625e-08 ;  /* 0x00000001ff0d7431 */ /* 0x000fe200000001ff */
[----:B------:R-:W-:Y:S01]  /*d8f0*/  PLOP3.LUT P0, PT, PT, PT, PT, 0x8, 0x80 ;  /* 0x000000000080781c */ /* 0x000fe20003f0e170 */
[----:B-1----:R-:W-:-:S12]  /*d900*/  VIADD R14, R8, 0xfffffffd ;  /* 0xfffffffd080e7836 */ /* 0x002fd80000000000 */
.L_x_549:
[----:B0-----:R-:W-:Y:S02]  /*d910*/  IMAD.IADD R12, R2, 0x1, R11 ;  /* 0x00000001020c7824 */ /* 0x001fe400078e020b */
[----:B------:R-:W-:-:S03]  /*d920*/  VIADD R11, R11, 0x4 ;  /* 0x000000040b0b7836 */ /* 0x000fc60000000000 */
[----:B------:R0:W-:Y:S02]  /*d930*/  STS.U8 [R12+0x2aa], R13 ;  /* 0x0002aa0d0c007388 */ /* 0x0001e40000000000 */
[----:B------:R-:W-:Y:S02]  /*d940*/  ISETP.GE.AND P1, PT, R11, R14, PT ;  /* 0x0000000e0b00720c */ /* 0x000fe40003f26270 */
[----:B------:R0:W-:Y:S04]  /*d950*/  STS.U8 [R12+0x2ab], R13 ;  /* 0x0002ab0d0c007388 */ /* 0x0001e80000000000 */
[----:B------:R0:W-:Y:S04]  /*d960*/  STS.U8 [R12+0x2ac], R13 ;  /* 0x0002ac0d0c007388 */ /* 0x0001e80000000000 */
[----:B------:R0:W-:Y:S03]  /*d970*/  STS.U8 [R12+0x2ad], R13 ;  /* 0x0002ad0d0c007388 */ /* 0x0001e60000000000 */
[----:B------:R-:W-:Y:S05]  /*d980*/  @!P1 BRA `(.L_x_549) ;  /* 0xfffffffc00e09947 */ /* 0x000fea000383ffff */
.L_x_548:
[----:B------:R-:W-:Y:S05]  /*d990*/  BSYNC.RECONVERGENT B4 ;  /* 0x0000000000047941 */ /* 0x000fea0003800200 */
.L_x_547:
[----:B0-----:R-:W-:Y:S01]  /*d9a0*/  IMAD.IADD R12, R8, 0x1, -R11 ;  /* 0x00000001080c7824 */ /* 0x001fe200078e0a0b */
[----:B------:R-:W-:-:S04]  /*d9b0*/  MOV R13, 0x1 ;  /* 0x00000001000d7802 */ /* 0x000fc80000000f00 */
        /* <DEDUP_REMOVED lines=8> */
[----:B---3--:R-:W-:Y:S05]  /*da40*/  @!P0 BRA `(.L_x_550) ;  /* 0x00000000001c8947 */ /* 0x008fea0003800000 */
.L_x_546:
[----:B------:R-:W-:Y:S05]  /*da50*/  BSYNC.RELIABLE B3 ;  /* 0x0000000000037941 */ /* 0x000fea0003800100 */
.L_x_545:
[----:B------:R-:W-:-:S07]  /*da60*/  IMAD.MOV.U32 R13, RZ, RZ, 0x1 ;  /* 0x00000001ff0d7424 */ /* 0x000fce00078e00ff */
.L_x_551:
[----:B0-2---:R-:W-:Y:S01]  /*da70*/  IMAD.IADD R12, R2, 0x1, R11 ;  /* 0x00000001020c7824 */ /* 0x005fe200078e020b */
[----:B------:R-:W-:-:S04]  /*da80*/  IADD3 R11, PT, PT, R11, 0x1, RZ ;  /* 0x000000010b0b7810 */ /* 0x000fc80007ffe0ff */
[----:B------:R3:W-:Y:S01]  /*da90*/  STS.U8 [R12+0x2aa], R13 ;  /* 0x0002aa0d0c007388 */ /* 0x0007e20000000000 */
[----:B------:R-:W-:-:S13]  /*daa0*/  ISETP.NE.AND P0, PT, R11, R8, PT ;  /* 0x000000080b00720c */ /* 0x000fda0003f05270 */
[----:B---3--:R-:W-:Y:S05]  /*dab0*/  @P0 BRA `(.L_x_551) ;  /* 0xfffffffc00ec0947 */ /* 0x008fea000383ffff */
.L_x_550:
[----:B------:R-:W-:Y:S05]  /*dac0*/  BSYNC.RECONVERGENT B2 ;  /* 0x0000000000027941 */ /* 0x000fea0003800200 */
.L_x_544:
[----:B------:R-:W-:Y:S01]  /*dad0*/  UISETP.GE.U32.AND UP0, UPT, UR6, 0x7, UPT ;  /* 0x000000070600788c */ /* 0x000fe2000bf06070 */
[----:B------:R-:W-:Y:S01]  /*dae0*/  BSSY.RECONVERGENT B2, `(.L_x_552) ;  /* 0x000003d000027945 */ /* 0x000fe20003800200 */
[----:B------:R-:W-:-:S04]  /*daf0*/  IMAD.MOV.U32 R11, RZ, RZ, RZ ;  /* 0x000000ffff0b7224 */ /* 0x000fc800078e00ff */
[----:B------:R-:W-:-:S13]  /*db00*/  PLOP3.LUT P0, PT, PT, PT, UP0, 0x80, 0x8 ;  /* 0x000000000008781c */ /* 0x000fda0003f0f008 */
[----:B------:R-:W-:Y:S05]  /*db10*/  @!P0 BRA `(.L_x_553) ;  /* 0x0000000000e48947 */ /* 0x000fea0003800000 */
[----:B------:R-:W-:Y:S01]  /*db20*/  BSSY.RECONVERGENT B3, `(.L_x_554) ;  /* 0x0000037000037945 */ /* 0x000fe20003800200 */
[----:B------:R-:W-:-:S07]  /*db30*/  IMAD.MOV.U32 R11, RZ, RZ, RZ ;  /* 0x000000ffff0b7224 */ /* 0x000fce00078e00ff */
.L_x_555:
[----:B------:R-:W-:-:S04]  /*db40*/  IMAD R12, R11, 0x4, R2 ;  /* 0x000000040b0c7824 */ /* 0x000fc800078e0202 */
[C---:B-1----:R-:W-:Y:S01]  /*db50*/  IMAD R15, R11.reuse, -0x3, R12 ;  /* 0xfffffffd0b0f7824 */ /* 0x042fe200078e020c */
        /* <DEDUP_REMOVED lines=52> */
.L_x_554:
[----:B------:R-:W-:-:S07]  /*dea0*/  IMAD.MOV.U32 R11, RZ, RZ, R7 ;  /* 0x000000ffff0b7224 */ /* 0x000fce00078e0007 */
.L_x_553:
[----:B------:R-:W-:Y:S05]  /*deb0*/  BSYNC.RECONVERGENT B2 ;  /* 0x0000000000027941 */ /* 0x000fea0003800200 */
.L_x_552:
[----:B------:R-:W-:Y:S01]  /*dec0*/  ISETP.NE.AND P1, PT, R5, RZ, PT ;  /* 0x000000ff0500720c */ /* 0x000fe20003f25270 */
[----:B------:R-:W-:-:S12]  /*ded0*/  BSSY.RECONVERGENT B2, `(.L_x_556) ;  /* 0x000003d000027945 */ /* 0x000fd80003800200 */
[----:B------:R-:W-:Y:S05]  /*dee0*/  @!P1 BRA `(.L_x_557) ;  /* 0x0000000000ec9947 */ /* 0x000fea0003800000 */
[----:B------:R-:W-:Y:S02]  /*def0*/  ISETP.GE.U32.AND P2, PT, R20, 0x3, PT ;  /* 0x000000031400780c */ /* 0x000fe40003f46070 */
[----:B------:R-:W-:-:S11]  /*df00*/  ISETP.NE.AND P3, PT, R6, RZ, PT ;  /* 0x000000ff0600720c */ /* 0x000fd60003f65270 */
[----:B------:R-:W-:Y:S05]  /*df10*/  @!P2 BRA `(.L_x_558) ;  /* 0x00000000006ca947 */ /* 0x000fea0003800000 */
[----:B------:R-:W-:-:S04]  /*df20*/  IMAD R12, R11, 0x4, R2 ;  /* 0x000000040b0c7824 */ /* 0x000fc800078e0202 */
[C---:B-1----:R-:W-:Y:S01]  /*df30*/  IMAD R15, R11.reuse, -0x3, R12 ;  /* 0xfffffffd0b0f7824 */ /* 0x042fe200078e020c */
[----:B------:R-:W1:Y:S01]  /*df40*/  LDS R13, [R12+0x1f0] ;  /* 0x0001f0000c0d7984 */ /* 0x000e620000000800 */
[----:B------:R-:W-:-:S03]  /*df50*/  VIADD R11, R11, 0x4 ;  /* 0x000000040b0b7836 */ /* 0x000fc60000000000 */
[----:B0-----:R-:W-:Y:S01]  /*df60*/  LDS.U8 R17, [R15+0x2aa] ;  /* 0x0002aa000f117984 */ /* 0x001fe20000000000 */
        /* <DEDUP_REMOVED lines=22> */
.L_x_558:
[----:B------:R-:W-:Y:S05]  /*e0d0*/  @!P3 BRA `(.L_x_557) ;  /* 0x000000000070b947 */ /* 0x000fea0003800000 */
[----:B------:R-:W-:Y:S02]  /*e0e0*/  ISETP.NE.AND P2, PT, R6, 0x1, PT ;  /* 0x000000010600780c */ /* 0x000fe40003f45270 */
[----:B------:R-:W-:-:S04]  /*e0f0*/  LOP3.LUT R10, R10, 0x1, RZ, 0xc0, !PT ;  /* 0x000000010a0a7812 */ /* 0x000fc800078ec0ff */
[----:B------:R-:W-:-:S07]  /*e100*/  ISETP.NE.U32.AND P3, PT, R10, 0x1, PT ;  /* 0x000000010a00780c */ /* 0x000fce0003f65070 */
[----:B------:R-:W-:Y:S06]  /*e110*/  @!P2 BRA `(.L_x_559) ;  /* 0x00000000003ca947 */ /* 0x000fec0003800000 */
[----:B-12---:R-:W-:-:S05]  /*e120*/  LEA R14, R11, R2, 0x2 ;  /* 0x000000020b0e7211 */ /* 0x006fca00078e10ff */
[----:B------:R-:W1:Y:S01]  /*e130*/  LDS R13, [R14+0x1f0] ;  /* 0x0001f0000e0d7984 */ /* 0x000e620000000800 */
[C---:B0-----:R-:W-:Y:S02]  /*e140*/  IMAD R16, R11.reuse, -0x3, R14 ;  /* 0xfffffffd0b107824 */ /* 0x041fe400078e020e */
[----:B------:R-:W-:-:S03]  /*e150*/  VIADD R11, R11, 0x2 ;  /* 0x000000020b0b7836 */ /* 0x000fc60000000000 */
[----:B------:R-:W-:Y:S01]  /*e160*/  LDS.U8 R15, [R16+0x2aa] ;  /* 0x0002aa00100f7984 */ /* 0x000fe20000000000 */
[----:B-1----:R-:W-:-:S05]  /*e170*/  IMAD.IADD R13, R2, 0x1, R13 ;  /* 0x00000001020d7824 */ /* 0x002fca00078e020d */
        /* <DEDUP_REMOVED lines=9> */
.L_x_559:
[----:B------:R-:W-:Y:S05]  /*e210*/  @P3 BRA `(.L_x_557) ;  /* 0x0000000000203947 */ /* 0x000fea0003800000 */
[----:B------:R-:W-:-:S04]  /*e220*/  IMAD R10, R11, 0x4, R2 ;  /* 0x000000040b0a7824 */ /* 0x000fc800078e0202 */
[----:B---3--:R-:W-:Y:S01]  /*e230*/  IMAD R12, R11, -0x3, R10 ;  /* 0xfffffffd0b0c7824 */ /* 0x008fe200078e020a */
[----:B--2---:R-:W2:Y:S05]  /*e240*/  LDS R13, [R10+0x1f0] ;  /* 0x0001f0000a0d7984 */ /* 0x004eaa0000000800 */
[----:B------:R-:W-:Y:S01]  /*e250*/  LDS.U8 R12, [R12+0x2aa] ;  /* 0x0002aa000c0c7984 */ /* 0x000fe20000000000 */
[----:B--2---:R-:W-:-:S05]  /*e260*/  IADD3 R13, PT, PT, R2, R13, RZ ;  /* 0x0000000d020d7210 */ /* 0x004fca0007ffe0ff */
[----:B------:R-:W1:Y:S02]  /*e270*/  LDS.U8 R11, [R13+0x26c] ;  /* 0x00026c000d0b7984 */ /* 0x000e640000000000 */
[----:B-1----:R-:W-:-:S05]  /*e280*/  LOP3.LUT R14, R12, R11, RZ, 0x3c, !PT ;  /* 0x0000000b0c0e7212 */ /* 0x002fca00078e3cff */
[----:B------:R4:W-:Y:S02]  /*e290*/  STS.U8 [R13+0x28b], R14 ;  /* 0x00028b0e0d007388 */ /* 0x0009e40000000000 */
.L_x_557:
[----:B------:R-:W-:Y:S05]  /*e2a0*/  BSYNC.RECONVERGENT B2 ;  /* 0x0000000000027941 */ /* 0x000fea0003800200 */
.L_x_556:
[----:B------:R-:W1:Y:S01]  /*e2b0*/  LDS.64 R10, [R2+0x758] ;  /* 0x00075800020a7984 */ /* 0x000e620000000a00 */
[----:B------:R-:W-:Y:S01]  /*e2c0*/  BSSY.RECONVERGENT B2, `(.L_x_560) ;  /* 0x0000140000027945 */ /* 0x000fe20003800200 */
[----:B--2-4-:R-:W-:Y:S01]  /*e2d0*/  IMAD.MOV.U32 R13, RZ, RZ, RZ ;  /* 0x000000ffff0d7224 */ /* 0x014fe200078e00ff */
[----:B-1-3--:R-:W-:Y:S01]  /*e2e0*/  DADD R14, R10, 1 ;  /* 0x3ff000000a0e7429 */ /* 0x00afe20000000000 */
[----:B------:R-:W-:Y:S02]  /*e2f0*/  IMAD.MOV.U32 R10, RZ, RZ, R42 ;  /* 0x000000ffff0a7224 */ /* 0x000fe400078e002a */
[----:B------:R-:W-:-:S04]  /*e300*/  IMAD.MOV.U32 R11, RZ, RZ, R43 ;  /* 0x000000ffff0b7224 */ /* 0x000fc800078e002b */
[----:B------:R1:W-:Y:S04]  /*e310*/  STS.64 [R2+0x758], R14 ;  /* 0x0007580e02007388 */ /* 0x0003e80000000a00 */
.L_x_573:
[----:B-1----:R-:W-:Y:S01]  /*e320*/  IMAD.IADD R14, R2, 0x1, R13 ;  /* 0x00000001020e7824 */ /* 0x002fe200078e020d */
        /* <DEDUP_REMOVED lines=8> */
[----:B------:R-:W-:Y:S01]  /*e3b0*/  MOV R20, R14 ;  /* 0x0000000e00147202 */ /* 0x000fe20000000f00 */
[----:B------:R-:W-:-:S12]  /*e3c0*/  IMAD.MOV.U32 R21, RZ, RZ, R15 ;  /* 0x000000ffff157224 */ /* 0x000fd800078e000f */
[----:B------:R-:W-:Y:S05]  /*e3d0*/  @P2 BRA `(.L_x_564) ;  /* 0x0000000800402947 */ /* 0x000fea0003800000 */
[----:B------:R-:W-:Y:S01]  /*e3e0*/  DSETP.GEU.AND P2, PT, R14, -50, PT ;  /* 0xc04900000e00742a */ /* 0x000fe20003f4e000 */
[----:B------:R-:W-:-:S13]  /*e3f0*/  CS2R R20, SRZ ;  /* 0x0000000000147805 */ /* 0x000fda000001ff00 */
[----:B------:R-:W-:Y:S05]  /*e400*/  @!P2 BRA `(.L_x_564) ;  /* 0x000000080034a947 */ /* 0x000fea0003800000 */
[----:B------:R-:W-:Y:S01]  /*e410*/  IMAD.MOV.U32 R18, RZ, RZ, 0x652b82fe ;  /* 0x652b82feff127424 */ /* 0x000fe200078e00ff */
[----:B0-----:R-:W-:Y:S01]  /*e420*/  MOV R17, 0x3fe62e42 ;  /* 0x3fe62e4200117802 */ /* 0x001fe20000000f00 */
[----:B------:R-:W-:Y:S01]  /*e430*/  IMAD.MOV.U32 R19, RZ, RZ, 0x3ff71547 ;  /* 0x3ff71547ff137424 */ /* 0x000fe200078e00ff */
[----:B------:R-:W-:Y:S01]  /*e440*/  UMOV UR4, 0x3b39803f ;  /* 0x3b39803f00047882 */ /* 0x000fe20000000000 */
[----:B------:R-:W-:Y:S01]  /*e450*/  IMAD.MOV.U32 R16, RZ, RZ, -0x105c611 ;  /* 0xfefa39efff107424 */ /* 0x000fe200078e00ff */
        /* <DEDUP_REMOVED lines=54> */
.L_x_566:
[----:B------:R-:W-:Y:S05]  /*e7c0*/  BSYNC.RECONVERGENT B5 ;  /* 0x0000000000057941 */ /* 0x000fea0003800200 */
.L_x_565:
[----:B------:R-:W-:Y:S01]  /*e7d0*/  DADD R20, R20, 1 ;  /* 0x3ff0000014147429 */ /* 0x000fe20000000000 */
[----:B------:R-:W-:-:S09]  /*e7e0*/  IMAD.MOV.U32 R31, RZ, RZ, -0x3ff ;  /* 0xfffffc01ff1f7424 */ /* 0x000fd200078e00ff */
[----:B------:R-:W-:Y:S01]  /*e7f0*/  ISETP.GT.AND P2, PT, R21, 0xfffff, PT ;  /* 0x000fffff1500780c */ /* 0x000fe20003f44270 */
[----:B------:R-:W-:Y:S01]  /*e800*/  IMAD.MOV.U32 R18, RZ, RZ, R20 ;  /* 0x000000ffff127224 */ /* 0x000fe200078e0014 */
[----:B------:R-:W-:Y:S01]  /*e810*/  MOV R19, R21 ;  /* 0x0000001500137202 */ /* 0x000fe20000000f00 */
[----:B------:R-:W-:-:S10]  /*e820*/  IMAD.MOV.U32 R12, RZ, RZ, R21 ;  /* 0x000000ffff0c7224 */ /* 0x000fd400078e0015 */
[----:B------:R-:W-:Y:S01]  /*e830*/  @!P2 DMUL R18, R18, 1.80143985094819840000e+16 ;  /* 0x435000001212a828 */ /* 0x000fe20000000000 */
[----:B------:R-:W-:-:S09]  /*e840*/  @!P2 MOV R31, 0xfffffbcb ;  /* 0xfffffbcb001fa802 */ /* 0x000fd20000000f00 */
[----:B------:R-:W-:Y:S02]  /*e850*/  @!P2 IMAD.MOV.U32 R12, RZ, RZ, R19 ;  /* 0x000000ffff0ca224 */ /* 0x000fe400078e0013 */
[----:B------:R-:W-:Y:S02]  /*e860*/  @!P2 IMAD.MOV.U32 R20, RZ, RZ, R18 ;  /* 0x000000ffff14a224 */ /* 0x000fe400078e0012 */
        /* <DEDUP_REMOVED lines=8> */
[----:B------:R-:W-:Y:S01]  /*e8f0*/  IMAD.MOV.U32 R18, RZ, RZ, RZ ;  /* 0x000000ffff127224 */ /* 0x000fe200078e00ff */
        /* <DEDUP_REMOVED lines=56> */
.L_x_567:
[----:B------:R-:W-:Y:S01]  /*ec80*/  IMAD.MOV.U32 R16, RZ, RZ, 0x0 ;  /* 0x00000000ff107424 */ /* 0x000fe200078e00ff */
[----:B------:R-:W-:Y:S02]  /*ec90*/  MOV R17, 0x7ff00000 ;  /* 0x7ff0000000117802 */ /* 0x000fe40000000f00 */
[----:B------:R-:W-:-:S04]  /*eca0*/  LOP3.LUT P2, RZ, R19, 0x7fffffff, RZ, 0xc0, !PT ;  /* 0x7fffffff13ff7812 */ /* 0x000fc8000784c0ff */
[----:B------:R-:W-:-:S10]  /*ecb0*/  DFMA R16, R18, R16, +INF ;  /* 0x7ff000001210742b */ /* 0x000fd40000000010 */
[----:B------:R-:W-:Y:S02]  /*ecc0*/  FSEL R20, R16, RZ, P2 ;  /* 0x000000ff10147208 */ /* 0x000fe40001000000 */
[----:B------:R-:W-:-:S07]  /*ecd0*/  FSEL R21, R17, -QNAN , P2 ;  /* 0xfff0000011157808 */ /* 0x000fce0001000000 */
.L_x_564:
[----:B------:R-:W-:Y:S05]  /*ece0*/  BSYNC.RECONVERGENT B4 ;  /* 0x0000000000047941 */ /* 0x000fea0003800200 */
.L_x_563:
        /* <DEDUP_REMOVED lines=11> */
[----:B0-----:R-:W-:Y:S01]  /*eda0*/  IMAD.MOV.U32 R16, RZ, RZ, -0x105c611 ;  /* 0xfefa39efff107424 */ /* 0x001fe200078e00ff */
        /* <DEDUP_REMOVED lines=54> */
.L_x_571:
[----:B------:R-:W-:Y:S05]  /*f110*/  BSYNC.RECONVERGENT B5 ;  /* 0x0000000000057941 */ /* 0x000fea0003800200 */
.L_x_570:
        /* <DEDUP_REMOVED lines=8> */
[----:B------:R-:W-:-:S04]  /*f1a0*/  @!P2 IMAD.MOV.U32 R12, RZ, RZ, R15 ;  /* 0x000000ffff0ca224 */ /* 0x000fc800078e000f */
[----:B------:R-:W-:-:S05]  /*f1b0*/  VIADD R18, R12, 0xffffffff ;  /* 0xffffffff0c127836 */ /* 0x000fca0000000000 */
[----:B------:R-:W-:Y:S01]  /*f1c0*/  ISETP.GT.U32.AND P3, PT, R18, 0x7feffffe, PT ;  /* 0x7feffffe1200780c */ /* 0x000fe20003f64070 */
[----:B------:R-:W-:Y:S02]  /*f1d0*/  IMAD.MOV.U32 R18, RZ, RZ, R22 ;  /* 0x000000ffff127224 */ /* 0x000fe400078e0016 */
[----:B------:R-:W-:-:S10]  /*f1e0*/  @!P2 IMAD.MOV.U32 R18, RZ, RZ, R14 ;  /* 0x000000ffff12a224 */ /* 0x000fd400078e000e */
        /* <DEDUP_REMOVED lines=63> */
.L_x_572:
[----:B------:R-:W-:Y:S01]  /*f5e0*/  IMAD.MOV.U32 R16, RZ, RZ, 0x0 ;  /* 0x00000000ff107424 */ /* 0x000fe200078e00ff */
[----:B------:R-:W-:Y:S02]  /*f5f0*/  MOV R17, 0x7ff00000 ;  /* 0x7ff0000000117802 */ /* 0x000fe40000000f00 */
[----:B------:R-:W-:-:S04]  /*f600*/  LOP3.LUT P2, RZ, R15, 0x7fffffff, RZ, 0xc0, !PT ;  /* 0x7fffffff0fff7812 */ /* 0x000fc8000784c0ff */
[----:B------:R-:W-:-:S10]  /*f610*/  DFMA R16, R14, R16, +INF ;  /* 0x7ff000000e10742b */ /* 0x000fd40000000010 */
[----:B------:R-:W-:Y:S02]  /*f620*/  FSEL R18, R16, RZ, P2 ;  /* 0x000000ff10127208 */ /* 0x000fe40001000000 */
[----:B------:R-:W-:-:S07]  /*f630*/  FSEL R19, R17, -QNAN , P2 ;  /* 0xfff0000011137808 */ /* 0x000fce0001000000 */
.L_x_569:
[----:B------:R-:W-:Y:S05]  /*f640*/  BSYNC.RECONVERGENT B4 ;  /* 0x0000000000047941 */ /* 0x000fea0003800200 */
.L_x_568:
[----:B------:R-:W-:-:S08]  /*f650*/  DADD R18, -R18, R20 ;  /* 0x0000000012127229 */ /* 0x000fd00000000114 */
[----:B------:R-:W-:-:S11]  /*f660*/  DADD R10, R10, R18 ;  /* 0x000000000a0a7229 */ /* 0x000fd60000000012 */
.L_x_562:
[----:B------:R-:W-:Y:S05]  /*f670*/  BSYNC.RECONVERGENT B3 ;  /* 0x0000000000037941 */ /* 0x000fea0003800200 */
.L_x_561:
[----:B------:R-:W1:Y:S01]  /*f680*/  LDCU UR4, c[0x0][0x3a0] ;  /* 0x00007400ff0477ac */ /* 0x000e620008000800 */
[----:B------:R-:W-:-:S05]  /*f690*/  VIADD R13, R13, 0x1 ;  /* 0x000000010d0d7836 */ /* 0x000fca0000000000 */
[----:B-1----:R-:W-:-:S13]  /*f6a0*/  ISETP.NE.AND P2, PT, R13, UR4, PT ;  /* 0x000000040d007c0c */ /* 0x002fda000bf45270 */
[----:B------:R-:W-:Y:S05]  /*f6b0*/  @P2 BRA `(.L_x_573) ;  /* 0xffffffec00182947 */ /* 0x000fea000383ffff */
[----:B------:R-:W-:Y:S05]  /*f6c0*/  BSYNC.RECONVERGENT B2 ;  /* 0x0000000000027941 */ /* 0x000fea0003800200 */
.L_x_560:
[----:B------:R-:W-:Y:S01]  /*f6d0*/  IMAD.MOV.U32 R12, RZ, RZ, 0x652b82fe ;  /* 0x652b82feff0c7424 */ /* 0x000fe200078e00ff */
[----:B------:R-:W-:Y:S01]  /*f6e0*/  UMOV UR4, 0xfefa39ef ;  /* 0xfefa39ef00047882 */ /* 0x000fe20000000000 */
[----:B------:R-:W-:Y:S01]  /*f6f0*/  IMAD.MOV.U32 R13, RZ, RZ, 0x3ff71547 ;  /* 0x3ff71547ff0d7424 */ /* 0x000fe200078e00ff */
[----:B------:R-:W-:Y:S01]  /*f700*/  UMOV UR5, 0x3fe62e42 ;  /* 0x3fe62e4200057882 */ /* 0x000fe20000000000 */
[----:B------:R-:W-:Y:S01]  /*f710*/  DADD R18, -RZ, -R10 ;  /* 0x00000000ff127229 */ /* 0x000fe2000000090a */
[----:B------:R-:W-:Y:S01]  /*f720*/  BSSY.RECONVERGENT B2, `(.L_x_574) ;  /* 0x0000038000027945 */ /* 0x000fe20003800200 */
[----:B------:R-:W-:Y:S02]  /*f730*/  ISETP.GE.AND P4, PT, R4, 0x1, PT ;  /* 0x000000010400780c */ /* 0x000fe40003f86270 */
[----:B------:R-:W-:-:S06]  /*f740*/  DFMA R12, R10, -R12, 6.75539944105574400000e+15 ;  /* 0x433800000a0c742b */ /* 0x000fcc000000080c */
[----:B------:R-:W-:Y:S02]  /*f750*/  FSETP.GEU.AND P2, PT, |R19|, 4.1917929649353027344, PT ;  /* 0x4086232b1300780b */ /* 0x000fe40003f4e200 */
[----:B------:R-:W-:-:S08]  /*f760*/  DADD R14, R12, -6.75539944105574400000e+15 ;  /* 0xc33800000c0e7429 */ /* 0x000fd00000000000 */
[----:B0-----:R-:W-:Y:S01]  /*f770*/  DFMA R16, R14, -UR4, -R10 ;  /* 0x800000040e107c2b */ /* 0x001fe2000800080a */
        /* <DEDUP_REMOVED lines=50> */
.L_x_575:
[----:B------:R-:W-:Y:S05]  /*faa0*/  BSYNC.RECONVERGENT B2 ;  /* 0x0000000000027941 */ /* 0x000fea0003800200 */
.L_x_574:
[----:B------:R-:W-:Y:S01]  /*fab0*/  DADD R40, R40, -R14 ;  /* 0x0000000028287229 */ /* 0x000fe2000000080e */
[----:B------:R-:W-:Y:S10]  /*fac0*/  @!P4 BRA `(.L_x_576) ;  /* 0x0000000400d8c947 */ /* 0x000ff40003800000 */
[----:B------:R-:W-:-:S07]  /*fad0*/  IMAD.MOV.U32 R11, RZ, RZ, RZ ;  /* 0x000000ffff0b7224 */ /* 0x000fce00078e00ff */
.L_x_585:
[----:B------:R-:W0:Y:S01]  /*fae0*/  LDC R10, c[0x0][0x3a0] ;  /* 0x0000e800ff0a7b82 */ /* 0x000e220000000800 */
[----:B------:R-:W-:Y:S01]  /*faf0*/  UISETP.GE.U32.AND UP0, UPT, UR6, 0x7, UPT ;  /* 0x000000070600788c */ /* 0x000fe2000bf06070 */
[----:B------:R-:W-:Y:S01]  /*fb00*/  BSSY.RECONVERGENT B2, `(.L_x_577) ;  /* 0x0000033000027945 */ /* 0x000fe20003800200 */
[----:B------:R-:W-:Y:S01]  /*fb10*/  PRMT R13, RZ, 0x7610, R13 ;  /* 0x00007610ff0d7816 */ /* 0x000fe2000000000d */
[----:B------:R-:W-:-:S03]  /*fb20*/  IMAD.MOV.U32 R15, RZ, RZ, RZ ;  /* 0x000000ffff0f7224 */ /* 0x000fc600078e00ff */
[----:B------:R-:W-:Y:S01]  /*fb30*/  PLOP3.LUT P0, PT, PT, PT, UP0, 0x80, 0x8 ;  /* 0x000000000008781c */ /* 0x000fe20003f0f008 */
[----:B0-----:R-:W-:-:S12]  /*fb40*/  IMAD R12, R11, R10, RZ ;  /* 0x0000000a0b0c7224 */ /* 0x001fd800078e02ff */
[----:B------:R-:W-:Y:S05]  /*fb50*/  @!P0 BRA `(.L_x_578) ;  /* 0x0000000000b48947 */ /* 0x000fea0003800000 */
[----:B------:R-:W-:Y:S01]  /*fb60*/  BSSY.RECONVERGENT B3, `(.L_x_579) ;  /* 0x000002b000037945 */ /* 0x000fe20003800200 */
[----:B------:R-:W-:Y:S01]  /*fb70*/  PRMT R13, RZ, 0x7610, R13 ;  /* 0x00007610ff0d7816 */ /* 0x000fe2000000000d */
[----:B------:R-:W-:-:S07]  /*fb80*/  IMAD.MOV.U32 R15, RZ, RZ, RZ ;  /* 0x000000ffff0f7224 */ /* 0x000fce00078e00ff */
.L_x_580:
[----:B------:R-:W-:Y:S01]  /*fb90*/  IADD3 R14, PT, PT, R12, R15, RZ ;  /* 0x0000000f0c0e7210 */ /* 0x000fe20007ffe0ff */
[----:B------:R-:W-:-:S03]  /*fba0*/  UMOV UR4, 0xc1c ;  /* 0x00000c1c00047882 */ /* 0x000fc60000000000 */
[----:B------:R-:W-:Y:S01]  /*fbb0*/  LEA R17, R14, UR4, 0x2 ;  /* 0x000000040e117c11 */ /* 0x000fe2000f8e10ff */
        /* <DEDUP_REMOVED lines=38> */
.L_x_579:
[----:B------:R-:W-:-:S07]  /*fe20*/  IMAD.MOV.U32 R15, RZ, RZ, R7 ;  /* 0x000000ffff0f7224 */ /* 0x000fce00078e0007 */
.L_x_578:
[----:B------:R-:W-:Y:S05]  /*fe30*/  BSYNC.RECONVERGENT B2 ;  /* 0x0000000000027941 */ /* 0x000fea0003800200 */
.L_x_577:
[----:B------:R-:W-:Y:S01]  /*fe40*/  ISETP.NE.AND P1, PT, R5, RZ, PT ;  /* 0x000000ff0500720c */ /* 0x000fe20003f25270 */
[----:B------:R-:W-:-:S12]  /*fe50*/  BSSY.RECONVERGENT B2, `(.L_x_581) ;  /* 0x0000037000027945 */ /* 0x000fd80003800200 */
[----:B------:R-:W-:Y:S05]  /*fe60*/  @!P1 BRA `(.L_x_582) ;  /* 0x0000000000d49947 */ /* 0x000fea0003800000 */
[----:B------:R-:W-:Y:S01]  /*fe70*/  VIADD R14, R5, 0xffffffff ;  /* 0xffffffff050e7836 */ /* 0x000fe20000000000 */
[----:B------:R-:W-:-:S04]  /*fe80*/  ISETP.NE.AND P3, PT, R6, RZ, PT ;  /* 0x000000ff0600720c */ /* 0x000fc80003f65270 */
[----:B------:R-:W-:-:S13]  /*fe90*/  ISETP.GE.U32.AND P2, PT, R14, 0x3, PT ;  /* 0x000000030e00780c */ /* 0x000fda0003f46070 */
[----:B------:R-:W-:Y:S05]  /*fea0*/  @!P2 BRA `(.L_x_583) ;  /* 0x000000000054a947 */ /* 0x000fea0003800000 */
[C-C-:B------:R-:W-:Y:S01]  /*feb0*/  IMAD.IADD R14, R12.reuse, 0x1, R15.reuse ;  /* 0x000000010c0e7824 */ /* 0x140fe200078e020f */
[----:B------:R-:W-:Y:S01]  /*fec0*/  UMOV UR4, 0xc1c ;  /* 0x00000c1c00047882 */ /* 0x000fe20000000000 */
[----:B------:R-:W-:-:S03]  /*fed0*/  IMAD.IADD R24, R12, 0x1, R15 ;  /* 0x000000010c187824 */ /* 0x000fc600078e020f */
[----:B------:R-:W-:Y:S01]  /*fee0*/  LEA R17, R14, UR4, 0x2 ;  /* 0x000000040e117c11 */ /* 0x000fe2000f8e10ff */
[----:B------:R-:W-:Y:S01]  /*fef0*/  IMAD.IADD R14, R2, 0x1, R15 ;  /* 0x00000001020e7824 */ /* 0x000fe200078e020f */
[----:B------:R-:W-:Y:S01]  /*ff00*/  SHF.L.U32 R24, R24, 0x2, RZ ;  /* 0x0000000218187819 */ /* 0x000fe200000006ff */
[----:B------:R-:W-:-:S03]  /*ff10*/  VIADD R15, R15, 0x4 ;  /* 0x000000040f0f7836 */ /* 0x000fc60000000000 */
[----:B------:R-:W0:Y:S01]  /*ff20*/  LDC.U8 R17, c[0x3][R17] ;  /* 0x00c0000011117b82 */ /* 0x000e220000000000 */
[----:B------:R-:W0:Y:S04]  /*ff30*/  LDS.U8 R16, [R14+0x28b] ;  /* 0x00028b000e107984 */ /* 0x000e280000000000 */
[----:B------:R-:W1:Y:S03]  /*ff40*/  LDS.U8 R18, [R14+0x28c] ;  /* 0x00028c000e127984 */ /* 0x000e660000000000 */
[----:B------:R-:W1:Y:S01]  /*ff50*/  LDC.U8 R19, c[0x3][R24+0xc20] ;  /* 0x00c3080018137b82 */ /* 0x000e620000000000 */
[----:B------:R-:W2:Y:S04]  /*ff60*/  LDS.U8 R20, [R14+0x28d] ;  /* 0x00028d000e147984 */ /* 0x000ea80000000000 */
[----:B------:R-:W3:Y:S03]  /*ff70*/  LDS.U8 R22, [R14+0x28e] ;  /* 0x00028e000e167984 */ /* 0x000ee60000000000 */
        /* <DEDUP_REMOVED lines=8> */
.L_x_583:
[----:B------:R-:W-:Y:S05]  /*10000*/  @!P3 BRA `(.L_x_582) ;  /* 0x00000000006cb947 */ /* 0x000fea0003800000 */
[----:B------:R-:W-:Y:S02]  /*10010*/  ISETP.NE.AND P2, PT, R6, 0x1, PT ;  /* 0x000000010600780c */ /* 0x000fe40003f45270 */
[----:B------:R-:W-:-:S04]  /*10020*/  LOP3.LUT R10, R10, 0x1, RZ, 0xc0, !PT ;  /* 0x000000010a0a7812 */ /* 0x000fc800078ec0ff */
[----:B------:R-:W-:-:S07]  /*10030*/  ISETP.NE.U32.AND P3, PT, R10, 0x1, PT ;  /* 0x000000010a00780c */ /* 0x000fce0003f65070 */
[----:B------:R-:W-:Y:S06]  /*10040*/  @!P2 BRA `(.L_x_584) ;  /* 0x000000000038a947 */ /* 0x000fec0003800000 */
[C-C-:B------:R-:W-:Y:S01]  /*10050*/  IMAD.IADD R14, R12.reuse, 0x1, R15.reuse ;  /* 0x000000010c0e7824 */ /* 0x140fe200078e020f */
[----:B------:R-:W-:Y:S01]  /*10060*/  UMOV UR4, 0xc1c ;  /* 0x00000c1c00047882 */ /* 0x000fe20000000000 */
[----:B------:R-:W-:-:S03]  /*10070*/  IMAD.IADD R10, R12, 0x1, R15 ;  /* 0x000000010c0a7824 */ /* 0x000fc600078e020f */
[----:B------:R-:W-:Y:S02]  /*10080*/  SHF.L.U32 R19, R14, 0x2, RZ ;  /* 0x000000020e137819 */ /* 0x000fe400000006ff */
[----:B------:R-:W-:Y:S01]  /*10090*/  LEA R16, R10, UR4, 0x2 ;  /* 0x000000040a107c11 */ /* 0x000fe2000f8e10ff */
        /* <DEDUP_REMOVED lines=9> */
.L_x_584:
        /* <DEDUP_REMOVED lines=9> */
.L_x_582:
[----:B------:R-:W-:Y:S05]  /*101c0*/  BSYNC.RECONVERGENT B2 ;  /* 0x0000000000027941 */ /* 0x000fea0003800200 */
.L_x_581:
[----:B------:R-:W-:-:S04]  /*101d0*/  LOP3.LUT R13, R13, 0xff, RZ, 0xc0, !PT ;  /* 0x000000ff0d0d7812 */ /* 0x000fc800078ec0ff */
[----:B------:R-:W-:-:S13]  /*101e0*/  ISETP.NE.AND P2, PT, R13, 0x1, PT ;  /* 0x000000010d00780c */ /* 0x000fda0003f45270 */
[----:B------:R-:W-:Y:S05]  /*101f0*/  @!P2 BRA `(.L_x_538) ;  /* 0x0000002800cca947 */ /* 0x000fea0003800000 */
[----:B------:R-:W-:-:S04]  /*10200*/  IADD3 R11, PT, PT, R11, 0x1, RZ ;  /* 0x000000010b0b7810 */ /* 0x000fc80007ffe0ff */
[----:B------:R-:W-:-:S13]  /*10210*/  ISETP.NE.AND P2, PT, R11, R4, PT ;  /* 0x000000040b00720c */ /* 0x000fda0003f45270 */
[----:B------:R-:W-:Y:S05]  /*10220*/  @P2 BRA `(.L_x_585) ;  /* 0xfffffff8002c2947 */ /* 0x000fea000383ffff */
.L_x_576:
[----:B------:R-:W0:Y:S01]  /*10230*/  LDS R11, [R2+0x750] ;  /* 0x00075000020b7984 */ /* 0x000e220000000800 */
[----:B------:R-:W1:Y:S01]  /*10240*/  I2F.F64.U32 R14, R8 ;  /* 0x00000008000e7312 */ /* 0x000e620000201800 */
[----:B------:R-:W-:Y:S01]  /*10250*/  BSSY.RECONVERGENT B2, `(.L_x_586) ;  /* 0x0000140000027945 */ /* 0x000fe20003800200 */
[----:B------:R-:W-:Y:S02]  /*10260*/  IMAD.MOV.U32 R13, RZ, RZ, RZ ;  /* 0x000000ffff0d7224 */ /* 0x000fe400078e00ff */
[----:B------:R-:W-:Y:S02]  /*10270*/  IMAD.MOV.U32 R10, RZ, RZ, R42 ;  /* 0x000000ffff0a7224 */ /* 0x000fe400078e002a */
[----:B0-----:R-:W-:Y:S02]  /*10280*/  IMAD R17, R11, 0x20, R2 ;  /* 0x000000200b117824 */ /* 0x001fe400078e0202 */
[----:B------:R-:W-:-:S03]  /*10290*/  IMAD.MOV.U32 R11, RZ, RZ, R43 ;  /* 0x000000ffff0b7224 */ /* 0x000fc600078e002b */
[----:B-1----:R0:W-:Y:S04]  /*102a0*/  STS.64 [R17+0x6b0], R14 ;  /* 0x0006b00e11007388 */ /* 0x0021e80000000a00 */
.L_x_599:
[----:B0-----:R-:W-:Y:S01]  /*102b0*/  IADD3 R14, PT, PT, R2, R13, RZ ;  /* 0x0000000d020e7210 */ /* 0x001fe20007ffe0ff */
        /* <DEDUP_REMOVED lines=73> */
.L_x_592:
[----:B------:R-:W-:Y:S05]  /*10750*/  BSYNC.RECONVERGENT B5 ;  /* 0x0000000000057941 */ /* 0x000fea0003800200 */
.L_x_591:
        /* <DEDUP_REMOVED lines=75> */
.L_x_593:
[----:B------:R-:W-:Y:S01]  /*10c10*/  MOV R16, 0x0 ;  /* 0x0000000000107802 */ /* 0x000fe20000000f00 */
[----:B------:R-:W-:Y:S01]  /*10c20*/  IMAD.MOV.U32 R17, RZ, RZ, 0x7ff00000 ;  /* 0x7ff00000ff117424 */ /* 0x000fe200078e00ff */
[----:B------:R-:W-:-:S05]  /*10c30*/  LOP3.LUT P2, RZ, R19, 0x7fffffff, RZ, 0xc0, !PT ;  /* 0x7fffffff13ff7812 */ /* 0x000fca000784c0ff */
[----:B------:R-:W-:-:S10]  /*10c40*/  DFMA R16, R18, R16, +INF ;  /* 0x7ff000001210742b */ /* 0x000fd40000000010 */
[----:B------:R-:W-:Y:S02]  /*10c50*/  FSEL R20, R16, RZ, P2 ;  /* 0x000000ff10147208 */ /* 0x000fe40001000000 */
[----:B------:R-:W-:-:S07]  /*10c60*/  FSEL R21, R17, -QNAN , P2 ;  /* 0xfff0000011157808 */ /* 0x000fce0001000000 */
.L_x_590:
[----:B------:R-:W-:Y:S05]  /*10c70*/  BSYNC.RECONVERGENT B4 ;  /* 0x0000000000047941 */ /* 0x000fea0003800200 */
.L_x_589:
        /* <DEDUP_REMOVED lines=66> */
.L_x_597:
[----:B------:R-:W-:Y:S05]  /*110a0*/  BSYNC.RECONVERGENT B5 ;  /* 0x0000000000057941 */ /* 0x000fea0003800200 */
.L_x_596:
        /* <DEDUP_REMOVED lines=76> */
.L_x_598:
[----:B------:R-:W-:Y:S01]  /*11570*/  MOV R16, 0x0 ;  /* 0x0000000000107802 */ /* 0x000fe20000000f00 */
[----:B------:R-:W-:Y:S01]  /*11580*/  IMAD.MOV.U32 R17, RZ, RZ, 0x7ff00000 ;  /* 0x7ff00000ff117424 */ /* 0x000fe200078e00ff */
[----:B------:R-:W-:-:S05]  /*11590*/  LOP3.LUT P2, RZ, R15, 0x7fffffff, RZ, 0xc0, !PT ;  /* 0x7fffffff0fff7812 */ /* 0x000fca000784c0ff */
[----:B------:R-:W-:-:S10]  /*115a0*/  DFMA R16, R14, R16, +INF ;  /* 0x7ff000000e10742b */ /* 0x000fd40000000010 */
[----:B------:R-:W-:Y:S02]  /*115b0*/  FSEL R18, R16, RZ, P2 ;  /* 0x000000ff10127208 */ /* 0x000fe40001000000 */
[----:B------:R-:W-:-:S07]  /*115c0*/  FSEL R19, R17, -QNAN , P2 ;  /* 0xfff0000011137808 */ /* 0x000fce0001000000 */
.L_x_595:
[----:B------:R-:W-:Y:S05]  /*115d0*/  BSYNC.RECONVERGENT B4 ;  /* 0x0000000000047941 */ /* 0x000fea0003800200 */
.L_x_594:
[----:B------:R-:W-:-:S08]  /*115e0*/  DADD R18, -R18, R20 ;  /* 0x0000000012127229 */ /* 0x000fd00000000114 */
[----:B------:R-:W-:-:S11]  /*115f0*/  DADD R10, R10, R18 ;  /* 0x000000000a0a7229 */ /* 0x000fd60000000012 */
.L_x_588:
[----:B------:R-:W-:Y:S05]  /*11600*/  BSYNC.RECONVERGENT B3 ;  /* 0x0000000000037941 */ /* 0x000fea0003800200 */
.L_x_587:
[----:B------:R-:W0:Y:S01]  /*11610*/  LDC R12, c[0x0][0x3a0] ;  /* 0x0000e800ff0c7b82 */ /* 0x000e220000000800 */
[----:B------:R-:W-:-:S05]  /*11620*/  VIADD R13, R13, 0x1 ;  /* 0x000000010d0d7836 */ /* 0x000fca0000000000 */
[----:B0-----:R-:W-:-:S13]  /*11630*/  ISETP.NE.AND P2, PT, R13, R12, PT ;  /* 0x0000000c0d00720c */ /* 0x001fda0003f45270 */
[----:B------:R-:W-:Y:S05]  /*11640*/  @P2 BRA `(.L_x_599) ;  /* 0xffffffec00182947 */ /* 0x000fea000383ffff */
[----:B------:R-:W-:Y:S05]  /*11650*/  BSYNC.RECONVERGENT B2 ;  /* 0x0000000000027941 */ /* 0x000fea0003800200 */
.L_x_586:
[----:B------:R-:W0:Y:S01]  /*11660*/  LDS R13, [R2+0x750] ;  /* 0x00075000020d7984 */ /* 0x000e220000000800 */
[----:B------:R-:W-:Y:S01]  /*11670*/  BSSY.RECONVERGENT B2, `(.L_x_600) ;  /* 0x000003d000027945 */ /* 0x000fe20003800200 */
[----:B------:R-:W-:Y:S02]  /*11680*/  IMAD.MOV.U32 R19, RZ, RZ, RZ ;  /* 0x000000ffff137224 */ /* 0x000fe400078e00ff */
[----:B0-----:R-:W-:-:S05]  /*11690*/  IMAD R13, R13, 0x20, R2 ;  /* 0x000000200d0d7824 */ /* 0x001fca00078e0202 */
[----:B------:R0:W-:Y:S01]  /*116a0*/  STS.64 [R13+0x6b8], R10 ;  /* 0x0006b80a0d007388 */ /* 0x0001e20000000a00 */
[----:B------:R-:W-:Y:S05]  /*116b0*/  @!P0 BRA `(.L_x_601) ;  /* 0x0000000000e08947 */ /* 0x000fea0003800000 */
[----:B------:R-:W-:Y:S01]  /*116c0*/  BSSY.RECONVERGENT B3, `(.L_x_602) ;  /* 0x0000036000037945 */ /* 0x000fe20003800200 */
[----:B0-----:R-:W-:-:S07]  /*116d0*/  MOV R11, RZ ;  /* 0x000000ff000b7202 */ /* 0x001fce0000000f00 */
.L_x_603:
[--C-:B------:R-:W-:Y:S01]  /*116e0*/  IMAD.IADD R10, R2, 0x1, R11.reuse ;  /* 0x00000001020a7824 */ /* 0x100fe200078e020b */
        /* <DEDUP_REMOVED lines=45> */
[----:B-1----:R-:W-:Y:S01]  /*119c0*/  IMAD R13, R13, R12, R11 ;  /* 0x0000000c0d0d7224 */ /* 0x002fe200078e020b */
[----:B------:R-:W-:-:S03]  /*119d0*/  IADD3 R11, PT, PT, R11, 0x8, RZ ;  /* 0x000000080b0b7810 */ /* 0x000fc60007ffe0ff */
[----:B------:R-:W-:Y:S01]  /*119e0*/  IMAD R13, R13, 0x8, R2 ;  /* 0x000000080d0d7824 */ /* 0x000fe200078e0202 */
[----:B------:R-:W-:-:S04]  /*119f0*/  ISETP.NE.AND P0, PT, R11, R7, PT ;  /* 0x000000070b00720c */ /* 0x000fc80003f05270 */
[----:B0-----:R0:W-:Y:S09]  /*11a00*/  STS.64 [R13+0x308], R16 ;  /* 0x000308100d007388 */ /* 0x0011f20000000a00 */
[----:B------:R-:W-:Y:S05]  /*11a10*/  @P0 BRA `(.L_x_603) ;  /* 0xfffffffc00300947 */ /* 0x000fea000383ffff */
[----:B------:R-:W-:Y:S05]  /*11a20*/  BSYNC.RECONVERGENT B3 ;  /* 0x0000000000037941 */ /* 0x000fea0003800200 */
.L_x_602:
[----:B------:R-:W-:-:S07]  /*11a30*/  IMAD.MOV.U32 R19, RZ, RZ, R7 ;  /* 0x000000ffff137224 */ /* 0x000fce00078e0007 */
.L_x_601:
[----:B------:R-:W-:Y:S05]  /*11a40*/  BSYNC.RECONVERGENT B2 ;  /* 0x0000000000027941 */ /* 0x000fea0003800200 */
.L_x_600:
[----:B------:R-:W-:Y:S04]  /*11a50*/  BSSY.RECONVERGENT B2, `(.L_x_604) ;  /* 0x000003b000027945 */ /* 0x000fe80003800200 */
        /* <DEDUP_REMOVED lines=31> */
.L_x_606:
        /* <DEDUP_REMOVED lines=9> */
[----:B-1----:R-:W0:Y:S04]  /*11ce0*/  I2F.F64.U16 R10, R10 ;  /* 0x0000000a000a7312 */ /* 0x002e280000101800 */
        /* <DEDUP_REMOVED lines=9> */
.L_x_607:
[----:B------:R-:W-:Y:S05]  /*11d80*/  @P1 BRA `(.L_x_605) ;  /* 0x00000000001c1947 */ /* 0x000fea0003800000 */
[--C-:B------:R-:W-:Y:S01]  /*11d90*/  IMAD.IADD R13, R2, 0x1, R19.reuse ;  /* 0x00000001020d7824 */ /* 0x100fe200078e0213 */
[----:B0-----:R-:W0:Y:S04]  /*11da0*/  LDS R14, [R2+0x750] ;  /* 0x00075000020e7984 */ /* 0x001e280000000800 */
[----:B------:R-:W1:Y:S01]  /*11db0*/  LDS.U8 R10, [R13+0x28b] ;  /* 0x00028b000d0a7984 */ /* 0x000e620000000000 */
[----:B0-----:R-:W-:Y:S01]  /*11dc0*/  IMAD R15, R14, R12, R19 ;  /* 0x0000000c0e0f7224 */ /* 0x001fe200078e0213 */
[----:B-1----:R-:W0:Y:S03]  /*11dd0*/  I2F.F64.U16 R10, R10 ;  /* 0x0000000a000a7312 */ /* 0x002e260000101800 */
[----:B------:R-:W-:-:S05]  /*11de0*/  IMAD R15, R15, 0x8, R2 ;  /* 0x000000080f0f7824 */ /* 0x000fca00078e0202 */
[----:B0-----:R1:W-:Y:S02]  /*11df0*/  STS.64 [R15+0x2d0], R10 ;  /* 0x0002d00a0f007388 */ /* 0x0013e40000000a00 */
.L_x_605:
[----:B------:R-:W-:Y:S05]  /*11e00*/  BSYNC.RECONVERGENT B2 ;  /* 0x0000000000027941 */ /* 0x000fea0003800200 */
.L_x_604:
[----:B------:R-:W2:Y:S01]  /*11e10*/  LDS R53, [R2+0x750] ;  /* 0x0007500002357984 */ /* 0x000ea20000000800 */
[----:B------:R-:W-:Y:S01]  /*11e20*/  BSSY.RECONVERGENT B2, `(.L_x_608) ;  /* 0x00000be000027945 */ /* 0x000fe20003800200 */
[----:B------:R-:W-:Y:S02]  /*11e30*/  CS2R R44, SRZ ;  /* 0x00000000002c7805 */ /* 0x000fe4000001ff00 */
[----:B01----:R-:W0:Y:S01]  /*11e40*/  LDS.64 R10, [R2+0x758] ;  /* 0x00075800020a7984 */ /* 0x003e220000000a00 */
[C---:B--2---:R-:W-:Y:S02]  /*11e50*/  LEA R54, R53.reuse, R2, 0x5 ;  /* 0x0000000235367211 */ /* 0x044fe400078e28ff */
[----:B------:R-:W-:-:S03]  /*11e60*/  ISETP.GE.AND P0, PT, R53, 0x1, PT ;  /* 0x000000013500780c */ /* 0x000fc60003f06270 */
[----:B0-----:R0:W-:Y:S10]  /*11e70*/  STS.64 [R54+0x6c0], R10 ;  /* 0x0006c00a36007388 */ /* 0x0011f40000000a00 */
[----:B------:R-:W-:Y:S05]  /*11e80*/  @!P0 BRA `(.L_x_609) ;  /* 0x0000000800dc8947 */ /* 0x000fea0003800000 */
[----:B------:R-:W-:Y:S01]  /*11e90*/  ISETP.NE.AND P0, PT, R53, 0x1, PT ;  /* 0x000000013500780c */ /* 0x000fe20003f05270 */
[----:B------:R-:W-:Y:S01]  /*11ea0*/  BSSY.RECONVERGENT B3, `(.L_x_610) ;  /* 0x0000072000037945 */ /* 0x000fe20003800200 */
[----:B0-----:R-:W-:Y:S01]  /*11eb0*/  IMAD.MOV.U32 R11, RZ, RZ, 0x6b8 ;  /* 0x000006b8ff0b7424 */ /* 0x001fe200078e00ff */
[----:B------:R-:W-:-:S10]  /*11ec0*/  CS2R R44, SRZ ;  /* 0x00000000002c7805 */ /* 0x000fd4000001ff00 */
[----:B------:R-:W-:Y:S05]  /*11ed0*/  @!P0 BRA `(.L_x_611) ;  /* 0x0000000400b88947 */ /* 0x000fea0003800000 */
[----:B------:R-:W-:Y:S01]  /*11ee0*/  BSSY.RECONVERGENT B4, `(.L_x_612) ;  /* 0x000006c000047945 */ /* 0x000fe20003800200 */
[----:B------:R-:W-:Y:S01]  /*11ef0*/  IMAD.MOV.U32 R55, RZ, RZ, RZ ;  /* 0x000000ffff377224 */ /* 0x000fe200078e00ff */
[----:B------:R-:W-:Y:S02]  /*11f00*/  LOP3.LUT R56, R53, 0x7ffffffe, RZ, 0xc0, !PT ;  /* 0x7ffffffe35387812 */ /* 0x000fe400078ec0ff */
[----:B------:R-:W-:-:S07]  /*11f10*/  CS2R R44, SRZ ;  /* 0x00000000002c7805 */ /* 0x000fce000001ff00 */
.L_x_617:
[----:B------:R-:W-:Y:S02]  /*11f20*/  IMAD R14, R55, 0x20, R2 ;  /* 0x00000020370e7824 */ /* 0x000fe400078e0202 */
[----:B------:R-:W-:Y:S02]  /*11f30*/  HFMA2 R49, -RZ, RZ, 1.9912109375, 0.00128841400146484375 ;  /* 0x3ff71547ff317431 */ /* 0x000fe400000001ff */
[----:B------:R-:W-:Y:S01]  /*11f40*/  IMAD.MOV.U32 R48, RZ, RZ, 0x652b82fe ;  /* 0x652b82feff307424 */ /* 0x000fe200078e00ff */
[----:B------:R-:W-:Y:S01]  /*11f50*/  MOV R32, 0x69ce2bdf ;  /* 0x69ce2bdf00207802 */ /* 0x000fe20000000f00 */
[----:B------:R-:W-:Y:S01]  /*11f60*/  IMAD.MOV.U32 R36, RZ, RZ, -0x105c611 ;  /* 0xfefa39efff247424 */ /* 0x000fe200078e00ff */
        /* <DEDUP_REMOVED lines=8> */
[----:B------:R-:W1:Y:S01]  /*11ff0*/  LDS.64 R14, [R14+0x6d8] ;  /* 0x0006d8000e0e7984 */ /* 0x000e620000000a00 */
[----:B------:R-:W-:Y:S01]  /*12000*/  IMAD.MOV.U32 R30, RZ, RZ, -0x35dec16 ;  /* 0xfca213eaff1e7424 */ /* 0x000fe200078e00ff */
[----:B------:R-:W-:Y:S01]  /*12010*/  BSSY.RECONVERGENT B5, `(.L_x_613) ;  /* 0x0000032000057945 */ /* 0x000fe20003800200 */
        /* <DEDUP_REMOVED lines=15> */
[----:B------:R-:W-:Y:S02]  /*12110*/  DADD R50, R38, -6.75539944105574400000e+15 ;  /* 0xc338000026327429 */ /* 0x000fe40000000000 */
[----:B-1----:R-:W-:-:S06]  /*12120*/  DFMA R48, R14, -R48, 6.75539944105574400000e+15 ;  /* 0x433800000e30742b */ /* 0x002fcc0000000830 */
        /* <DEDUP_REMOVED lines=15> */
[----:B------:R-:W-:Y:S01]  /*12220*/  MOV R57, R51 ;  /* 0x0000003300397202 */ /* 0x000fe20000000f00 */
[----:B------:R-:W-:-:S03]  /*12230*/  IMAD R51, R38, 0x100000, R11 ;  /* 0x0010000026337824 */ /* 0x000fc600078e020b */
        /* <DEDUP_REMOVED lines=11> */
[----:B------:R-:W-:Y:S02]  /*122f0*/  @!P1 LEA R11, R38, 0x3ff00000, 0x14 ;  /* 0x3ff00000260b9811 */ /* 0x000fe400078ea0ff */
[----:B------:R-:W-:Y:S01]  /*12300*/  @!P1 MOV R38, R10 ;  /* 0x0000000a00269202 */ /* 0x000fe20000000f00 */
[----:B------:R-:W-:-:S06]  /*12310*/  @!P1 IMAD.MOV.U32 R10, RZ, RZ, RZ ;  /* 0x000000ffff0a9224 */ /* 0x000fcc00078e00ff */
[----:B------:R-:W-:-:S11]  /*12320*/  @!P1 DMUL R50, R38, R10 ;  /* 0x0000000a26329228 */ /* 0x000fd60000000000 */
.L_x_614:
[----:B------:R-:W-:Y:S05]  /*12330*/  BSYNC.RECONVERGENT B5 ;  /* 0x0000000000057941 */ /* 0x000fea0003800200 */
.L_x_613:
[----:B------:R-:W-:Y:S01]  /*12340*/  DADD R10, R48, -6.75539944105574400000e+15 ;  /* 0xc3380000300a7429 */ /* 0x000fe20000000000 */
[----:B------:R-:W-:Y:S01]  /*12350*/  BSSY.RECONVERGENT B5, `(.L_x_615) ;  /* 0x0000020000057945 */ /* 0x000fe20003800200 */
[----:B------:R-:W-:-:S06]  /*12360*/  DADD R50, R50, R44 ;  /* 0x0000000032327229 */ /* 0x000fcc000000002c */
        /* <DEDUP_REMOVED lines=13> */
[----:B------:R-:W-:-:S04]  /*12440*/  FSETP.GEU.AND P0, PT, |R13|, 4.1917929649353027344, PT ;  /* 0x4086232b0d00780b */ /* 0x000fc80003f0e200 */
        /* <DEDUP_REMOVED lines=16> */
.L_x_616:
[----:B------:R-:W-:Y:S05]  /*12550*/  BSYNC.RECONVERGENT B5 ;  /* 0x0000000000057941 */ /* 0x000fea0003800200 */
.L_x_615:
[----:B------:R-:W-:Y:S01]  /*12560*/  VIADD R55, R55, 0x2 ;  /* 0x0000000237377836 */ /* 0x000fe20000000000 */
[----:B------:R-:W-:-:S04]  /*12570*/  DADD R44, R50, R44 ;  /* 0x00000000322c7229 */ /* 0x000fc8000000002c */
[----:B------:R-:W-:-:S13]  /*12580*/  ISETP.NE.AND P0, PT, R55, R56, PT ;  /* 0x000000383700720c */ /* 0x000fda0003f05270 */
[----:B------:R-:W-:Y:S05]  /*12590*/  @P0 BRA `(.L_x_617) ;  /* 0xfffffff800600947 */ /* 0x000fea000383ffff */
[----:B------:R-:W-:Y:S05]  /*125a0*/  BSYNC.RECONVERGENT B4 ;  /* 0x0000000000047941 */ /* 0x000fea0003800200 */
.L_x_612:
[----:B------:R-:W-:-:S07]  /*125b0*/  LEA R11, R56, 0x6b8, 0x5 ;  /* 0x000006b8380b7811 */ /* 0x000fce00078e28ff */
.L_x_611:
[----:B------:R-:W-:Y:S05]  /*125c0*/  BSYNC.RECONVERGENT B3 ;  /* 0x0000000000037941 */ /* 0x000fea0003800200 */
.L_x_610:
        /* <DEDUP_REMOVED lines=65> */
.L_x_619:
[----:B------:R-:W-:Y:S05]  /*129e0*/  BSYNC.RECONVERGENT B3 ;  /* 0x0000000000037941 */ /* 0x000fea0003800200 */
.L_x_618:
[----:B------:R-:W-:-:S11]  /*129f0*/  DADD R44, R44, R14 ;  /* 0x000000002c2c7229 */ /* 0x000fd6000000000e */
.L_x_609:
[----:B------:R-:W-:Y:S05]  /*12a00*/  BSYNC.RECONVERGENT B2 ;  /* 0x0000000000027941 */ /* 0x000fea0003800200 */
.L_x_608:
[----:B------:R-:W1:Y:S01]  /*12a10*/  I2F.F64 R32, R52 ;  /* 0x0000003400207312 */ /* 0x000e620000201c00 */
[----:B------:R-:W-:Y:S01]  /*12a20*/  BSSY.RECONVERGENT B2, `(.L_x_620) ;  /* 0x0000006000027945 */ /* 0x000fe20003800200 */
[----:B------:R-:W-:Y:S01]  /*12a30*/  ISETP.NE.AND P2, PT, R52, RZ, PT ;  /* 0x000000ff3400720c */ /* 0x000fe20003f45270 */
[----:B-1----:R-:W-:-:S10]  /*12a40*/  DADD R32, -RZ, -R32 ;  /* 0x00000000ff207229 */ /* 0x002fd40000000920 */
[----:B------:R-:W-:Y:S01]  /*12a50*/  IMAD.MOV.U32 R34, RZ, RZ, R32 ;  /* 0x000000ffff227224 */ /* 0x000fe200078e0020 */
[----:B------:R-:W-:-:S07]  /*12a60*/  MOV R32, 0x12a80 ;  /* 0x00012a8000207802 */ /* 0x000fce0000000f00 */
[----:B0-----:R-:W-:Y:S05]  /*12a70*/  CALL.REL.NOINC `($_Z18decode_rows_kernelPdS_S_diii$__internal_accurate_pow) ;  /* 0x0000007800f47944 */ /* 0x001fea0003c00000 */
[----:B------:R-:W-:Y:S05]  /*12a80*/  BSYNC.RECONVERGENT B2 ;  /* 0x0000000000027941 */ /* 0x000fea0003800200 */
.L_x_620:
[----:B------:R-:W-:Y:S01]  /*12a90*/  FSEL R10, R10, RZ, P2 ;  /* 0x000000ff0a0a7208 */ /* 0x000fe20001000000 */
[----:B------:R-:W-:Y:S01]  /*12aa0*/  UMOV UR4, 0xe826d695 ;  /* 0xe826d69500047882 */ /* 0x000fe20000000000 */
[----:B------:R-:W-:Y:S01]  /*12ab0*/  FSEL R11, R12, 1.875, P2 ;  /* 0x3ff000000c0b7808 */ /* 0x000fe20001000000 */
[----:B------:R-:W-:Y:S01]  /*12ac0*/  UMOV UR5, 0x3e112e0b ;  /* 0x3e112e0b00057882 */ /* 0x000fe20000000000 */
[----:B------:R-:W-:Y:S01]  /*12ad0*/  FSETP.GEU.AND P1, PT, |R45|, 6.5827683646048100446e-37, PT ;  /* 0x036000002d00780b */ /* 0x000fe20003f2e200 */
[----:B------:R-:W-:Y:S03]  /*12ae0*/  BSSY.RECONVERGENT B3, `(.L_x_621) ;  /* 0x0000019000037945 */ /* 0x000fe60003800200 */
[----:B------:R-:W-:Y:S01]  /*12af0*/  DMUL R18, R40, R10 ;  /* 0x0000000a28127228 */ /* 0x000fe20000000000 */
[----:B------:R-:W-:-:S06]  /*12b00*/  MOV R10, 0x1 ;  /* 0x00000001000a7802 */ /* 0x000fcc0000000f00 */
        /* <DEDUP_REMOVED lines=16> */
[----:B------:R-:W-:Y:S01]  /*12c10*/  MOV R22, 0x12c50 ;  /* 0x00012c5000167802 */ /* 0x000fe20000000f00 */
[----:B------:R-:W-:Y:S02]  /*12c20*/  IMAD.MOV.U32 R15, RZ, RZ, R45 ;  /* 0x000000ffff0f7224 */ /* 0x000fe400078e002d */
[----:B------:R-:W-:-:S07]  /*12c30*/  IMAD.MOV.U32 R13, RZ, RZ, R17 ;  /* 0x000000ffff0d7224 */ /* 0x000fce00078e0011 */
[----:B------:R-:W-:Y:S05]  /*12c40*/  CALL.REL.NOINC `($__internal_1_$__cuda_sm20_div_rn_f64_full) ;  /* 0x0000007400107944 */ /* 0x000fea0003c00000 */
[----:B------:R-:W-:Y:S01]  /*12c50*/  IMAD.MOV.U32 R10, RZ, RZ, R20 ;  /* 0x000000ffff0a7224 */ /* 0x000fe200078e0014 */
[----:B------:R-:W-:-:S07]  /*12c60*/  MOV R11, R21 ;  /* 0x00000015000b7202 */ /* 0x000fce0000000f00 */
.L_x_622:
[----:B------:R-:W-:Y:S05]  /*12c70*/  BSYNC.RECONVERGENT B3 ;  /* 0x0000000000037941 */ /* 0x000fea0003800200 */
.L_x_621:
        /* <DEDUP_REMOVED lines=10> */
[----:B0-----:R-:W-:Y:S05]  /*12d20*/  @!P0 BRA `(.L_x_623) ;  /* 0x00000038002c8947 */ /* 0x001fea0003800000 */
.L_x_538:
[----:B------:R-:W-:Y:S05]  /*12d30*/  BSYNC.RELIABLE B1 ;  /* 0x0000000000017941 */ /* 0x000fea0003800100 */
.L_x_537:
[----:B------:R-:W-:-:S05]  /*12d40*/  VIADD R8, R8, 0x1 ;  /* 0x0000000108087836 */ /* 0x000fca0000000000 */
[----:B------:R-:W-:-:S13]  /*12d50*/  ISETP.NE.AND P0, PT, R8, R9, PT ;  /* 0x000000090800720c */ /* 0x000fda0003f05270 */
[----:B------:R-:W-:Y:S05]  /*12d60*/  @P0 BRA `(.L_x_624) ;  /* 0xffffffa400c80947 */ /* 0x000fea000383ffff */
.L_x_536:
[----:B------:R-:W0:Y:S02]  /*12d70*/  LDS R7, [R2+0x750] ;  /* 0x0007500002077984 */ /* 0x000e240000000800 */
[----:B0-----:R-:W-:-:S13]  /*12d80*/  ISETP.NE.AND P0, PT, R7, RZ, PT ;  /* 0x000000ff0700720c */ /* 0x001fda0003f05270 */
[----:B------:R-:W-:Y:S05]  /*12d90*/  @P0 BRA `(.L_x_625) ;  /* 0x00000008002c0947 */ /* 0x000fea0003800000 */
[----:B------:R-:W0:Y:S02]  /*12da0*/  LDC R20, c[0x0][0x3a0] ;  /* 0x0000e800ff147b82 */ /* 0x000e240000000800 */
[----:B0-----:R-:W-:-:S13]  /*12db0*/  ISETP.GE.AND P0, PT, R20, 0x1, PT ;  /* 0x000000011400780c */ /* 0x001fda0003f06270 */
[----:B------:R-:W-:Y:S05]  /*12dc0*/  @!P0 EXIT ;  /* 0x000000000000894d */ /* 0x000fea0003800000 */
[----:B------:R-:W-:Y:S01]  /*12dd0*/  UISETP.GE.U32.AND UP0, UPT, UR6, 0xf, UPT ;  /* 0x0000000f0600788c */ /* 0x000fe2000bf06070 */
[----:B-1----:R-:W-:Y:S01]  /*12de0*/  LOP3.LUT R15, R20, 0xf, RZ, 0xc0, !PT ;  /* 0x0000000f140f7812 */ /* 0x002fe200078ec0ff */
[----:B------:R-:W-:-:S03]  /*12df0*/  IMAD.MOV.U32 R2, RZ, RZ, RZ ;  /* 0x000000ffff027224 */ /* 0x000fc600078e00ff */
[----:B------:R-:W-:-:S04]  /*12e00*/  ISETP.NE.AND P1, PT, R15, RZ, PT ;  /* 0x000000ff0f00720c */ /* 0x000fc80003f25270 */
[----:B------:R-:W-:Y:S09]  /*12e10*/  BRA.U !UP0, `(.L_x_626) ;  /* 0x0000000108f47547 */ /* 0x000ff2000b800000 */
[----:B------:R-:W-:Y:S01]  /*12e20*/  LOP3.LUT R2, R20, 0x7ffffff0, RZ, 0xc0, !PT ;  /* 0x7ffffff014027812 */ /* 0x000fe200078ec0ff */
[----:B------:R-:W-:Y:S01]  /*12e30*/  BSSY.RECONVERGENT B1, `(.L_x_626) ;  /* 0x000003b000017945 */ /* 0x000fe20003800200 */
[C---:B------:R-:W-:Y:S01]  /*12e40*/  VIADD R14, R1.reuse, 0x40 ;  /* 0x00000040010e7836 */ /* 0x040fe20000000000 */
[C---:B------:R-:W-:Y:S01]  /*12e50*/  IADD3 R13, PT, PT, R1.reuse, 0x138, RZ ;  /* 0x00000138010d7810 */ /* 0x040fe20007ffe0ff */
[----:B------:R-:W-:Y:S02]  /*12e60*/  VIADD R12, R1, 0x230 ;  /* 0x00000230010c7836 */ /* 0x000fe40000000000 */
[----:B------:R-:W-:-:S07]  /*12e70*/  IMAD.MOV R3, RZ, RZ, -R2 ;  /* 0x000000ffff037224 */ /* 0x000fce00078e0a02 */
.L_x_627:
        /* <DEDUP_REMOVED lines=55> */
.L_x_626:
[----:B------:R-:W-:Y:S04]  /*131f0*/  BSSY.RECONVERGENT B1, `(.L_x_628) ;  /* 0x0000044000017945 */ /* 0x000fe80003800200 */
[----:B------:R-:W-:Y:S05]  /*13200*/  @!P1 BRA `(.L_x_629) ;  /* 0x0000000400089947 */ /* 0x000fea0003800000 */
[----:B------:R-:W-:Y:S02]  /*13210*/  ISETP.GE.U32.AND P0, PT, R15, 0x8, PT ;  /* 0x000000080f00780c */ /* 0x000fe40003f06070 */
[----:B------:R-:W-:-:S04]  /*13220*/  LOP3.LUT R21, R20, 0x7, RZ, 0xc0, !PT ;  /* 0x0000000714157812 */ /* 0x000fc800078ec0ff */
[----:B------:R-:W-:-:S07]  /*13230*/  ISETP.NE.AND P1, PT, R21, RZ, PT ;  /* 0x000000ff1500720c */ /* 0x000fce0003f25270 */
[----:B------:R-:W-:Y:S06]  /*13240*/  @!P0 BRA `(.L_x_630) ;  /* 0x0000000000688947 */ /* 0x000fec0003800000 */
[----:B------:R-:W-:-:S05]  /*13250*/  LEA R3, R2, UR17, 0x3 ;  /* 0x0000001102037c11 */ /* 0x000fca000f8e18ff */
[----:B------:R-:W2:Y:S04]  /*13260*/  LDL.64 R4, [R3] ;  /* 0x0000000003047983 */ /* 0x000ea80000100a00 */
[----:B------:R-:W3:Y:S04]  /*13270*/  LDL.64 R6, [R3+0x8] ;  /* 0x0000080003067983 */ /* 0x000ee80000100a00 */
[----:B------:R-:W4:Y:S04]  /*13280*/  LDL.64 R8, [R3+0x10] ;  /* 0x0000100003087983 */ /* 0x000f280000100a00 */
[----:B------:R-:W5:Y:S04]  /*13290*/  LDL.64 R10, [R3+0x18] ;  /* 0x00001800030a7983 */ /* 0x000f680000100a00 */
[----:B------:R-:W5:Y:S04]  /*132a0*/  LDL.64 R12, [R3+0x20] ;  /* 0x00002000030c7983 */ /* 0x000f680000100a00 */
        /* <DEDUP_REMOVED lines=20> */
.L_x_630:
[----:B------:R-:W-:Y:S05]  /*133f0*/  @!P1 BRA `(.L_x_629) ;  /* 0x00000000008c9947 */ /* 0x000fea0003800000 */
[----:B------:R-:W-:Y:S02]  /*13400*/  ISETP.GE.U32.AND P0, PT, R21, 0x4, PT ;  /* 0x000000041500780c */ /* 0x000fe40003f06070 */
[----:B------:R-:W-:-:S04]  /*13410*/  LOP3.LUT R20, R20, 0x3, RZ, 0xc0, !PT ;  /* 0x0000000314147812 */ /* 0x000fc800078ec0ff */
[----:B------:R-:W-:-:S07]  /*13420*/  ISETP.NE.AND P1, PT, R20, RZ, PT ;  /* 0x000000ff1400720c */ /* 0x000fce0003f25270 */
[----:B------:R-:W-:Y:S06]  /*13430*/  @!P0 BRA `(.L_x_631) ;  /* 0x0000000000388947 */ /* 0x000fec0003800000 */
[----:B0-----:R-:W-:-:S05]  /*13440*/  LEA R3, R2, UR17, 0x3 ;  /* 0x0000001102037c11 */ /* 0x001fca000f8e18ff */
[----:B------:R-:W2:Y:S04]  /*13450*/  LDL.64 R4, [R3] ;  /* 0x0000000003047983 */ /* 0x000ea80000100a00 */
[----:B------:R-:W3:Y:S04]  /*13460*/  LDL.64 R6, [R3+0x8] ;  /* 0x0000080003067983 */ /* 0x000ee80000100a00 */
[----:B------:R-:W4:Y:S04]  /*13470*/  LDL.64 R8, [R3+0x10] ;  /* 0x0000100003087983 */ /* 0x000f280000100a00 */
[----:B------:R-:W5:Y:S01]  /*13480*/  LDL.64 R10, [R3+0x18] ;  /* 0x00001800030a7983 */ /* 0x000f620000100a00 */
[----:B------:R-:W-:-:S03]  /*13490*/  VIADD R2, R2, 0x4 ;  /* 0x0000000402027836 */ /* 0x000fc60000000000 */
        /* <DEDUP_REMOVED lines=8> */
.L_x_631:
[----:B------:R-:W-:Y:S05]  /*13520*/  @!P1 BRA `(.L_x_629) ;  /* 0x0000000000409947 */ /* 0x000fea0003800000 */
[----:B01----:R-:W-:Y:S01]  /*13530*/  MOV R7, 0x8 ;  /* 0x0000000800077802 */ /* 0x003fe20000000f00 */
[----:B------:R-:W-:Y:S02]  /*13540*/  IMAD.MOV.U32 R3, RZ, RZ, 0x8 ;  /* 0x00000008ff037424 */ /* 0x000fe400078e00ff */
[----:B------:R-:W-:Y:S02]  /*13550*/  IMAD.MOV.U32 R5, RZ, RZ, 0x8 ;  /* 0x00000008ff057424 */ /* 0x000fe400078e00ff */
[C---:B------:R-:W-:Y:S02]  /*13560*/  IMAD R6, R2.reuse, R3, UR18 ;  /* 0x0000001202067e24 */ /* 0x040fe4000f8e0203 */
[C---:B------:R-:W-:Y:S02]  /*13570*/  IMAD R7, R2.reuse, R7, UR8 ;  /* 0x0000000802077e24 */ /* 0x040fe4000f8e0207 */
[----:B------:R-:W-:Y:S02]  /*13580*/  IMAD R5, R2, R5, UR17 ;  /* 0x0000001102057e24 */ /* 0x000fe4000f8e0205 */
[----:B------:R-:W-:-:S07]  /*13590*/  IMAD.MOV R4, RZ, RZ, -R20 ;  /* 0x000000ffff047224 */ /* 0x000fce00078e0a14 */
.L_x_632:
[----:B------:R0:W2:Y:S01]  /*135a0*/  LDL.64 R2, [R5] ;  /* 0x0000000005027983 */ /* 0x0000a20000100a00 */
[----:B------:R-:W-:-:S05]  /*135b0*/  VIADD R4, R4, 0x1 ;  /* 0x0000000104047836 */ /* 0x000fca0000000000 */
[----:B------:R-:W-:Y:S01]  /*135c0*/  ISETP.NE.AND P0, PT, R4, RZ, PT ;  /* 0x000000ff0400720c */ /* 0x000fe20003f05270 */
[----:B0-----:R-:W-:Y:S01]  /*135d0*/  VIADD R5, R5, 0x8 ;  /* 0x0000000805057836 */ /* 0x001fe20000000000 */
[----:B--2---:R0:W-:Y:S04]  /*135e0*/  STL.64 [R7], R2 ;  /* 0x0000000207007387 */ /* 0x0041e80000100a00 */
[----:B------:R1:W-:Y:S01]  /*135f0*/  STL.64 [R6], RZ ;  /* 0x000000ff06007387 */ /* 0x0003e20000100a00 */
[----:B0-----:R-:W-:Y:S01]  /*13600*/  IADD3 R7, PT, PT, R7, 0x8, RZ ;  /* 0x0000000807077810 */ /* 0x001fe20007ffe0ff */
[----:B-1----:R-:W-:-:S05]  /*13610*/  VIADD R6, R6, 0x8 ;  /* 0x0000000806067836 */ /* 0x002fca0000000000 */
[----:B------:R-:W-:Y:S05]  /*13620*/  @P0 BRA `(.L_x_632) ;  /* 0xfffffffc00dc0947 */ /* 0x000fea000383ffff */
.L_x_629:
[----:B------:R-:W-:Y:S05]  /*13630*/  BSYNC.RECONVERGENT B1 ;  /* 0x0000000000017941 */ /* 0x000fea0003800200 */
.L_x_628:
[----:B------:R-:W-:Y:S05]  /*13640*/  BRA `(.L_x_535) ;  /* 0x0000005c00907947 */ /* 0x000fea0003800000 */
.L_x_625:
        /* <DEDUP_REMOVED lines=14> */
.L_x_642:
[C---:B------:R-:W-:Y:S01]  /*13730*/  LEA R12, R17.reuse, R2, 0x5 ;  /* 0x00000002110c7211 */ /* 0x040fe200078e28ff */
[----:B------:R-:W-:Y:S01]  /*13740*/  IMAD R4, R17, 0x20, R3 ;  /* 0x0000002011047824 */ /* 0x000fe200078e0203 */
[----:B------:R-:W-:Y:S01]  /*13750*/  MOV R25, 0x3fe62e42 ;  /* 0x3fe62e4200197802 */ /* 0x000fe20000000f00 */
[----:B------:R-:W-:Y:S01]  /*13760*/  IMAD.MOV.U32 R10, RZ, RZ, 0x652b82fe ;  /* 0x652b82feff0a7424 */ /* 0x000fe200078e00ff */
[----:B------:R-:W-:Y:S01]  /*13770*/  MOV R30, 0xfca213ea ;  /* 0xfca213ea001e7802 */ /* 0x000fe20000000f00 */
[----:B------:R-:W-:Y:S01]  /*13780*/  IMAD.MOV.U32 R11, RZ, RZ, 0x3ff71547 ;  /* 0x3ff71547ff0b7424 */ /* 0x000fe200078e00ff */
[----:B------:R-:W1:Y:S01]  /*13790*/  LDS.64 R12, [R12+0x6b8] ;  /* 0x0006b8000c0c7984 */ /* 0x000e620000000a00 */
[----:B------:R-:W-:Y:S01]  /*137a0*/  IMAD.MOV.U32 R24, RZ, RZ, -0x105c611 ;  /* 0xfefa39efff187424 */ /* 0x000fe200078e00ff */
[----:B------:R-:W-:Y:S01]  /*137b0*/  BSSY.RECONVERGENT B4, `(.L_x_638) ;  /* 0x000004b000047945 */ /* 0x000fe20003800200 */
[----:B------:R-:W-:Y:S01]  /*137c0*/  IMAD.MOV.U32 R26, RZ, RZ, 0x3b39803f ;  /* 0x3b39803fff1a7424 */ /* 0x000fe200078e00ff */
[----:B------:R-:W0:Y:S01]  /*137d0*/  LDS.64 R4, [R4+0x28] ;  /* 0x0000280004047984 */ /* 0x000e220000000a00 */
[----:B------:R-:W-:-:S02]  /*137e0*/  IMAD.MOV.U32 R27, RZ, RZ, 0x3c7abc9e ;  /* 0x3c7abc9eff1b7424 */ /* 0x000fc400078e00ff */
[----:B------:R-:W-:Y:S02]  /*137f0*/  IMAD.MOV.U32 R28, RZ, RZ, 0x69ce2bdf ;  /* 0x69ce2bdfff1c7424 */ /* 0x000fe400078e00ff */
[----:B------:R-:W-:Y:S02]  /*13800*/  IMAD.MOV.U32 R29, RZ, RZ, 0x3e5ade15 ;  /* 0x3e5ade15ff1d7424 */ /* 0x000fe400078e00ff */
[----:B------:R-:W-:Y:S02]  /*13810*/  IMAD.MOV.U32 R31, RZ, RZ, 0x3e928af3 ;  /* 0x3e928af3ff1f7424 */ /* 0x000fe400078e00ff */
[----:B------:R-:W-:-:S05]  /*13820*/  VIADD R17, R17, 0x2 ;  /* 0x0000000211117836 */ /* 0x000fca0000000000 */
[----:B------:R-:W-:Y:S01]  /*13830*/  ISETP.NE.AND P3, PT, R17, R6, PT ;  /* 0x000000061100720c */ /* 0x000fe20003f65270 */
[-C--:B-1----:R-:W-:Y:S02]  /*13840*/  DFMA R14, R12, -R10.reuse, 6.75539944105574400000e+15 ;  /* 0x433800000c0e742b */ /* 0x082fe4000000080a */
[----:B0-----:R-:W-:-:S06]  /*13850*/  DFMA R10, R4, -R10, 6.75539944105574400000e+15 ;  /* 0x43380000040a742b */ /* 0x001fcc000000080a */
        /* <DEDUP_REMOVED lines=64> */
.L_x_639:
[----:B------:R-:W-:Y:S05]  /*13c60*/  BSYNC.RECONVERGENT B4 ;  /* 0x0000000000047941 */ /* 0x000fea0003800200 */
.L_x_638:
        /* <DEDUP_REMOVED lines=9> */
[----:B------:R-:W-:Y:S01]  /*13d00*/  @!P1 LEA.HI R8, R10, R10, RZ, 0x1 ;  /* 0x0000000a0a089211 */ /* 0x000fe200078f08ff */
[----:B------:R-:W-:-:S03]  /*13d10*/  @!P1 IMAD.MOV.U32 R4, RZ, RZ, R24 ;  /* 0x000000ffff049224 */ /* 0x000fc600078e0018 */
[----:B------:R-:W-:Y:S02]  /*13d20*/  @!P1 SHF.R.S32.HI R5, RZ, 0x1, R8 ;  /* 0x00000001ff059819 */ /* 0x000fe40000011408 */
[----:B------:R-:W-:-:S03]  /*13d30*/  FSEL R8, R12, RZ, !P0 ;  /* 0x000000ff0c087208 */ /* 0x000fc60004000000 */
[----:B------:R-:W-:Y:S02]  /*13d40*/  @!P1 IMAD.IADD R10, R10, 0x1, -R5 ;  /* 0x000000010a0a9824 */ /* 0x000fe400078e0a05 */
[----:B------:R-:W-:-:S03]  /*13d50*/  @!P1 IMAD R5, R5, 0x100000, R25 ;  /* 0x0010000005059824 */ /* 0x000fc600078e0219 */
[----:B------:R-:W-:Y:S02]  /*13d60*/  @!P1 LEA R11, R10, 0x3ff00000, 0x14 ;  /* 0x3ff000000a0b9811 */ /* 0x000fe400078ea0ff */
[----:B------:R-:W-:-:S06]  /*13d70*/  @!P1 MOV R10, RZ ;  /* 0x000000ff000a9202 */ /* 0x000fcc0000000f00 */
[----:B------:R-:W-:-:S11]  /*13d80*/  @!P1 DMUL R8, R4, R10 ;  /* 0x0000000a04089228 */ /* 0x000fd60000000000 */
.L_x_641:
[----:B------:R-:W-:Y:S05]  /*13d90*/  BSYNC.RECONVERGENT B4 ;  /* 0x0000000000047941 */ /* 0x000fea0003800200 */
.L_x_640:
[----:B------:R-:W-:Y:S01]  /*13da0*/  DADD R8, R18, R8 ;  /* 0x0000000012087229 */ /* 0x000fe20000000008 */
[----:B------:R-:W-:Y:S10]  /*13db0*/  @P3 BRA `(.L_x_642) ;  /* 0xfffffff8005c3947 */ /* 0x000ff4000383ffff */
[----:B------:R-:W-:Y:S05]  /*13dc0*/  BSYNC.RECONVERGENT B3 ;  /* 0x0000000000037941 */ /* 0x000fea0003800200 */
.L_x_637:
[----:B------:R-:W-:-:S07]  /*13dd0*/  LEA R5, R6, 0x1, 0x2 ;  /* 0x0000000106057811 */ /* 0x000fce00078e10ff */
.L_x_636:
[----:B------:R-:W-:Y:S05]  /*13de0*/  BSYNC.RECONVERGENT B2 ;  /* 0x0000000000027941 */ /* 0x000fea0003800200 */
.L_x_635:
[----:B------:R-:W-:-:S04]  /*13df0*/  LOP3.LUT R4, R7, 0x1, RZ, 0xc0, !PT ;  /* 0x0000000107047812 */ /* 0x000fc800078ec0ff */
[----:B------:R-:W-:-:S13]  /*13e00*/  ISETP.NE.U32.AND P0, PT, R4, 0x1, PT ;  /* 0x000000010400780c */ /* 0x000fda0003f05070 */
[----:B------:R-:W-:Y:S05]  /*13e10*/  @P0 BRA `(.L_x_634) ;  /* 0x0000000000fc0947 */ /* 0x000fea0003800000 */
[----:B------:R-:W-:Y:S01]  /*13e20*/  IMAD R12, R5, 0x8, R2 ;  /* 0x00000008050c7824 */ /* 0x000fe200078e0202 */
[----:B------:R-:W-:Y:S01]  /*13e30*/  UMOV UR4, 0xfefa39ef ;  /* 0xfefa39ef00047882 */ /* 0x000fe20000000000 */
[----:B-1----:R-:W-:Y:S01]  /*13e40*/  IMAD.MOV.U32 R14, RZ, RZ, 0x652b82fe ;  /* 0x652b82feff0e7424 */ /* 0x002fe200078e00ff */
        /* <DEDUP_REMOVED lines=58> */
.L_x_644:
[----:B------:R-:W-:Y:S05]  /*141f0*/  BSYNC.RECONVERGENT B2 ;  /* 0x0000000000027941 */ /* 0x000fea0003800200 */
.L_x_643:
[----:B------:R-:W-:-:S11]  /*14200*/  DADD R8, R8, R4 ;  /* 0x0000000008087229 */ /* 0x000fd60000000004 */
.L_x_634:
[----:B------:R-:W-:Y:S05]  /*14210*/  BSYNC.RECONVERGENT B1 ;  /* 0x0000000000017941 */ /* 0x000fea0003800200 */
.L_x_633:
[----:B------:R-:W-:Y:S01]  /*14220*/  UMOV UR4, 0xfeebc2a0 ;  /* 0xfeebc2a000047882 */ /* 0x000fe20000000000 */
[----:B------:R-:W-:Y:S01]  /*14230*/  UMOV UR5, 0x39b4484b ;  /* 0x39b4484b00057882 */ /* 0x000fe20000000000 */
[----:B------:R-:W-:Y:S01]  /*14240*/  BSSY.RECONVERGENT B1, `(.L_x_645) ;  /* 0x00000d4000017945 */ /* 0x000fe20003800200 */
[----:B------:R-:W-:-:S14]  /*14250*/  DSETP.GEU.AND P0, PT, R8, UR4, PT ;  /* 0x0000000408007e2a */ /* 0x000fdc000bf0e000 */
[----:B------:R-:W-:Y:S05]  /*14260*/  @!P0 BRA `(.L_x_646) ;  /* 0x0000000c00448947 */ /* 0x000fea0003800000 */
[----:B------:R-:W0:Y:S01]  /*14270*/  MUFU.RCP64H R5, R9 ;  /* 0x0000000900057308 */ /* 0x000e220000001800 */
[C---:B-1----:R-:W-:Y:S01]  /*14280*/  IMAD R14, R7.reuse, 0x20, R2 ;  /* 0x00000020070e7824 */ /* 0x042fe200078e0202 */
[----:B------:R-:W-:Y:S01]  /*14290*/  BSSY.RECONVERGENT B3, `(.L_x_647) ;  /* 0x0000016000037945 */ /* 0x000fe20003800200 */
[----:B------:R-:W-:Y:S01]  /*142a0*/  IMAD.MOV.U32 R4, RZ, RZ, 0x1 ;  /* 0x00000001ff047424 */ /* 0x000fe200078e00ff */
[----:B------:R-:W-:-:S03]  /*142b0*/  ISETP.GE.AND P4, PT, R7, 0x1, PT ;  /* 0x000000010700780c */ /* 0x000fc60003f86270 */
        /* <DEDUP_REMOVED lines=16> */
[----:B------:R-:W-:Y:S05]  /*143c0*/  CALL.REL.NOINC `($__internal_1_$__cuda_sm20_div_rn_f64_full) ;  /* 0x0000005c00307944 */ /* 0x000fea0003c00000 */
[----:B------:R-:W-:Y:S01]  /*143d0*/  MOV R4, R20 ;  /* 0x0000001400047202 */ /* 0x000fe20000000f00 */
[----:B------:R-:W-:-:S07]  /*143e0*/  IMAD.MOV.U32 R5, RZ, RZ, R21 ;  /* 0x000000ffff057224 */ /* 0x000fce00078e0015 */
.L_x_648:
[----:B------:R-:W-:Y:S05]  /*143f0*/  BSYNC.RECONVERGENT B3 ;  /* 0x0000000000037941 */ /* 0x000fea0003800200 */
.L_x_647:
[----:B------:R-:W-:Y:S05]  /*14400*/  @!P4 BRA `(.L_x_646) ;  /* 0x0000000800dcc947 */ /* 0x000fea0003800000 */
[----:B------:R-:W-:Y:S01]  /*14410*/  ISETP.NE.AND P0, PT, R7, 0x1, PT ;  /* 0x000000010700780c */ /* 0x000fe20003f05270 */
[----:B------:R-:W-:Y:S01]  /*14420*/  BSSY.RECONVERGENT B2, `(.L_x_649) ;  /* 0x0000071000027945 */ /* 0x000fe20003800200 */
[----:B------:R-:W-:-:S11]  /*14430*/  IMAD.MOV.U32 R23, RZ, RZ, RZ ;  /* 0x000000ffff177224 */ /* 0x000fd600078e00ff */
[----:B------:R-:W-:Y:S05]  /*14440*/  @!P0 BRA `(.L_x_650) ;  /* 0x0000000400b88947 */ /* 0x000fea0003800000 */
[----:B------:R-:W-:Y:S01]  /*14450*/  LOP3.LUT R23, R7, 0x7ffffffe, RZ, 0xc0, !PT ;  /* 0x7ffffffe07177812 */ /* 0x000fe200078ec0ff */
[----:B------:R-:W-:-:S07]  /*14460*/  IMAD.MOV.U32 R6, RZ, RZ, RZ ;  /* 0x000000ffff067224 */ /* 0x000fce00078e00ff */
.L_x_655:
[----:B------:R-:W-:Y:S02]  /*14470*/  IMAD R24, R6, 0x20, R2 ;  /* 0x0000002006187824 */ /* 0x000fe400078e0202 */
[----:B------:R-:W-:Y:S02]  /*14480*/  HFMA2 R12, -RZ, RZ, 1323, -4.565715789794921875e-05 ;  /* 0x652b82feff0c7431 */ /* 0x000fe400000001ff */
[----:B------:R-:W-:Y:S01]  /*14490*/  IMAD.MOV.U32 R13, RZ, RZ, 0x3ff71547 ;  /* 0x3ff71547ff0d7424 */ /* 0x000fe200078e00ff */
[----:B------:R-:W-:Y:S01]  /*144a0*/  MOV R11, 0x3c7abc9e ;  /* 0x3c7abc9e000b7802 */ /* 0x000fe20000000f00 */
[----:B0-----:R-:W-:Y:S01]  /*144b0*/  IMAD.MOV.U32 R8, RZ, RZ, -0x105c611 ;  /* 0xfefa39efff087424 */ /* 0x001fe200078e00ff */
[----:B------:R-:W-:Y:S01]  /*144c0*/  MOV R18, 0x62401315 ;  /* 0x6240131500127802 */ /* 0x000fe20000000f00 */
[----:B------:R-:W0:Y:S01]  /*144d0*/  LDS.64 R24, [R24+0x6b8] ;  /* 0x0006b80018187984 */ /* 0x000e220000000a00 */
[----:B------:R-:W-:Y:S01]  /*144e0*/  IMAD.MOV.U32 R9, RZ, RZ, 0x3fe62e42 ;  /* 0x3fe62e42ff097424 */ /* 0x000fe200078e00ff */
[----:B------:R-:W-:Y:S01]  /*144f0*/  BSSY.RECONVERGENT B3, `(.L_x_651) ;  /* 0x0000036000037945 */ /* 0x000fe20003800200 */
[----:B------:R-:W-:-:S02]  /*14500*/  IMAD.MOV.U32 R10, RZ, RZ, 0x3b39803f ;  /* 0x3b39803fff0a7424 */ /* 0x000fc400078e00ff */
[----:B------:R-:W-:Y:S02]  /*14510*/  IMAD.MOV.U32 R16, RZ, RZ, -0x35dec16 ;  /* 0xfca213eaff107424 */ /* 0x000fe400078e00ff */
        /* <DEDUP_REMOVED lines=51> */
.L_x_652:
[----:B------:R-:W-:Y:S05]  /*14850*/  BSYNC.RECONVERGENT B3 ;  /* 0x0000000000037941 */ /* 0x000fea0003800200 */
.L_x_651:
        /* <DEDUP_REMOVED lines=22> */
[----:B------:R-:W-:-:S05]  /*149c0*/  IMAD.MOV.U32 R14, RZ, RZ, R9 ;  /* 0x000000ffff0e7224 */ /* 0x000fca00078e0009 */
[----:B------:R-:W-:-:S04]  /*149d0*/  FSETP.GEU.AND P0, PT, |R14|, 4.1917929649353027344, PT ;  /* 0x4086232b0e00780b */ /* 0x000fc80003f0e200 */
[----:B------:R-:W-:Y:S01]  /*149e0*/  LEA R9, R12, R11, 0x14 ;  /* 0x0000000b0c097211 */ /* 0x000fe200078ea0ff */
[----:B------:R-:W-:-:S08]  /*149f0*/  IMAD.MOV.U32 R8, RZ, RZ, R10 ;  /* 0x000000ffff087224 */ /* 0x000fd000078e000a */
        /* <DEDUP_REMOVED lines=13> */
.L_x_654:
[----:B------:R-:W-:Y:S05]  /*14ad0*/  BSYNC.RECONVERGENT B3 ;  /* 0x0000000000037941 */ /* 0x000fea0003800200 */
.L_x_653:
[----:B------:R-:W-:Y:S01]  /*14ae0*/  DMUL R8, R8, R4 ;  /* 0x0000000408087228 */ /* 0x000fe20000000000 */
[----:B------:R-:W-:-:S04]  /*14af0*/  IADD3 R6, PT, PT, R6, 0x2, RZ ;  /* 0x0000000206067810 */ /* 0x000fc80007ffe0ff */
[----:B------:R-:W-:Y:S02]  /*14b00*/  ISETP.NE.AND P0, PT, R6, R23, PT ;  /* 0x000000170600720c */ /* 0x000fe40003f05270 */
[----:B------:R0:W-:Y:S11]  /*14b10*/  STS.64 [R22+0x738], R8 ;  /* 0x0007380816007388 */ /* 0x0001f60000000a00 */
[----:B------:R-:W-:Y:S05]  /*14b20*/  @P0 BRA `(.L_x_655) ;  /* 0xfffffff800500947 */ /* 0x000fea000383ffff */
.L_x_650:
[----:B------:R-:W-:Y:S05]  /*14b30*/  BSYNC.RECONVERGENT B2 ;  /* 0x0000000000027941 */ /* 0x000fea0003800200 */
.L_x_649:
[----:B------:R-:W-:-:S04]  /*14b40*/  LOP3.LUT R7, R7, 0x1, RZ, 0xc0, !PT ;  /* 0x0000000107077812 */ /* 0x000fc800078ec0ff */
[----:B------:R-:W-:-:S13]  /*14b50*/  ISETP.NE.U32.AND P0, PT, R7, 0x1, PT ;  /* 0x000000010700780c */ /* 0x000fda0003f05070 */
[----:B------:R-:W-:Y:S05]  /*14b60*/  @P0 BRA `(.L_x_646) ;  /* 0x0000000400040947 */ /* 0x000fea0003800000 */
[----:B------:R-:W-:Y:S01]  /*14b70*/  IMAD R10, R23, 0x20, R2 ;  /* 0x00000020170a7824 */ /* 0x000fe200078e0202 */
[----:B------:R-:W-:Y:S01]  /*14b80*/  UMOV UR4, 0xfefa39ef ;  /* 0xfefa39ef00047882 */ /* 0x000fe20000000000 */
[----:B------:R-:W-:Y:S01]  /*14b90*/  IMAD.MOV.U32 R12, RZ, RZ, 0x652b82fe ;  /* 0x652b82feff0c7424 */ /* 0x000fe200078e00ff */
[----:B------:R-:W-:Y:S01]  /*14ba0*/  UMOV UR5, 0x3fe62e42 ;  /* 0x3fe62e4200057882 */ /* 0x000fe20000000000 */
[----:B------:R-:W-:Y:S01]  /*14bb0*/  IMAD.MOV.U32 R13, RZ, RZ, 0x3ff71547 ;  /* 0x3ff71547ff0d7424 */ /* 0x000fe200078e00ff */
[----:B------:R-:W-:Y:S01]  /*14bc0*/  BSSY.RECONVERGENT B2, `(.L_x_656) ;  /* 0x0000038000027945 */ /* 0x000fe20003800200 */
[----:B------:R-:W1:Y:S04]  /*14bd0*/  LDS.64 R10, [R10+0x6b8] ;  /* 0x0006b8000a0a7984 */ /* 0x000e680000000a00 */
[----:B-1----:R-:W-:-:S02]  /*14be0*/  DFMA R12, R10, -R12, 6.75539944105574400000e+15 ;  /* 0x433800000a0c742b */ /* 0x002fc4000000080c */
        /* <DEDUP_REMOVED lines=53> */
.L_x_657:
[----:B------:R-:W-:Y:S05]  /*14f40*/  BSYNC.RECONVERGENT B2 ;  /* 0x0000000000027941 */ /* 0x000fea0003800200 */
.L_x_656:
[----:B------:R-:W-:Y:S01]  /*14f50*/  DMUL R4, R6, R4 ;  /* 0x0000000406047228 */ /* 0x000fe20000000000 */
[----:B------:R-:W-:-:S06]  /*14f60*/  IMAD R23, R23, 0x8, R2 ;  /* 0x0000000817177824 */ /* 0x000fcc00078e0202 */
[----:B------:R2:W-:Y:S04]  /*14f70*/  STS.64 [R23+0x730], R4 ;  /* 0x0007300417007388 */ /* 0x0005e80000000a00 */
.L_x_646:
[----:B------:R-:W-:Y:S05]  /*14f80*/  BSYNC.RECONVERGENT B1 ;  /* 0x0000000000017941 */ /* 0x000fea0003800200 */
.L_x_645:
[----:B------:R-:W3:Y:S02]  /*14f90*/  LDC R3, c[0x0][0x3a0] ;  /* 0x0000e800ff037b82 */ /* 0x000ee40000000800 */
[----:B---3--:R-:W-:-:S13]  /*14fa0*/  ISETP.GE.AND P0, PT, R3, 0x1, PT ;  /* 0x000000010300780c */ /* 0x008fda0003f06270 */
[----:B------:R-:W-:Y:S05]  /*14fb0*/  @!P0 EXIT ;  /* 0x000000000000894d */ /* 0x000fea0003800000 */
[----:B--2---:R-:W2:Y:S01]  /*14fc0*/  LDS R4, [R2+0x750] ;  /* 0x0007500002047984 */ /* 0x004ea20000000800 */
[----:B------:R-:W-:Y:S01]  /*14fd0*/  MOV R5, 0x400 ;  /* 0x0000040000057802 */ /* 0x000fe20000000f00 */
[----:B------:R-:W-:Y:S01]  /*14fe0*/  BSSY.RECONVERGENT B1, `(.L_x_658) ;  /* 0x000015e000017945 */ /* 0x000fe20003800200 */
[----:B------:R-:W-:Y:S01]  /*14ff0*/  IMAD.MOV.U32 R7, RZ, RZ, RZ ;  /* 0x000000ffff077224 */ /* 0x000fe200078e00ff */
[----:B------:R-:W3:Y:S01]  /*15000*/  S2R R6, SR_CgaCtaId ;  /* 0x0000000000067919 */ /* 0x000ee20000008800 */
[----:B------:R-:W4:Y:S01]  /*15010*/  S2R R3, SR_TID.X ;  /* 0x0000000000037919 */ /* 0x000f220000002100 */
[----:B---3--:R-:W-:Y:S02]  /*15020*/  LEA R6, R6, R5, 0x18 ;  /* 0x0000000506067211 */ /* 0x008fe400078ec0ff */
[----:B----4-:R-:W-:Y:S02]  /*15030*/  LOP3.LUT R3, R3, 0x7, RZ, 0xc0, !PT ;  /* 0x0000000703037812 */ /* 0x010fe400078ec0ff */
[----:B--2---:R-:W-:-:S02]  /*15040*/  LOP3.LUT R5, R4, 0x7ffffff8, RZ, 0xc0, !PT ;  /* 0x7ffffff804057812 */ /* 0x004fc400078ec0ff */
[C---:B0-----:R-:W-:Y:S01]  /*15050*/  LOP3.LUT R8, R4.reuse, 0x7, RZ, 0xc0, !PT ;  /* 0x0000000704087812 */ /* 0x041fe200078ec0ff */
[----:B------:R-:W-:Y:S01]  /*15060*/  IMAD R6, R3, 0x768, R6 ;  /* 0x0000076803067824 */ /* 0x000fe200078e0206 */
[----:B------:R-:W-:Y:S01]  /*15070*/  LOP3.LUT R9, R4, 0x3, RZ, 0xc0, !PT ;  /* 0x0000000304097812 */ /* 0x000fe200078ec0ff */
[----:B------:R-:W-:Y:S02]  /*15080*/  IMAD.MOV R10, RZ, RZ, -R5 ;  /* 0x000000ffff0a7224 */ /* 0x000fe400078e0a05 */
[C---:B------:R-:W-:Y:S01]  /*15090*/  VIADD R12, R6.reuse, 0x2d0 ;  /* 0x000002d0060c7836 */ /* 0x040fe20000000000 */
[----:B------:R-:W-:-:S07]  /*150a0*/  IADD3 R11, PT, PT, R6, 0x768, RZ ;  /* 0x00000768060b7810 */ /* 0x000fce0007ffe0ff */
.L_x_675:
[----:B------:R-:W-:Y:S01]  /*150b0*/  ISETP.GE.AND P0, PT, R4, 0x1, PT ;  /* 0x000000010400780c */ /* 0x000fe20003f06270 */
[----:B------:R-:W-:Y:S01]  /*150c0*/  BSSY.RECONVERGENT B2, `(.L_x_659) ;  /* 0x000008a000027945 */ /* 0x000fe20003800200 */
[----:B-1-3--:R-:W-:Y:S02]  /*150d0*/  CS2R R14, SRZ ;  /* 0x00000000000e7805 */ /* 0x00afe4000001ff00 */
        /* <DEDUP_REMOVED lines=9> */
[----:B------:R-:W-:Y:S01]  /*15170*/  IMAD R13, R7, 0x8, R12 ;  /* 0x00000008070d7824 */ /* 0x000fe200078e020c */
[----:B------:R-:W-:Y:S01]  /*15180*/  CS2R R2, SRZ ;  /* 0x0000000000027805 */ /* 0x000fe2000001ff00 */
[----:B------:R-:W-:Y:S02]  /*15190*/  IMAD.MOV.U32 R36, RZ, RZ, R11 ;  /* 0x000000ffff247224 */ /* 0x000fe400078e000b */
[----:B------:R-:W-:-:S07]  /*151a0*/  IMAD.MOV.U32 R37, RZ, RZ, R10 ;  /* 0x000000ffff257224 */ /* 0x000fce00078e000a */
.L_x_664:
[----:B------:R-:W0:Y:S01]  /*151b0*/  LDC R41, c[0x0][0x3a0] ;  /* 0x0000e800ff297b82 */ /* 0x000e220000000800 */
[----:B------:R1:W2:Y:S01]  /*151c0*/  LDS.64 R20, [R13] ;  /* 0x000000000d147984 */ /* 0x0002a20000000a00 */
[----:B------:R-:W-:-:S03]  /*151d0*/  VIADD R37, R37, 0x8 ;  /* 0x0000000825257836 */ /* 0x000fc60000000000 */
[----:B------:R-:W3:Y:S04]  /*151e0*/  LDS.64 R30, [R36+-0x38] ;  /* 0xffffc800241e7984 */ /* 0x000ee80000000a00 */
[----:B------:R-:W-:Y:S04]  /*151f0*/  LDS.64 R24, [R36+-0x30] ;  /* 0xffffd00024187984 */ /* 0x000fe80000000a00 */
[----:B------:R-:W-:Y:S01]  /*15200*/  LDS.64 R26, [R36+-0x28] ;  /* 0xffffd800241a7984 */ /* 0x000fe20000000a00 */
[C---:B0-----:R-:W-:Y:S01]  /*15210*/  LEA R18, R41.reuse, R13, 0x3 ;  /* 0x0000000d29127211 */ /* 0x041fe200078e18ff */
[----:B-1----:R-:W-:-:S04]  /*15220*/  IMAD R13, R41, 0x40, R13 ;  /* 0x00000040290d7824 */ /* 0x002fc800078e020d */
[----:B------:R-:W0:Y:S01]  /*15230*/  LDS.64 R32, [R18] ;  /* 0x0000000012207984 */ /* 0x000e220000000a00 */
[----:B------:R-:W-:-:S04]  /*15240*/  IMAD R34, R41, 0x8, R18 ;  /* 0x0000000829227824 */ /* 0x000fc800078e0212 */
[C---:B------:R-:W-:Y:S01]  /*15250*/  IMAD R35, R41.reuse, 0x8, R34 ;  /* 0x0000000829237824 */ /* 0x040fe200078e0222 */
[----:B------:R-:W1:Y:S03]  /*15260*/  LDS.64 R28, [R34] ;  /* 0x00000000221c7984 */ /* 0x000e660000000a00 */
[C---:B------:R-:W-:Y:S01]  /*15270*/  IMAD R38, R41.reuse, 0x8, R35 ;  /* 0x0000000829267824 */ /* 0x040fe200078e0223 */
[----:B------:R-:W4:Y:S01]  /*15280*/  LDS.64 R22, [R35] ;  /* 0x0000000023167984 */ /* 0x000f220000000a00 */
[----:B--2---:R-:W-:Y:S02]  /*15290*/  DSETP.NEU.AND P0, PT, R20, 1, PT ;  /* 0x3ff000001400742a */ /* 0x004fe40003f0d000 */
[C---:B------:R-:W-:Y:S01]  /*152a0*/  IMAD R39, R41.reuse, 0x8, R38 ;  /* 0x0000000829277824 */ /* 0x040fe200078e0226 */
[----:B------:R-:W2:Y:S04]  /*152b0*/  LDS.64 R16, [R38] ;  /* 0x0000000026107984 */ /* 0x000ea80000000a00 */
[----:B------:R-:W5:Y:S01]  /*152c0*/  LDS.64 R20, [R36+-0x20] ;  /* 0xffffe00024147984 */ /* 0x000f620000000a00 */
[----:B------:R-:W-:-:S03]  /*152d0*/  LEA R40, R41, R39, 0x3 ;  /* 0x0000002729287211 */ /* 0x000fc600078e18ff */
[----:B------:R-:W5:Y:S04]  /*152e0*/  LDS.64 R18, [R39] ;  /* 0x0000000027127984 */ /* 0x000f680000000a00 */
[----:B------:R-:W-:Y:S01]  /*152f0*/  LDS.64 R34, [R40] ;  /* 0x0000000028227984 */ /* 0x000fe20000000a00 */
[--C-:B---3--:R-:W-:Y:S02]  /*15300*/  @!P0 DADD R2, R2, R30.reuse ;  /* 0x0000000002028229 */ /* 0x108fe4000000001e */
[----:B------:R-:W-:Y:S01]  /*15310*/  @P0 DADD R14, R14, R30 ;  /* 0x000000000e0e0229 */ /* 0x000fe2000000001e */
[----:B------:R-:W-:-:S06]  /*15320*/  IMAD R30, R41, 0x8, R40 ;  /* 0x00000008291e7824 */ /* 0x000fcc00078e0228 */
[----:B------:R-:W-:Y:S01]  /*15330*/  LDS.64 R30, [R30] ;  /* 0x000000001e1e7984 */ /* 0x000fe20000000a00 */
[----:B0-----:R-:W-:-:S03]  /*15340*/  DSETP.NEU.AND P1, PT, R32, 1, PT ;  /* 0x3ff000002000742a */ /* 0x001fc60003f2d000 */
[----:B------:R-:W0:Y:S01]  /*15350*/  LDS.64 R32, [R36+-0x18] ;  /* 0xffffe80024207984 */ /* 0x000e220000000a00 */
[----:B-1----:R-:W-:-:S03]  /*15360*/  DSETP.NEU.AND P0, PT, R28, 1, PT ;  /* 0x3ff000001c00742a */ /* 0x002fc60003f0d000 */
[----:B------:R-:W1:Y:S07]  /*15370*/  LDS.64 R28, [R36+-0x10] ;  /* 0xfffff000241c7984 */ /* 0x000e6e0000000a00 */
[--C-:B------:R-:W-:Y:S02]  /*15380*/  @P1 DADD R14, R14, R24.reuse ;  /* 0x000000000e0e1229 */ /* 0x100fe40000000018 */
[----:B------:R-:W-:Y:S01]  /*15390*/  @!P1 DADD R2, R2, R24 ;  /* 0x0000000002029229 */ /* 0x000fe20000000018 */
[----:B------:R-:W3:Y:S01]  /*153a0*/  LDS.64 R24, [R36+-0x8] ;  /* 0xfffff80024187984 */ /* 0x000ee20000000a00 */
[----:B----4-:R-:W-:-:S04]  /*153b0*/  DSETP.NEU.AND P1, PT, R22, 1, PT ;  /* 0x3ff000001600742a */ /* 0x010fc80003f2d000 */
[--C-:B------:R-:W-:Y:S01]  /*153c0*/  @P0 DADD R14, R14, R26.reuse ;  /* 0x000000000e0e0229 */ /* 0x100fe2000000001a */
[----:B------:R4:W3:Y:S01]  /*153d0*/  LDS.64 R22, [R36] ;  /* 0x0000000024167984 */ /* 0x0008e20000000a00 */
[----:B------:R-:W-:Y:S02]  /*153e0*/  @!P0 DADD R2, R2, R26 ;  /* 0x0000000002028229 */ /* 0x000fe4000000001a */
[----:B--2---:R-:W-:Y:S01]  /*153f0*/  DSETP.NEU.AND P0, PT, R16, 1, PT ;  /* 0x3ff000001000742a */ /* 0x004fe20003f0d000 */
[----:B----4-:R-:W-:-:S05]  /*15400*/  VIADD R36, R36, 0x40 ;  /* 0x0000004024247836 */ /* 0x010fca0000000000 */
[--C-:B-----5:R-:W-:Y:S02]  /*15410*/  @P1 DADD R14, R14, R20.reuse ;  /* 0x000000000e0e1229 */ /* 0x120fe40000000014 */
[----:B------:R-:W-:Y:S02]  /*15420*/  @!P1 DADD R2, R2, R20 ;  /* 0x0000000002029229 */ /* 0x000fe40000000014 */
[----:B------:R-:W-:-:S04]  /*15430*/  DSETP.NEU.AND P1, PT, R18, 1, PT ;  /* 0x3ff000001200742a */ /* 0x000fc80003f2d000 */
[--C-:B0-----:R-:W-:Y:S02]  /*15440*/  @P0 DADD R14, R14, R32.reuse ;  /* 0x000000000e0e0229 */ /* 0x101fe40000000020 */
[----:B------:R-:W-:Y:S02]  /*15450*/  @!P0 DADD R2, R2, R32 ;  /* 0x0000000002028229 */ /* 0x000fe40000000020 */
[----:B------:R-:W-:-:S06]  /*15460*/  DSETP.NEU.AND P0, PT, R34, 1, PT ;  /* 0x3ff000002200742a */ /* 0x000fcc0003f0d000 */
[--C-:B-1----:R-:W-:Y:S02]  /*15470*/  @P1 DADD R14, R14, R28.reuse ;  /* 0x000000000e0e1229 */ /* 0x102fe4000000001c */
[----:B------:R-:W-:Y:S02]  /*15480*/  @!P1 DADD R2, R2, R28 ;  /* 0x0000000002029229 */ /* 0x000fe4000000001c */
[----:B------:R-:W-:-:S04]  /*15490*/  DSETP.NEU.AND P1, PT, R30, 1, PT ;  /* 0x3ff000001e00742a */ /* 0x000fc80003f2d000 */
[--C-:B---3--:R-:W-:Y:S02]  /*154a0*/  @P0 DADD R14, R14, R24.reuse ;  /* 0x000000000e0e0229 */ /* 0x108fe40000000018 */
[----:B------:R-:W-:Y:S01]  /*154b0*/  @!P0 DADD R2, R2, R24 ;  /* 0x0000000002028229 */ /* 0x000fe20000000018 */
[----:B------:R-:W-:-:S07]  /*154c0*/  ISETP.NE.AND P0, PT, R37, RZ, PT ;  /* 0x000000ff2500720c */ /* 0x000fce0003f05270 */
[--C-:B------:R-:W-:Y:S02]  /*154d0*/  @P1 DADD R14, R14, R22.reuse ;  /* 0x000000000e0e1229 */ /* 0x100fe40000000016 */
[----:B------:R-:W-:-:S04]  /*154e0*/  @!P1 DADD R2, R2, R22 ;  /* 0x0000000002029229 */ /* 0x000fc80000000016 */
[----:B------:R-:W-:Y:S07]  /*154f0*/  @P0 BRA `(.L_x_664) ;  /* 0xfffffffc002c0947 */ /* 0x000fee000383ffff */
[----:B------:R-:W-:Y:S05]  /*15500*/  BSYNC.RECONVERGENT B4 ;  /* 0x0000000000047941 */ /* 0x000fea0003800200 */
.L_x_663:
[----:B------:R-:W-:-:S07]  /*15510*/  MOV R13, R5 ;  /* 0x00000005000d7202 */ /* 0x000fce0000000f00 */
.L_x_662:
[----:B------:R-:W-:Y:S05]  /*15520*/  BSYNC.RECONVERGENT B3 ;  /* 0x0000000000037941 */ /* 0x000fea0003800200 */
.L_x_661:
        /* <DEDUP_REMOVED lines=8> */
[----:B------:R-:W-:Y:S04]  /*155b0*/  LDS.64 R20, [R30+0x738] ;  /* 0x000738001e147984 */ /* 0x000fe80000000a00 */
[----:B------:R-:W-:Y:S01]  /*155c0*/  LDS.64 R24, [R30+0x740] ;  /* 0x000740001e187984 */ /* 0x000fe20000000a00 */
[C---:B0-----:R-:W-:Y:S02]  /*155d0*/  IMAD R17, R13.reuse, R26, R7 ;  /* 0x0000001a0d117224 */ /* 0x041fe400078e0207 */
[----:B------:R-:W-:Y:S02]  /*155e0*/  VIADD R13, R13, 0x4 ;  /* 0x000000040d0d7836 */ /* 0x000fe40000000000 */
[----:B------:R-:W-:Y:S02]  /*155f0*/  IMAD R28, R17, 0x8, R6 ;  /* 0x00000008111c7824 */ /* 0x000fe400078e0206 */
[----:B------:R-:W-:Y:S02]  /*15600*/  LDS.64 R16, [R30+0x730] ;  /* 0x000730001e107984 */ /* 0x000fe40000000a00 */
[----:B------:R-:W-:-:S02]  /*15610*/  IMAD R31, R26, 0x8, R28 ;  /* 0x000000081a1f7824 */ /* 0x000fc400078e021c */
[----:B------:R-:W0:Y:S02]  /*15620*/  LDS.64 R34, [R28+0x2d0] ;  /* 0x0002d0001c227984 */ /* 0x000e240000000a00 */
[C---:B------:R-:W-:Y:S02]  /*15630*/  IMAD R32, R26.reuse, 0x8, R31 ;  /* 0x000000081a207824 */ /* 0x040fe400078e021f */
[----:B------:R-:W1:Y:S03]  /*15640*/  LDS.64 R18, [R31+0x2d0] ;  /* 0x0002d0001f127984 */ /* 0x000e660000000a00 */
[----:B------:R-:W-:Y:S01]  /*15650*/  LEA R26, R26, R32, 0x3 ;  /* 0x000000201a1a7211 */ /* 0x000fe200078e18ff */
[----:B------:R-:W2:Y:S04]  /*15660*/  LDS.64 R22, [R32+0x2d0] ;  /* 0x0002d00020167984 */ /* 0x000ea80000000a00 */
[----:B------:R-:W-:Y:S04]  /*15670*/  LDS.64 R28, [R30+0x748] ;  /* 0x000748001e1c7984 */ /* 0x000fe80000000a00 */
[----:B------:R-:W3:Y:S01]  /*15680*/  LDS.64 R26, [R26+0x2d0] ;  /* 0x0002d0001a1a7984 */ /* 0x000ee20000000a00 */
[----:B0-----:R-:W-:-:S02]  /*15690*/  DSETP.NEU.AND P0, PT, R34, 1, PT ;  /* 0x3ff000002200742a */ /* 0x001fc40003f0d000 */
[----:B-1----:R-:W-:-:S12]  /*156a0*/  DSETP.NEU.AND P1, PT, R18, 1, PT ;  /* 0x3ff000001200742a */ /* 0x002fd80003f2d000 */
[--C-:B------:R-:W-:Y:S02]  /*156b0*/  @P0 DADD R14, R14, R16.reuse ;  /* 0x000000000e0e0229 */ /* 0x100fe40000000010 */
[----:B------:R-:W-:Y:S02]  /*156c0*/  @!P0 DADD R2, R2, R16 ;  /* 0x0000000002028229 */ /* 0x000fe40000000010 */
[----:B--2---:R-:W-:-:S04]  /*156d0*/  DSETP.NEU.AND P0, PT, R22, 1, PT ;  /* 0x3ff000001600742a */ /* 0x004fc80003f0d000 */
[--C-:B------:R-:W-:Y:S02]  /*156e0*/  @P1 DADD R14, R14, R20.reuse ;  /* 0x000000000e0e1229 */ /* 0x100fe40000000014 */
[----:B------:R-:W-:Y:S02]  /*156f0*/  @!P1 DADD R2, R2, R20 ;  /* 0x0000000002029229 */ /* 0x000fe40000000014 */
[----:B---3--:R-:W-:-:S06]  /*15700*/  DSETP.NEU.AND P1, PT, R26, 1, PT ;  /* 0x3ff000001a00742a */ /* 0x008fcc0003f2d000 */
[--C-:B------:R-:W-:Y:S02]  /*15710*/  @P0 DADD R14, R14, R24.reuse ;  /* 0x000000000e0e0229 */ /* 0x100fe40000000018 */
[----:B------:R-:W-:-:S06]  /*15720*/  @!P0 DADD R2, R2, R24 ;  /* 0x0000000002028229 */ /* 0x000fcc0000000018 */
[--C-:B------:R-:W-:Y:S02]  /*15730*/  @P1 DADD R14, R14, R28.reuse ;  /* 0x000000000e0e1229 */ /* 0x100fe4000000001c */
[----:B------:R-:W-:-:S11]  /*15740*/  @!P1 DADD R2, R2, R28 ;  /* 0x0000000002029229 */ /* 0x000fd6000000001c */
.L_x_666:
[----:B------:R-:W-:Y:S05]  /*15750*/  BSYNC.RECONVERGENT B3 ;  /* 0x0000000000037941 */ /* 0x000fea0003800200 */
.L_x_665:
        /* <DEDUP_REMOVED lines=21> */
.L_x_668:
[----:B------:R-:W-:Y:S05]  /*158b0*/  BSYNC.RECONVERGENT B3 ;  /* 0x0000000000037941 */ /* 0x000fea0003800200 */
.L_x_667:
        /* <DEDUP_REMOVED lines=10> */
.L_x_660:
[----:B------:R-:W-:Y:S05]  /*15960*/  BSYNC.RECONVERGENT B2 ;  /* 0x0000000000027941 */ /* 0x000fea0003800200 */
.L_x_659:
[----:B------:R-:W-:Y:S01]  /*15970*/  IMAD.MOV.U32 R16, RZ, RZ, -0x1143d60 ;  /* 0xfeebc2a0ff107424 */ /* 0x000fe200078e00ff */
[----:B------:R-:W-:Y:S01]  /*15980*/  MOV R13, R15 ;  /* 0x0000000f000d7202 */ /* 0x000fe20000000f00 */
[----:B------:R-:W-:Y:S01]  /*15990*/  IMAD.MOV.U32 R17, RZ, RZ, 0x39b4484b ;  /* 0x39b4484bff117424 */ /* 0x000fe200078e00ff */
[----:B------:R-:W-:Y:S01]  /*159a0*/  BSSY.RECONVERGENT B2, `(.L_x_669) ;  /* 0x000005b000027945 */ /* 0x000fe20003800200 */
[----:B------:R-:W-:Y:S02]  /*159b0*/  IMAD.MOV.U32 R28, RZ, RZ, -0x3ff ;  /* 0xfffffc01ff1c7424 */ /* 0x000fe400078e00ff */
[----:B------:R-:W-:Y:S02]  /*159c0*/  IMAD.MOV.U32 R18, RZ, RZ, R17 ;  /* 0x000000ffff127224 */ /* 0x000fe400078e0011 */
[----:B------:R-:W-:-:S06]  /*159d0*/  DSETP.MAX.AND P0, P1, R14, R16, PT ;  /* 0x000000100e00722a */ /* 0x000fcc000390f000 */
[----:B------:R-:W-:Y:S01]  /*159e0*/  FSEL R19, R13, R18, P0 ;  /* 0x000000120d137208 */ /* 0x000fe20000000000 */
[----:B------:R-:W-:-:S05]  /*159f0*/  IMAD.MOV.U32 R13, RZ, RZ, R16 ;  /* 0x000000ffff0d7224 */ /* 0x000fca00078e0010 */
[----:B------:R-:W-:Y:S02]  /*15a00*/  SEL R14, R14, R13, P0 ;  /* 0x0000000d0e0e7207 */ /* 0x000fe40000000000 */
[----:B------:R-:W-:Y:S02]  /*15a10*/  @P1 LOP3.LUT R19, R18, 0x80000, RZ, 0xfc, !PT ;  /* 0x0008000012131812 */ /* 0x000fe400078efcff */
[----:B------:R-:W-:Y:S01]  /*15a20*/  MOV R22, R14 ;  /* 0x0000000e00167202 */ /* 0x000fe20000000f00 */
[----:B------:R-:W-:Y:S02]  /*15a30*/  IMAD.MOV.U32 R18, RZ, RZ, R14 ;  /* 0x000000ffff127224 */ /* 0x000fe400078e000e */
        /* <DEDUP_REMOVED lines=75> */
.L_x_670:
[----:B------:R-:W-:Y:S01]  /*15ef0*/  MOV R14, 0x0 ;  /* 0x00000000000e7802 */ /* 0x000fe20000000f00 */
[----:B------:R-:W-:Y:S01]  /*15f00*/  IMAD.MOV.U32 R15, RZ, RZ, 0x7ff00000 ;  /* 0x7ff00000ff0f7424 */ /* 0x000fe200078e00ff */
[----:B------:R-:W-:-:S05]  /*15f10*/  LOP3.LUT P0, RZ, R19, 0x7fffffff, RZ, 0xc0, !PT ;  /* 0x7fffffff13ff7812 */ /* 0x000fca000780c0ff */
[----:B------:R-:W-:-:S10]  /*15f20*/  DFMA R14, R18, R14, +INF ;  /* 0x7ff00000120e742b */ /* 0x000fd4000000000e */
[----:B------:R-:W-:Y:S02]  /*15f30*/  FSEL R14, R14, RZ, P0 ;  /* 0x000000ff0e0e7208 */ /* 0x000fe40000000000 */
[----:B------:R-:W-:-:S07]  /*15f40*/  FSEL R15, R15, -QNAN , P0 ;  /* 0xfff000000f0f7808 */ /* 0x000fce0000000000 */
.L_x_671:
[----:B------:R-:W-:Y:S05]  /*15f50*/  BSYNC.RECONVERGENT B2 ;  /* 0x0000000000027941 */ /* 0x000fea0003800200 */
.L_x_669:
        /* <DEDUP_REMOVED lines=85> */
.L_x_673:
[----:B------:R-:W-:Y:S01]  /*164b0*/  IMAD.MOV.U32 R2, RZ, RZ, 0x0 ;  /* 0x00000000ff027424 */ /* 0x000fe200078e00ff */
[----:B------:R-:W-:Y:S01]  /*164c0*/  LOP3.LUT P0, RZ, R17, 0x7fffffff, RZ, 0xc0, !PT ;  /* 0x7fffffff11ff7812 */ /* 0x000fe2000780c0ff */
[----:B------:R-:W-:-:S06]  /*164d0*/  IMAD.MOV.U32 R3, RZ, RZ, 0x7ff00000 ;  /* 0x7ff00000ff037424 */ /* 0x000fcc00078e00ff */
[----:B------:R-:W-:-:S10]  /*164e0*/  DFMA R2, R16, R2, +INF ;  /* 0x7ff000001002742b */ /* 0x000fd40000000002 */
[----:B------:R-:W-:Y:S02]  /*164f0*/  FSEL R20, R2, RZ, P0 ;  /* 0x000000ff02147208 */ /* 0x000fe40000000000 */
[----:B------:R-:W-:-:S07]  /*16500*/  FSEL R21, R3, -QNAN , P0 ;  /* 0xfff0000003157808 */ /* 0x000fce0000000000 */
.L_x_674:
[----:B------:R-:W-:Y:S05]  /*16510*/  BSYNC.RECONVERGENT B2 ;  /* 0x0000000000027941 */ /* 0x000fea0003800200 */
.L_x_672:
        /* <DEDUP_REMOVED lines=11> */
.L_x_658:
[----:B------:R-:W-:Y:S05]  /*165d0*/  BRA `(.L_x_535) ;  /* 0x0000002c00ac7947 */ /* 0x000fea0003800000 */
.L_x_623:
[----:B------:R-:W-:Y:S01]  /*165e0*/  ISETP.NE.AND P0, PT, R23, RZ, PT ;  /* 0x000000ff1700720c */ /* 0x000fe20003f05270 */
[----:B------:R-:W-:-:S12]  /*165f0*/  BSSY.RECONVERGENT B3, `(.L_x_676) ;  /* 0x0000194000037945 */ /* 0x000fd80003800200 */
[----:B------:R-:W-:Y:S05]  /*16600*/  @!P0 BRA `(.L_x_677) ;  /* 0x0000001800488947 */ /* 0x000fea0003800000 */
[----:B------:R-:W-:Y:S01]  /*16610*/  ISETP.GE.AND P0, PT, R53, RZ, PT ;  /* 0x000000ff3500720c */ /* 0x000fe20003f06270 */
[----:B------:R-:W-:Y:S01]  /*16620*/  BSSY.RECONVERGENT B2, `(.L_x_678) ;  /* 0x00000bb000027945 */ /* 0x000fe20003800200 */
[----:B------:R-:W-:Y:S01]  /*16630*/  VIADD R3, R2, 0x6b0 ;  /* 0x000006b002037836 */ /* 0x000fe20000000000 */
[----:B------:R-:W-:-:S10]  /*16640*/  CS2R R6, SRZ ;  /* 0x0000000000067805 */ /* 0x000fd4000001ff00 */
[----:B------:R-:W-:Y:S05]  /*16650*/  @!P0 BRA `(.L_x_679) ;  /* 0x0000000800dc8947 */ /* 0x000fea0003800000 */
[----:B------:R-:W-:Y:S01]  /*16660*/  ISETP.NE.AND P0, PT, R53, RZ, PT ;  /* 0x000000ff3500720c */ /* 0x000fe20003f05270 */
[----:B------:R-:W-:Y:S01]  /*16670*/  BSSY.RECONVERGENT B4, `(.L_x_680) ;  /* 0x0000073000047945 */ /* 0x000fe20003800200 */
[----:B------:R-:W-:Y:S02]  /*16680*/  MOV R5, 0x1 ;  /* 0x0000000100057802 */ /* 0x000fe40000000f00 */
[----:B------:R-:W-:-:S09]  /*16690*/  CS2R R6, SRZ ;  /* 0x0000000000067805 */ /* 0x000fd2000001ff00 */
[----:B------:R-:W-:Y:S05]  /*166a0*/  @!P0 BRA `(.L_x_681) ;  /* 0x0000000400bc8947 */ /* 0x000fea0003800000 */
[----:B------:R-:W-:Y:S01]  /*166b0*/  BSSY.RECONVERGENT B5, `(.L_x_682) ;  /* 0x000006d000057945 */ /* 0x000fe20003800200 */
[----:B------:R-:W-:Y:S01]  /*166c0*/  LOP3.LUT R16, R23, 0x7ffffffe, RZ, 0xc0, !PT ;  /* 0x7ffffffe17107812 */ /* 0x000fe200078ec0ff */
[----:B------:R-:W-:Y:S01]  /*166d0*/  IMAD.MOV.U32 R17, RZ, RZ, RZ ;  /* 0x000000ffff117224 */ /* 0x000fe200078e00ff */
[----:B------:R-:W-:-:S07]  /*166e0*/  CS2R R6, SRZ ;  /* 0x0000000000067805 */ /* 0x000fce000001ff00 */
.L_x_687:
[C---:B------:R-:W-:Y:S02]  /*166f0*/  IMAD R12, R17.reuse, 0x20, R2 ;  /* 0x00000020110c7824 */ /* 0x040fe400078e0202 */
[----:B------:R-:W-:Y:S02]  /*16700*/  HFMA2 R9, -RZ, RZ, 1.9912109375, 0.00128841400146484375 ;  /* 0x3ff71547ff097431 */ /* 0x000fe400000001ff */
[C---:B------:R-:W-:Y:S01]  /*16710*/  IMAD R4, R17.reuse, 0x20, R3 ;  /* 0x0000002011047824 */ /* 0x040fe200078e0203 */
[----:B------:R-:W-:Y:S01]  /*16720*/  MOV R30, 0x69ce2bdf ;  /* 0x69ce2bdf001e7802 */ /* 0x000fe20000000f00 */
[----:B------:R-:W-:Y:S01]  /*16730*/  IMAD.MOV.U32 R8, RZ, RZ, 0x652b82fe ;  /* 0x652b82feff087424 */ /* 0x000fe200078e00ff */
[----:B------:R-:W-:Y:S01]  /*16740*/  IADD3 R17, PT, PT, R17, 0x2, RZ ;  /* 0x0000000211117810 */ /* 0x000fe20007ffe0ff */
[----:B------:R-:W0:Y:S01]  /*16750*/  LDS.64 R12, [R12+0x6b8] ;  /* 0x0006b8000c0c7984 */ /* 0x000e220000000a00 */
[----:B------:R-:W-:Y:S01]  /*16760*/  IMAD.MOV.U32 R26, RZ, RZ, -0x105c611 ;  /* 0xfefa39efff1a7424 */ /* 0x000fe200078e00ff */
[----:B------:R-:W-:Y:S01]  /*16770*/  BSSY.RECONVERGENT B6, `(.L_x_683) ;  /* 0x000004b000067945 */ /* 0x000fe20003800200 */
[----:B------:R-:W-:Y:S01]  /*16780*/  IMAD.MOV.U32 R27, RZ, RZ, 0x3fe62e42 ;  /* 0x3fe62e42ff1b7424 */ /* 0x000fe200078e00ff */
[----:B------:R-:W1:Y:S01]  /*16790*/  LDS.64 R4, [R4+0x28] ;  /* 0x0000280004047984 */ /* 0x000e620000000a00 */
[----:B------:R-:W-:Y:S01]  /*167a0*/  IMAD.MOV.U32 R28, RZ, RZ, 0x3b39803f ;  /* 0x3b39803fff1c7424 */ /* 0x000fe200078e00ff */
[----:B------:R-:W-:Y:S01]  /*167b0*/  ISETP.NE.AND P3, PT, R17, R16, PT ;  /* 0x000000101100720c */ /* 0x000fe20003f65270 */
[----:B------:R-:W-:-:S02]  /*167c0*/  IMAD.MOV.U32 R29, RZ, RZ, 0x3c7abc9e ;  /* 0x3c7abc9eff1d7424 */ /* 0x000fc400078e00ff */
[----:B------:R-:W-:Y:S02]  /*167d0*/  IMAD.MOV.U32 R31, RZ, RZ, 0x3e5ade15 ;  /* 0x3e5ade15ff1f7424 */ /* 0x000fe400078e00ff */
[----:B------:R-:W-:Y:S02]  /*167e0*/  IMAD.MOV.U32 R32, RZ, RZ, -0x35dec16 ;  /* 0xfca213eaff207424 */ /* 0x000fe400078e00ff */
[----:B------:R-:W-:Y:S01]  /*167f0*/  IMAD.MOV.U32 R33, RZ, RZ, 0x3e928af3 ;  /* 0x3e928af3ff217424 */ /* 0x000fe200078e00ff */
        /* <DEDUP_REMOVED lines=66> */
.L_x_684:
[----:B------:R-:W-:Y:S05]  /*16c20*/  BSYNC.RECONVERGENT B6 ;  /* 0x0000000000067941 */ /* 0x000fea0003800200 */
.L_x_683:
        /* <DEDUP_REMOVED lines=13> */
[----:B------:R-:W-:Y:S01]  /*16d00*/  @!P1 IMAD.IADD R8, R8, 0x1, -R5 ;  /* 0x0000000108089824 */ /* 0x000fe200078e0a05 */
[----:B------:R-:W-:-:S04]  /*16d10*/  @!P1 LEA R5, R5, R27, 0x14 ;  /* 0x0000001b05059211 */ /* 0x000fc800078ea0ff */
[----:B------:R-:W-:Y:S01]  /*16d20*/  @!P1 LEA R9, R8, 0x3ff00000, 0x14 ;  /* 0x3ff0000008099811 */ /* 0x000fe200078ea0ff */
[----:B------:R-:W-:-:S06]  /*16d30*/  @!P1 IMAD.MOV.U32 R8, RZ, RZ, RZ ;  /* 0x000000ffff089224 */ /* 0x000fcc00078e00ff */
[----:B------:R-:W-:-:S11]  /*16d40*/  @!P1 DMUL R6, R4, R8 ;  /* 0x0000000804069228 */ /* 0x000fd60000000000 */
.L_x_686:
[----:B------:R-:W-:Y:S05]  /*16d50*/  BSYNC.RECONVERGENT B6 ;  /* 0x0000000000067941 */ /* 0x000fea0003800200 */
.L_x_685:
[----:B------:R-:W-:Y:S01]  /*16d60*/  DADD R6, R18, R6 ;  /* 0x0000000012067229 */ /* 0x000fe20000000006 */
[----:B------:R-:W-:Y:S10]  /*16d70*/  @P3 BRA `(.L_x_687) ;  /* 0xfffffff8005c3947 */ /* 0x000ff4000383ffff */
[----:B------:R-:W-:Y:S05]  /*16d80*/  BSYNC.RECONVERGENT B5 ;  /* 0x0000000000057941 */ /* 0x000fea0003800200 */
.L_x_682:
[----:B------:R-:W-:-:S07]  /*16d90*/  LEA R5, R16, 0x1, 0x2 ;  /* 0x0000000110057811 */ /* 0x000fce00078e10ff */
.L_x_681:
[----:B------:R-:W-:Y:S05]  /*16da0*/  BSYNC.RECONVERGENT B4 ;  /* 0x0000000000047941 */ /* 0x000fea0003800200 */
.L_x_680:
        /* <DEDUP_REMOVED lines=64> */
.L_x_689:
[----:B------:R-:W-:Y:S05]  /*171b0*/  BSYNC.RECONVERGENT B4 ;  /* 0x0000000000047941 */ /* 0x000fea0003800200 */
.L_x_688:
[----:B------:R-:W-:-:S11]  /*171c0*/  DADD R6, R6, R4 ;  /* 0x0000000006067229 */ /* 0x000fd60000000004 */
.L_x_679:
[----:B------:R-:W-:Y:S05]  /*171d0*/  BSYNC.RECONVERGENT B2 ;  /* 0x0000000000027941 */ /* 0x000fea0003800200 */
.L_x_678:
        /* <DEDUP_REMOVED lines=25> */
[----:B------:R-:W-:Y:S05]  /*17370*/  CALL.REL.NOINC `($__internal_1_$__cuda_sm20_div_rn_f64_full) ;  /* 0x0000002c00447944 */ /* 0x000fea0003c00000 */
[----:B------:R-:W-:Y:S02]  /*17380*/  IMAD.MOV.U32 R4, RZ, RZ, R20 ;  /* 0x000000ffff047224 */ /* 0x000fe400078e0014 */
[----:B------:R-:W-:-:S07]  /*17390*/  IMAD.MOV.U32 R5, RZ, RZ, R21 ;  /* 0x000000ffff057224 */ /* 0x000fce00078e0015 */
.L_x_691:
[----:B------:R-:W-:Y:S05]  /*173a0*/  BSYNC.RECONVERGENT B4 ;  /* 0x0000000000047941 */ /* 0x000fea0003800200 */
.L_x_690:
[----:B------:R-:W-:Y:S05]  /*173b0*/  @!P4 BRA `(.L_x_677) ;  /* 0x0000000800dcc947 */ /* 0x000fea0003800000 */
[----:B------:R-:W-:Y:S01]  /*173c0*/  ISETP.NE.AND P0, PT, R53, RZ, PT ;  /* 0x000000ff3500720c */ /* 0x000fe20003f05270 */
[----:B------:R-:W-:Y:S01]  /*173d0*/  BSSY.RECONVERGENT B2, `(.L_x_692) ;  /* 0x0000071000027945 */ /* 0x000fe20003800200 */
[----:B------:R-:W-:-:S11]  /*173e0*/  MOV R19, RZ ;  /* 0x000000ff00137202 */ /* 0x000fd60000000f00 */
[----:B------:R-:W-:Y:S05]  /*173f0*/  @!P0 BRA `(.L_x_693) ;  /* 0x0000000400b88947 */ /* 0x000fea0003800000 */
[----:B------:R-:W-:Y:S01]  /*17400*/  LOP3.LUT R19, R23, 0x7ffffffe, RZ, 0xc0, !PT ;  /* 0x7ffffffe17137812 */ /* 0x000fe200078ec0ff */
[----:B------:R-:W-:-:S07]  /*17410*/  IMAD.MOV.U32 R18, RZ, RZ, RZ ;  /* 0x000000ffff127224 */ /* 0x000fce00078e00ff */
.L_x_698:
[----:B------:R-:W-:Y:S01]  /*17420*/  IMAD R22, R18, 0x20, R2 ;  /* 0x0000002012167824 */ /* 0x000fe200078e0202 */
[----:B------:R-:W-:Y:S01]  /*17430*/  MOV R6, 0xfefa39ef ;  /* 0xfefa39ef00067802 */ /* 0x000fe20000000f00 */
[----:B------:R-:W-:Y:S01]  /*17440*/  IMAD.MOV.U32 R10, RZ, RZ, 0x652b82fe ;  /* 0x652b82feff0a7424 */ /* 0x000fe200078e00ff */
[----:B------:R-:W-:Y:S01]  /*17450*/  BSSY.RECONVERGENT B4, `(.L_x_694) ;  /* 0x000003b000047945 */ /* 0x000fe20003800200 */
[----:B------:R-:W-:Y:S02]  /*17460*/  IMAD.MOV.U32 R11, RZ, RZ, 0x3ff71547 ;  /* 0x3ff71547ff0b7424 */ /* 0x000fe400078e00ff */
[----:B------:R-:W0:Y:S01]  /*17470*/  LDS.64 R22, [R22+0x6b8] ;  /* 0x0006b80016167984 */ /* 0x000e220000000a00 */
[----:B------:R-:W-:Y:S02]  /*17480*/  IMAD.MOV.U32 R7, RZ, RZ, 0x3fe62e42 ;  /* 0x3fe62e42ff077424 */ /* 0x000fe400078e00ff */
[----:B------:R-:W-:Y:S02]  /*17490*/  IMAD.MOV.U32 R8, RZ, RZ, 0x3b39803f ;  /* 0x3b39803fff087424 */ /* 0x000fe400078e00ff */
[----:B------:R-:W-:-:S02]  /*174a0*/  IMAD.MOV.U32 R9, RZ, RZ, 0x3c7abc9e ;  /* 0x3c7abc9eff097424 */ /* 0x000fc400078e00ff */
[----:B------:R-:W-:Y:S02]  /*174b0*/  IMAD.MOV.U32 R14, RZ, RZ, -0x35dec16 ;  /* 0xfca213eaff0e7424 */ /* 0x000fe400078e00ff */
[----:B------:R-:W-:Y:S02]  /*174c0*/  IMAD.MOV.U32 R15, RZ, RZ, 0x3e928af3 ;  /* 0x3e928af3ff0f7424 */ /* 0x000fe400078e00ff */
        /* <DEDUP_REMOVED lines=8> */
[----:B------:R-:W-:Y:S01]  /*17550*/  IMAD.MOV.U32 R12, RZ, RZ, 0x69ce2bdf ;  /* 0x69ce2bdfff0c7424 */ /* 0x000fe200078e00ff */
[----:B------:R-:W-:-:S06]  /*17560*/  MOV R13, 0x3e5ade15 ;  /* 0x3e5ade15000d7802 */ /* 0x000fcc0000000f00 */
[----:B------:R-:W-:-:S08]  /*17570*/  DFMA R20, R32, R12, R14 ;  /* 0x0000000c2014722b */ /* 0x000fd0000000000e */
        /* <DEDUP_REMOVED lines=21> */
[----:B------:R-:W-:-:S08]  /*176d0*/  DFMA R40, R32, R40, R38 ;  /* 0x000000282028722b */ /* 0x000fd00000000026 */
        /* <DEDUP_REMOVED lines=18> */
.L_x_695:
[----:B------:R-:W-:Y:S05]  /*17800*/  BSYNC.RECONVERGENT B4 ;  /* 0x0000000000047941 */ /* 0x000fea0003800200 */
.L_x_694:
[----:B------:R-:W-:Y:S01]  /*17810*/  DMUL R32, R32, R4 ;  /* 0x0000000420207228 */ /* 0x000fe20000000000 */
[C---:B------:R-:W-:Y:S01]  /*17820*/  LEA R24, R18.reuse, R2, 0x3 ;  /* 0x0000000212187211 */ /* 0x040fe200078e18ff */
[----:B------:R-:W-:Y:S01]  /*17830*/  IMAD R22, R18, 0x20, R3 ;  /* 0x0000002012167824 */ /* 0x000fe200078e0203 */
[----:B------:R-:W-:Y:S04]  /*17840*/  BSSY.RECONVERGENT B4, `(.L_x_696) ;  /* 0x0000024000047945 */ /* 0x000fe80003800200 */
        /* <DEDUP_REMOVED lines=35> */
.L_x_697:
[----:B------:R-:W-:Y:S05]  /*17a80*/  BSYNC.RECONVERGENT B4 ;  /* 0x0000000000047941 */ /* 0x000fea0003800200 */
.L_x_696:
[----:B------:R-:W-:Y:S01]  /*17a90*/  DMUL R6, R6, R4 ;  /* 0x0000000406067228 */ /* 0x000fe20000000000 */
[----:B------:R-:W-:-:S05]  /*17aa0*/  VIADD R18, R18, 0x2 ;  /* 0x0000000212127836 */ /* 0x000fca0000000000 */
[----:B------:R-:W-:Y:S01]  /*17ab0*/  ISETP.NE.AND P0, PT, R18, R19, PT ;  /* 0x000000131200720c */ /* 0x000fe20003f05270 */
[----:B------:R0:W-:-:S12]  /*17ac0*/  STS.64 [R24+0x738], R6 ;  /* 0x0007380618007388 */ /* 0x0001d80000000a00 */
[----:B0-----:R-:W-:Y:S05]  /*17ad0*/  @P0 BRA `(.L_x_698) ;  /* 0xfffffff800500947 */ /* 0x001fea000383ffff */
.L_x_693:
[----:B------:R-:W-:Y:S05]  /*17ae0*/  BSYNC.RECONVERGENT B2 ;  /* 0x0000000000027941 */ /* 0x000fea0003800200 */
.L_x_692:
        /* <DEDUP_REMOVED lines=64> */
.L_x_700:
[----:B------:R-:W-:Y:S05]  /*17ef0*/  BSYNC.RECONVERGENT B2 ;  /* 0x0000000000027941 */ /* 0x000fea0003800200 */
.L_x_699:
[----:B------:R-:W-:Y:S01]  /*17f00*/  DMUL R4, R6, R4 ;  /* 0x0000000406047228 */ /* 0x000fe20000000000 */
[----:B------:R-:W-:-:S06]  /*17f10*/  IMAD R19, R19, 0x8, R2 ;  /* 0x0000000813137824 */ /* 0x000fcc00078e0202 */
[----:B------:R0:W-:Y:S04]  /*17f20*/  STS.64 [R19+0x730], R4 ;  /* 0x0007300413007388 */ /* 0x0001e80000000a00 */
.L_x_677:
[----:B------:R-:W-:Y:S05]  /*17f30*/  BSYNC.RECONVERGENT B3 ;  /* 0x0000000000037941 */ /* 0x000fea0003800200 */
.L_x_676:
[----:B------:R-:W1:Y:S01]  /*17f40*/  LDS R32, [R2+0x750] ;  /* 0x0007500002207984 */ /* 0x000e620000000800 */
[----:B------:R-:W2:Y:S01]  /*17f50*/  LDC R6, c[0x0][0x3a0] ;  /* 0x0000e800ff067b82 */ /* 0x000ea20000000800 */
[----:B------:R-:W-:Y:S02]  /*17f60*/  MOV R3, RZ ;  /* 0x000000ff00037202 */ /* 0x000fe40000000f00 */
[----:B--2---:R-:W-:Y:S02]  /*17f70*/  VIMNMX R6, PT, PT, R6, 0x1, !PT ;  /* 0x0000000106067848 */ /* 0x004fe40007fe0100 */
[C---:B-1----:R-:W-:Y:S02]  /*17f80*/  LOP3.LUT R7, R32.reuse, 0x7, RZ, 0xc0, !PT ;  /* 0x0000000720077812 */ /* 0x042fe400078ec0ff */
[C---:B------:R-:W-:Y:S02]  /*17f90*/  LOP3.LUT R8, R32.reuse, 0x7ffffff8, RZ, 0xc0, !PT ;  /* 0x7ffffff820087812 */ /* 0x040fe400078ec0ff */
[----:B------:R-:W-:-:S07]  /*17fa0*/  LOP3.LUT R9, R32, 0x3, RZ, 0xc0, !PT ;  /* 0x0000000320097812 */ /* 0x000fce00078ec0ff */
.L_x_717:
[----:B------:R-:W-:Y:S01]  /*17fb0*/  ISETP.GE.AND P0, PT, R32, 0x1, PT ;  /* 0x000000012000780c */ /* 0x000fe20003f06270 */
[----:B------:R-:W-:Y:S01]  /*17fc0*/  BSSY.RECONVERGENT B2, `(.L_x_701) ;  /* 0x0000089000027945 */ /* 0x000fe20003800200 */
[----:B---3--:R-:W-:Y:S02]  /*17fd0*/  CS2R R10, SRZ ;  /* 0x00000000000a7805 */ /* 0x008fe4000001ff00 */
[----:B0-----:R-:W-:-:S09]  /*17fe0*/  CS2R R4, SRZ ;  /* 0x0000000000047805 */ /* 0x001fd2000001ff00 */
        /* <DEDUP_REMOVED lines=9> */
[----:B------:R-:W-:Y:S01]  /*18080*/  IMAD.MOV.U32 R33, RZ, RZ, RZ ;  /* 0x000000ffff217224 */ /* 0x000fe200078e00ff */
[----:B------:R-:W-:-:S07]  /*18090*/  CS2R R4, SRZ ;  /* 0x0000000000047805 */ /* 0x000fce000001ff00 */
.L_x_706:
[C---:B0-----:R-:W-:Y:S01]  /*180a0*/  IMAD R13, R33.reuse, R38, R3 ;  /* 0x00000026210d7224 */ /* 0x041fe200078e0203 */
[C---:B------:R-:W-:Y:S01]  /*180b0*/  LEA R35, R33.reuse, R2, 0x3 ;  /* 0x0000000221237211 */ /* 0x040fe200078e18ff */
[----:B------:R-:W-:Y:S02]  /*180c0*/  VIADD R33, R33, 0x8 ;  /* 0x0000000821217836 */ /* 0x000fe40000000000 */
[----:B------:R-:W-:Y:S02]  /*180d0*/  IMAD R13, R13, 0x8, R2 ;  /* 0x000000080d0d7824 */ /* 0x000fe400078e0202 */
[----:B------:R-:W-:Y:S02]  /*180e0*/  LDS.64 R24, [R35+0x730] ;  /* 0x0007300023187984 */ /* 0x000fe40000000a00 */
[C---:B------:R-:W-:Y:S02]  /*180f0*/  IMAD R20, R38.reuse, 0x8, R13 ;  /* 0x0000000826147824 */ /* 0x040fe400078e020d */
[----:B------:R-:W0:Y:S02]  /*18100*/  LDS.64 R22, [R13+0x2d0] ;  /* 0x0002d0000d167984 */ /* 0x000e240000000a00 */
[----:B------:R-:W-:-:S02]  /*18110*/  IMAD R30, R38, 0x8, R20 ;  /* 0x00000008261e7824 */ /* 0x000fc400078e0214 */
[----:B------:R-:W1:Y:S02]  /*18120*/  LDS.64 R28, [R20+0x2d0] ;  /* 0x0002d000141c7984 */ /* 0x000e640000000a00 */
[C---:B------:R-:W-:Y:S02]  /*18130*/  IMAD R31, R38.reuse, 0x8, R30 ;  /* 0x00000008261f7824 */ /* 0x040fe400078e021e */
[----:B------:R-:W2:Y:S02]  /*18140*/  LDS.64 R26, [R30+0x2d0] ;  /* 0x0002d0001e1a7984 */ /* 0x000ea40000000a00 */
[C---:B------:R-:W-:Y:S02]  /*18150*/  IMAD R34, R38.reuse, 0x8, R31 ;  /* 0x0000000826227824 */ /* 0x040fe400078e021f */
[----:B------:R-:W3:Y:S02]  /*18160*/  LDS.64 R16, [R35+0x738] ;  /* 0x0007380023107984 */ /* 0x000ee40000000a00 */
[----:B------:R-:W-:-:S02]  /*18170*/  IMAD R36, R38, 0x8, R34 ;  /* 0x0000000826247824 */ /* 0x000fc400078e0222 */
[----:B------:R-:W4:Y:S03]  /*18180*/  LDS.64 R14, [R31+0x2d0] ;  /* 0x0002d0001f0e7984 */ /* 0x000f260000000a00 */
[C---:B------:R-:W-:Y:S01]  /*18190*/  LEA R37, R38.reuse, R36, 0x3 ;  /* 0x0000002426257211 */ /* 0x040fe200078e18ff */
        /* <DEDUP_REMOVED lines=38> */
.L_x_705:
[----:B------:R-:W-:-:S07]  /*18400*/  IMAD.MOV.U32 R26, RZ, RZ, R8 ;  /* 0x000000ffff1a7224 */ /* 0x000fce00078e0008 */
.L_x_704:
[----:B------:R-:W-:Y:S05]  /*18410*/  BSYNC.RECONVERGENT B3 ;  /* 0x0000000000037941 */ /* 0x000fea0003800200 */
.L_x_703:
        /* <DEDUP_REMOVED lines=12> */
[----:B------:R-:W-:Y:S03]  /*184e0*/  LDS.64 R12, [R27+0x730] ;  /* 0x000730001b0c7984 */ /* 0x000fe60000000a00 */
[C---:B------:R-:W-:Y:S01]  /*184f0*/  LEA R28, R17.reuse, R24, 0x3 ;  /* 0x00000018111c7211 */ /* 0x040fe200078e18ff */
[----:B------:R-:W0:Y:S04]  /*18500*/  LDS.64 R30, [R24+0x2d0] ;  /* 0x0002d000181e7984 */ /* 0x000e280000000a00 */
[----:B------:R-:W1:Y:S01]  /*18510*/  LDS.64 R14, [R28+0x2d0] ;  /* 0x0002d0001c0e7984 */ /* 0x000e620000000a00 */
[----:B------:R-:W-:-:S03]  /*18520*/  IMAD R29, R17, 0x8, R28 ;  /* 0x00000008111d7824 */ /* 0x000fc600078e021c */
[----:B------:R-:W-:Y:S01]  /*18530*/  LDS.64 R24, [R27+0x748] ;  /* 0x000748001b187984 */ /* 0x000fe20000000a00 */
[----:B------:R-:W-:-:S03]  /*18540*/  IMAD R22, R17, 0x8, R29 ;  /* 0x0000000811167824 */ /* 0x000fc600078e021d */
[----:B------:R-:W2:Y:S04]  /*18550*/  LDS.64 R18, [R29+0x2d0] ;  /* 0x0002d0001d127984 */ /* 0x000ea80000000a00 */
[----:B------:R-:W3:Y:S04]  /*18560*/  LDS.64 R16, [R27+0x738] ;  /* 0x000738001b107984 */ /* 0x000ee80000000a00 */
[----:B------:R-:W4:Y:S01]  /*18570*/  LDS.64 R22, [R22+0x2d0] ;  /* 0x0002d00016167984 */ /* 0x000f220000000a00 */
        /* <DEDUP_REMOVED lines=10> */
[--C-:B------:R-:W-:Y:S02]  /*18620*/  @P1 DADD R10, R10, R24.reuse ;  /* 0x000000000a0a1229 */ /* 0x100fe40000000018 */
[----:B------:R-:W-:-:S11]  /*18630*/  @!P1 DADD R4, R4, R24 ;  /* 0x0000000004049229 */ /* 0x000fd60000000018 */
.L_x_708:
[----:B------:R-:W-:Y:S05]  /*18640*/  BSYNC.RECONVERGENT B3 ;  /* 0x0000000000037941 */ /* 0x000fea0003800200 */
.L_x_707:
        /* <DEDUP_REMOVED lines=21> */
.L_x_710:
[----:B------:R-:W-:Y:S05]  /*187a0*/  BSYNC.RECONVERGENT B3 ;  /* 0x0000000000037941 */ /* 0x000fea0003800200 */
.L_x_709:
        /* <DEDUP_REMOVED lines=10> */
.L_x_702:
[----:B------:R-:W-:Y:S05]  /*18850*/  BSYNC.RECONVERGENT B2 ;  /* 0x0000000000027941 */ /* 0x000fea0003800200 */
.L_x_701:
[----:B------:R-:W-:Y:S01]  /*18860*/  IMAD.MOV.U32 R12, RZ, RZ, -0x1143d60 ;  /* 0xfeebc2a0ff0c7424 */ /* 0x000fe200078e00ff */
[----:B------:R-:W-:Y:S01]  /*18870*/  BSSY.RECONVERGENT B2, `(.L_x_711) ;  /* 0x000005d000027945 */ /* 0x000fe20003800200 */
[----:B------:R-:W-:Y:S02]  /*18880*/  IMAD.MOV.U32 R13, RZ, RZ, 0x39b4484b ;  /* 0x39b4484bff0d7424 */ /* 0x000fe400078e00ff */
[----:B------:R-:W-:Y:S02]  /*18890*/  IMAD.MOV.U32 R14, RZ, RZ, R11 ;  /* 0x000000ffff0e7224 */ /* 0x000fe400078e000b */
[----:B------:R-:W-:Y:S02]  /*188a0*/  IMAD.MOV.U32 R15, RZ, RZ, R13 ;  /* 0x000000ffff0f7224 */ /* 0x000fe400078e000d */
[----:B------:R-:W-:Y:S01]  /*188b0*/  DSETP.MAX.AND P0, P1, R10, R12, PT ;  /* 0x0000000c0a00722a */ /* 0x000fe2000390f000 */
[----:B------:R-:W-:Y:S01]  /*188c0*/  IMAD.MOV.U32 R25, RZ, RZ, -0x3ff ;  /* 0xfffffc01ff197424 */ /* 0x000fe200078e00ff */
[----:B------:R-:W-:-:S04]  /*188d0*/  MOV R11, R12 ;  /* 0x0000000c000b7202 */ /* 0x000fc80000000f00 */
[----:B------:R-:W-:Y:S02]  /*188e0*/  FSEL R17, R14, R15, P0 ;  /* 0x0000000f0e117208 */ /* 0x000fe40000000000 */
[----:B------:R-:W-:-:S05]  /*188f0*/  SEL R10, R10, R11, P0 ;  /* 0x0000000b0a0a7207 */ /* 0x000fca0000000000 */
[--C-:B------:R-:W-:Y:S01]  /*18900*/  IMAD.MOV.U32 R14, RZ, RZ, R10.reuse ;  /* 0x000000ffff0e7224 */ /* 0x100fe200078e000a */
[----:B------:R-:W-:Y:S01]  /*18910*/  @P1 LOP3.LUT R17, R15, 0x80000, RZ, 0xfc, !PT ;  /* 0x000800000f111812 */ /* 0x000fe200078efcff */
[----:B------:R-:W-:-:S04]  /*18920*/  IMAD.MOV.U32 R18, RZ, RZ, R10 ;  /* 0x000000ffff127224 */ /* 0x000fc800078e000a */
[----:B------:R-:W-:-:S04]  /*18930*/  IMAD.MOV.U32 R11, RZ, RZ, R17 ;  /* 0x000000ffff0b7224 */ /* 0x000fc800078e0011 */
[--C-:B------:R-:W-:Y:S01]  /*18940*/  IMAD.MOV.U32 R15, RZ, RZ, R11.reuse ;  /* 0x000000ffff0f7224 */ /* 0x100fe200078e000b */
[----:B------:R-:W-:Y:S01]  /*18950*/  ISETP.GT.AND P0, PT, R11, 0xfffff, PT ;  /* 0x000fffff0b00780c */ /* 0x000fe20003f04270 */
[----:B------:R-:W-:-:S12]  /*18960*/  IMAD.MOV.U32 R24, RZ, RZ, R11 ;  /* 0x000000ffff187224 */ /* 0x000fd800078e000b */
[----:B------:R-:W-:Y:S01]  /*18970*/  @!P0 DMUL R14, R14, 1.80143985094819840000e+16 ;  /* 0x435000000e0e8828 */ /* 0x000fe20000000000 */
[----:B------:R-:W-:-:S09]  /*18980*/  @!P0 IMAD.MOV.U32 R25, RZ, RZ, -0x435 ;  /* 0xfffffbcbff198424 */ /* 0x000fd200078e00ff */
[----:B------:R-:W-:Y:S02]  /*18990*/  @!P0 MOV R24, R15 ;  /* 0x0000000f00188202 */ /* 0x000fe40000000f00 */
        /* <DEDUP_REMOVED lines=68> */
.L_x_712:
[----:B------:R-:W-:Y:S01]  /*18de0*/  IMAD.MOV.U32 R10, RZ, RZ, 0x0 ;  /* 0x00000000ff0a7424 */ /* 0x000fe200078e00ff */
[----:B------:R-:W-:Y:S01]  /*18df0*/  LOP3.LUT P0, RZ, R15, 0x7fffffff, RZ, 0xc0, !PT ;  /* 0x7fffffff0fff7812 */ /* 0x000fe2000780c0ff */
[----:B------:R-:W-:-:S06]  /*18e00*/  IMAD.MOV.U32 R11, RZ, RZ, 0x7ff00000 ;  /* 0x7ff00000ff0b7424 */ /* 0x000fcc00078e00ff */
[----:B------:R-:W-:-:S10]  /*18e10*/  DFMA R10, R14, R10, +INF ;  /* 0x7ff000000e0a742b */ /* 0x000fd4000000000a */
[----:B------:R-:W-:Y:S02]  /*18e20*/  FSEL R10, R10, RZ, P0 ;  /* 0x000000ff0a0a7208 */ /* 0x000fe40000000000 */
[----:B------:R-:W-:-:S07]  /*18e30*/  FSEL R11, R11, -QNAN , P0 ;  /* 0xfff000000b0b7808 */ /* 0x000fce0000000000 */
.L_x_713:
[----:B------:R-:W-:Y:S05]  /*18e40*/  BSYNC.RECONVERGENT B2 ;  /* 0x0000000000027941 */ /* 0x000fea0003800200 */
.L_x_711:
[----:B------:R-:W-:Y:S01]  /*18e50*/  DSETP.MAX.AND P0, P1, R4, R12, PT ;  /* 0x0000000c0400722a */ /* 0x000fe2000390f000 */
[----:B------:R-:W-:Y:S01]  /*18e60*/  IMAD.MOV.U32 R15, RZ, RZ, R13 ;  /* 0x000000ffff0f7224 */ /* 0x000fe200078e000d */
[----:B------:R-:W-:Y:S01]  /*18e70*/  MOV R14, R5 ;  /* 0x00000005000e7202 */ /* 0x000fe20000000f00 */
[----:B------:R-:W-:Y:S01]  /*18e80*/  BSSY.RECONVERGENT B2, `(.L_x_714) ;  /* 0x0000057000027945 */ /* 0x000fe20003800200 */
[----:B------:R-:W-:Y:S02]  /*18e90*/  IMAD.MOV.U32 R23, RZ, RZ, -0x3ff ;  /* 0xfffffc01ff177424 */ /* 0x000fe400078e00ff */
        /* <DEDUP_REMOVED lines=79> */
.L_x_715:
[----:B------:R-:W-:Y:S01]  /*19390*/  IMAD.MOV.U32 R4, RZ, RZ, 0x0 ;  /* 0x00000000ff047424 */ /* 0x000fe200078e00ff */
[----:B------:R-:W-:Y:S01]  /*193a0*/  LOP3.LUT P0, RZ, R13, 0x7fffffff, RZ, 0xc0, !PT ;  /* 0x7fffffff0dff7812 */ /* 0x000fe2000780c0ff */
[----:B------:R-:W-:-:S06]  /*193b0*/  IMAD.MOV.U32 R5, RZ, RZ, 0x7ff00000 ;  /* 0x7ff00000ff057424 */ /* 0x000fcc00078e00ff */
[----:B------:R-:W-:-:S10]  /*193c0*/  DFMA R4, R12, R4, +INF ;  /* 0x7ff000000c04742b */ /* 0x000fd40000000004 */
[----:B------:R-:W-:Y:S02]  /*193d0*/  FSEL R16, R4, RZ, P0 ;  /* 0x000000ff04107208 */ /* 0x000fe40000000000 */
[----:B------:R-:W-:-:S07]  /*193e0*/  FSEL R17, R5, -QNAN , P0 ;  /* 0xfff0000005117808 */ /* 0x000fce0000000000 */
.L_x_716:
[----:B------:R-:W-:Y:S05]  /*193f0*/  BSYNC.RECONVERGENT B2 ;  /* 0x0000000000027941 */ /* 0x000fea0003800200 */
.L_x_714:
[----:B------:R-:W-:-:S05]  /*19400*/  LEA R13, R3, UR17, 0x3 ;  /* 0x00000011030d7c11 */ /* 0x000fca000f8e18ff */
[----:B------:R-:W2:Y:S01]  /*19410*/  LDL.64 R4, [R13] ;  /* 0x000000000d047983 */ /* 0x000ea20000100a00 */
[----:B------:R-:W-:Y:S01]  /*19420*/  DADD R10, -R16, R10 ;  /* 0x00000000100a7229 */ /* 0x000fe2000000010a */
[----:B------:R-:W-:-:S04]  /*19430*/  IADD3 R3, PT, PT, R3, 0x1, RZ ;  /* 0x0000000103037810 */ /* 0x000fc80007ffe0ff */
[----:B------:R-:W-:Y:S02]  /*19440*/  ISETP.NE.AND P0, PT, R3, R6, PT ;  /* 0x000000060300720c */ /* 0x000fe40003f05270 */
[----:B------:R3:W-:Y:S01]  /*19450*/  STL.64 [R13+0xf8], R10 ;  /* 0x0000f80a0d007387 */ /* 0x0007e20000100a00 */
[----:B--2---:R-:W-:-:S07]  /*19460*/  DADD R4, R10, -R4 ;  /* 0x000000000a047229 */ /* 0x004fce0000000804 */
[----:B------:R3:W-:Y:S03]  /*19470*/  STL.64 [R13+0x1f0], R4 ;  /* 0x0001f0040d007387 */ /* 0x0007e60000100a00 */
[----:B------:R-:W-:Y:S05]  /*19480*/  @P0 BRA `(.L_x_717) ;  /* 0xffffffe800c80947 */ /* 0x000fea000383ffff */
.L_x_535:
[----:B------:R-:W-:Y:S05]  /*19490*/  BSYNC.RECONVERGENT B0 ;  /* 0x0000000000007941 */ /* 0x000fea0003800200 */
.L_x_443:
[----:B------:R-:W-:Y:S05]  /*194a0*/  WARPSYNC.ALL ;  /* 0x0000000000007948 */ /* 0x000fea0003800000 */
[----:B------:R-:W2:Y:S02]  /*194b0*/  LDCU UR16, c[0x0][0x3a0] ;  /* 0x00007400ff1077ac */ /* 0x000ea40008000800 */
[----:B--2---:R-:W-:-:S06]  /*194c0*/  UISETP.GE.AND UP0, UPT, UR16, 0x1, UPT ;  /* 0x000000011000788c */ /* 0x004fcc000bf06270 */
[----:B------:R-:W-:-:S13]  /*194d0*/  PLOP3.LUT P0, PT, PT, PT, UP0, 0x80, 0x8 ;  /* 0x000000000008781c */ /* 0x000fda0003f0f008 */
[----:B------:R-:W-:Y:S05]  /*194e0*/  @!P0 EXIT ;  /* 0x000000000000894d */ /* 0x000fea0003800000 */
[----:B------:R-:W-:Y:S01]  /*194f0*/  UISETP.GE.U32.AND UP0, UPT, UR6, 0xf, UPT ;  /* 0x0000000f0600788c */ /* 0x000fe2000bf06070 */
[----:B01-3--:R-:W-:Y:S01]  /*19500*/  IMAD.U32 R3, RZ, RZ, UR16 ;  /* 0x00000010ff037e24 */ /* 0x00bfe2000f8e00ff */
[----:B------:R-:W-:Y:S01]  /*19510*/  ULOP3.LUT UR19, UR16, 0xf, URZ, 0xc0, !UPT ;  /* 0x0000000f10137892 */ /* 0x000fe2000f8ec0ff */
[----:B------:R-:W-:Y:S02]  /*19520*/  UMOV UR4, URZ ;  /* 0x000000ff00047c82 */ /* 0x000fe40008000000 */
[----:B------:R-:W-:-:S03]  /*19530*/  IMAD R0, R0, R3, UR7 ;  /* 0x0000000700007e24 */ /* 0x000fc6000f8e0203 */
[----:B------:R-:W-:Y:S01]  /*19540*/  ISETP.NE.AND P0, PT, RZ, UR19, PT ;  /* 0x00000013ff007c0c */ /* 0x000fe2000bf05270 */
[----:B------:R-:W-:-:S12]  /*19550*/  BRA.U !UP0, `(.L_x_718) ;  /* 0x00000005085c7547 */ /* 0x000fd8000b800000 */
[----:B------:R-:W0:Y:S01]  /*19560*/  LDCU.64 UR10, c[0x0][0x388] ;  /* 0x00007100ff0a77ac */ /* 0x000e220008000a00 */
[C---:B------:R-:W-:Y:S02]  /*19570*/  VIADD R58, R1.reuse, 0x138 ;  /* 0x00000138013a7836 */ /* 0x040fe40000000000 */
[----:B------:R-:W-:Y:S01]  /*19580*/  VIADD R56, R1, 0x230 ;  /* 0x0000023001387836 */ /* 0x000fe20000000000 */
[----:B------:R-:W1:Y:S01]  /*19590*/  LDCU.64 UR12, c[0x0][0x390] ;  /* 0x00007200ff0c77ac */ /* 0x000e620008000a00 */
[----:B------:R-:W-:Y:S01]  /*195a0*/  IMAD.MOV.U32 R57, RZ, RZ, R0 ;  /* 0x000000ffff397224 */ /* 0x000fe200078e0000 */
[----:B------:R-:W-:Y:S02]  /*195b0*/  ULOP3.LUT UR4, UR16, 0x7ffffff0, URZ, 0xc0, !UPT ;  /* 0x7ffffff010047892 */ /* 0x000fe4000f8ec0ff */
[----:B0-----:R-:W-:Y:S02]  /*195c0*/  UIADD3 UR7, UP0, UPT, UR10, 0x40, URZ ;  /* 0x000000400a077890 */ /* 0x001fe4000ff1e0ff */
[----:B------:R-:W-:-:S02]  /*195d0*/  UIADD3 UR10, UPT, UPT, -UR4, URZ, URZ ;  /* 0x000000ff040a7290 */ /* 0x000fc4000fffe1ff */
[----:B-1----:R-:W-:Y:S02]  /*195e0*/  UIADD3 UR5, UP1, UPT, UR12, 0x40, URZ ;  /* 0x000000400c057890 */ /* 0x002fe4000ff3e0ff */
[----:B------:R-:W-:Y:S02]  /*195f0*/  UIADD3.X UR9, UPT, UPT, URZ, UR11, URZ, UP0, !UPT ;  /* 0x0000000bff097290 */ /* 0x000fe400087fe4ff */
[----:B------:R-:W-:-:S12]  /*19600*/  UIADD3.X UR6, UPT, UPT, URZ, UR13, URZ, UP1, !UPT ;  /* 0x0000000dff067290 */ /* 0x000fd80008ffe4ff */
.L_x_719:
[----:B-1----:R-:W2:Y:S04]  /*19610*/  LDL.64 R14, [R58+-0x40] ;  /* 0xffffc0003a0e7983 */ /* 0x002ea80000100a00 */
[----:B------:R-:W3:Y:S04]  /*19620*/  LDL.64 R16, [R56+-0x40] ;  /* 0xffffc00038107983 */ /* 0x000ee80000100a00 */
[----:B------:R-:W4:Y:S04]  /*19630*/  LDL.64 R18, [R58+-0x38] ;  /* 0xffffc8003a127983 */ /* 0x000f280000100a00 */
[----:B------:R-:W5:Y:S04]  /*19640*/  LDL.64 R20, [R56+-0x38] ;  /* 0xffffc80038147983 */ /* 0x000f680000100a00 */
[----:B------:R-:W5:Y:S04]  /*19650*/  LDL.64 R22, [R58+-0x30] ;  /* 0xffffd0003a167983 */ /* 0x000f680000100a00 */
[----:B------:R-:W5:Y:S04]  /*19660*/  LDL.64 R26, [R56+-0x30] ;  /* 0xffffd000381a7983 */ /* 0x000f680000100a00 */
[----:B------:R-:W5:Y:S01]  /*19670*/  LDL.64 R30, [R58+-0x28] ;  /* 0xffffd8003a1e7983 */ /* 0x000f620000100a00 */
[----:B------:R-:W-:Y:S01]  /*19680*/  MOV R2, UR7 ;  /* 0x0000000700027c02 */ /* 0x000fe20008000f00 */
[----:B------:R-:W-:-:S02]  /*19690*/  IMAD.U32 R3, RZ, RZ, UR9 ;  /* 0x00000009ff037e24 */ /* 0x000fc4000f8e00ff */
[----:B------:R-:W-:Y:S01]  /*196a0*/  IMAD.U32 R4, RZ, RZ, UR5 ;  /* 0x00000005ff047e24 */ /* 0x000fe2000f8e00ff */
[----:B------:R-:W5:Y:S01]  /*196b0*/  LDL.64 R6, [R56+-0x28] ;  /* 0xffffd80038067983 */ /* 0x000f620000100a00 */
[----:B------:R-:W-:Y:S02]  /*196c0*/  IMAD.U32 R5, RZ, RZ, UR6 ;  /* 0x00000006ff057e24 */ /* 0x000fe4000f8e00ff */
[C---:B------:R-:W-:Y:S01]  /*196d0*/  IMAD.WIDE R2, R57.reuse, 0x8, R2 ;  /* 0x0000000839027825 */ /* 0x040fe200078e0202 */
[----:B------:R-:W5:Y:S03]  /*196e0*/  LDL.64 R8, [R58+-0x20] ;  /* 0xffffe0003a087983 */ /* 0x000f660000100a00 */
[----:B------:R-:W-:Y:S01]  /*196f0*/  IMAD.WIDE R4, R57, 0x8, R4 ;  /* 0x0000000839047825 */ /* 0x000fe200078e0204 */
[----:B------:R-:W5:Y:S04]  /*19700*/  LDL.64 R10, [R56+-0x20] ;  /* 0xffffe000380a7983 */ /* 0x000f680000100a00 */
[----:B------:R-:W5:Y:S04]  /*19710*/  LDL.64 R12, [R58+-0x18] ;  /* 0xffffe8003a0c7983 */ /* 0x000f680000100a00 */
[----:B------:R-:W5:Y:S04]  /*19720*/  LDL.64 R24, [R58] ;  /* 0x000000003a187983 */ /* 0x000f680000100a00 */
        /* <DEDUP_REMOVED lines=13> */
[----:B--2---:R0:W-:Y:S04]  /*19800*/  STG.E.64 desc[UR14][R2.64+-0x40], R14 ;  /* 0xffffc00e02007986 */ /* 0x0041e8000c101b0e */
[----:B---3--:R1:W-:Y:S04]  /*19810*/  STG.E.64 desc[UR14][R4.64+-0x40], R16 ;  /* 0xffffc01004007986 */ /* 0x0083e8000c101b0e */
[----:B----4-:R2:W-:Y:S04]  /*19820*/  STG.E.64 desc[UR14][R2.64+-0x38], R18 ;  /* 0xffffc81202007986 */ /* 0x0105e8000c101b0e */
[----:B-----5:R3:W-:Y:S04]  /*19830*/  STG.E.64 desc[UR14][R4.64+-0x38], R20 ;  /* 0xffffc81404007986 */ /* 0x0207e8000c101b0e */
[----:B0-----:R-:W4:Y:S04]  /*19840*/  LDL.64 R14, [R56+-0x18] ;  /* 0xffffe800380e7983 */ /* 0x001f280000100a00 */
[----:B-1----:R-:W5:Y:S04]  /*19850*/  LDL.64 R16, [R58+-0x10] ;  /* 0xfffff0003a107983 */ /* 0x002f680000100a00 */
[----:B--2---:R-:W2:Y:S04]  /*19860*/  LDL.64 R18, [R56+-0x10] ;  /* 0xfffff00038127983 */ /* 0x004ea80000100a00 */
[----:B------:R0:W-:Y:S04]  /*19870*/  STG.E.64 desc[UR14][R2.64+-0x30], R22 ;  /* 0xffffd01602007986 */ /* 0x0001e8000c101b0e */
[----:B---3--:R1:W3:Y:S04]  /*19880*/  LDL.64 R20, [R58+-0x8] ;  /* 0xfffff8003a147983 */ /* 0x0082e80000100a00 */
[----:B------:R1:W-:Y:S04]  /*19890*/  STG.E.64 desc[UR14][R4.64+-0x30], R26 ;  /* 0xffffd01a04007986 */ /* 0x0003e8000c101b0e */
[----:B0-----:R-:W3:Y:S04]  /*198a0*/  LDL.64 R22, [R56+-0x8] ;  /* 0xfffff80038167983 */ /* 0x001ee80000100a00 */
[----:B------:R0:W-:Y:S04]  /*198b0*/  STG.E.64 desc[UR14][R2.64+-0x28], R30 ;  /* 0xffffd81e02007986 */ /* 0x0001e8000c101b0e */
[----:B-1----:R-:W3:Y:S04]  /*198c0*/  LDL.64 R26, [R56] ;  /* 0x00000000381a7983 */ /* 0x002ee80000100a00 */
[----:B0-----:R0:W3:Y:S04]  /*198d0*/  LDL.64 R30, [R56+0x8] ;  /* 0x00000800381e7983 */ /* 0x0010e80000100a00 */
[----:B------:R1:W-:Y:S04]  /*198e0*/  STG.E.64 desc[UR14][R4.64+-0x28], R6 ;  /* 0xffffd80604007986 */ /* 0x0003e8000c101b0e */
[----:B------:R1:W-:Y:S04]  /*198f0*/  STG.E.64 desc[UR14][R2.64+-0x20], R8 ;  /* 0xffffe00802007986 */ /* 0x0003e8000c101b0e */
[----:B------:R1:W-:Y:S04]  /*19900*/  STG.E.64 desc[UR14][R4.64+-0x20], R10 ;  /* 0xffffe00a04007986 */ /* 0x0003e8000c101b0e */
[----:B------:R1:W-:Y:S01]  /*19910*/  STG.E.64 desc[UR14][R2.64+-0x18], R12 ;  /* 0xffffe80c02007986 */ /* 0x0003e2000c101b0e */
[----:B------:R-:W-:-:S04]  /*19920*/  UIADD3 UR10, UPT, UPT, UR10, 0x10, URZ ;  /* 0x000000100a0a7890 */ /* 0x000fc8000fffe0ff */
[----:B------:R-:W-:Y:S01]  /*19930*/  UISETP.NE.AND UP0, UPT, UR10, URZ, UPT ;  /* 0x000000ff0a00728c */ /* 0x000fe2000bf05270 */
[----:B------:R-:W-:Y:S01]  /*19940*/  VIADD R58, R58, 0x80 ;  /* 0x000000803a3a7836 */ /* 0x000fe20000000000 */
[----:B0-----:R-:W-:Y:S01]  /*19950*/  IADD3 R56, PT, PT, R56, 0x80, RZ ;  /* 0x0000008038387810 */ /* 0x001fe20007ffe0ff */
[----:B------:R-:W-:Y:S01]  /*19960*/  VIADD R57, R57, 0x10 ;  /* 0x0000001039397836 */ /* 0x000fe20000000000 */
[----:B----4-:R1:W-:Y:S04]  /*19970*/  STG.E.64 desc[UR14][R4.64+-0x18], R14 ;  /* 0xffffe80e04007986 */ /* 0x0103e8000c101b0e */
[----:B-----5:R1:W-:Y:S04]  /*19980*/  STG.E.64 desc[UR14][R2.64+-0x10], R16 ;  /* 0xfffff01002007986 */ /* 0x0203e8000c101b0e */
[----:B--2---:R1:W-:Y:S04]  /*19990*/  STG.E.64 desc[UR14][R4.64+-0x10], R18 ;  /* 0xfffff01204007986 */ /* 0x0043e8000c101b0e */
[----:B---3--:R1:W-:Y:S04]  /*199a0*/  STG.E.64 desc[UR14][R2.64+-0x8], R20 ;  /* 0xfffff81402007986 */ /* 0x0083e8000c101b0e */
        /* <DEDUP_REMOVED lines=17> */
[----:B------:R-:W-:Y:S05]  /*19ac0*/  BRA.U UP0, `(.L_x_719) ;  /* 0xfffffff900d07547 */ /* 0x000fea000b83ffff */
.L_x_718:
[----:B------:R-:W-:Y:S05]  /*19ad0*/  @!P0 EXIT ;  /* 0x000000000000894d */ /* 0x000fea0003800000 */
[----:B------:R-:W-:Y:S02]  /*19ae0*/  UISETP.GE.U32.AND UP0, UPT, UR19, 0x8, UPT ;  /* 0x000000081300788c */ /* 0x000fe4000bf06070 */
[----:B------:R-:W-:-:S06]  /*19af0*/  ULOP3.LUT UR6, UR16, 0x7, URZ, 0xc0, !UPT ;  /* 0x0000000710067892 */ /* 0x000fcc000f8ec0ff */
[----:B------:R-:W-:Y:S01]  /*19b00*/  ISETP.NE.AND P0, PT, RZ, UR6, PT ;  /* 0x00000006ff007c0c */ /* 0x000fe2000bf05270 */
[----:B------:R-:W-:-:S12]  /*19b10*/  BRA.U !UP0, `(.L_x_720) ;  /* 0x00000001089c7547 */ /* 0x000fd8000b800000 */
[----:B------:R-:W-:Y:S01]  /*19b20*/  ULEA UR5, UR4, UR17, 0x3 ;  /* 0x0000001104057291 */ /* 0x000fe2000f8e18ff */
[----:B-1----:R-:W0:Y:S08]  /*19b30*/  LDC.64 R4, c[0x0][0x388] ;  /* 0x0000e200ff047b82 */ /* 0x002e300000000a00 */
[----:B------:R-:W2:Y:S01]  /*19b40*/  LDL.64 R2, [UR5+0xf8] ;  /* 0x0000f805ff027983 */ /* 0x000ea20008100a00 */
[----:B------:R-:W1:Y:S03]  /*19b50*/  LDC.64 R8, c[0x0][0x390] ;  /* 0x0000e400ff087b82 */ /* 0x000e660000000a00 */
[----:B------:R-:W3:Y:S04]  /*19b60*/  LDL.64 R6, [UR5+0x1f0] ;  /* 0x0001f005ff067983 */ /* 0x000ee80008100a00 */
[----:B------:R-:W4:Y:S04]  /*19b70*/  LDL.64 R10, [UR5+0x100] ;  /* 0x00010005ff0a7983 */ /* 0x000f280008100a00 */
[----:B------:R-:W5:Y:S04]  /*19b80*/  LDL.64 R12, [UR5+0x1f8] ;  /* 0x0001f805ff0c7983 */ /* 0x000f680008100a00 */
        /* <DEDUP_REMOVED lines=11> */
[----:B------:R-:W5:Y:S01]  /*19c40*/  LDL.64 R36, [UR5+0x228] ;  /* 0x00022805ff247983 */ /* 0x000f620008100a00 */
[----:B------:R-:W-:Y:S01]  /*19c50*/  VIADD R39, R0, UR4 ;  /* 0x0000000400277c36 */ /* 0x000fe20008000000 */
[----:B------:R-:W-:-:S03]  /*19c60*/  UIADD3 UR4, UPT, UPT, UR4, 0x8, URZ ;  /* 0x0000000804047890 */ /* 0x000fc6000fffe0ff */
[----:B0-----:R-:W-:-:S04]  /*19c70*/  IMAD.WIDE R4, R39, 0x8, R4 ;  /* 0x0000000827047825 */ /* 0x001fc800078e0204 */
[----:B-1----:R-:W-:Y:S01]  /*19c80*/  IMAD.WIDE R8, R39, 0x8, R8 ;  /* 0x0000000827087825 */ /* 0x002fe200078e0208 */
[----:B--2---:R0:W-:Y:S04]  /*19c90*/  STG.E.64 desc[UR14][R4.64], R2 ;  /* 0x0000000204007986 */ /* 0x0041e8000c101b0e */
[----:B---3--:R0:W-:Y:S04]  /*19ca0*/  STG.E.64 desc[UR14][R8.64], R6 ;  /* 0x0000000608007986 */ /* 0x0081e8000c101b0e */
[----:B----4-:R0:W-:Y:S04]  /*19cb0*/  STG.E.64 desc[UR14][R4.64+0x8], R10 ;  /* 0x0000080a04007986 */ /* 0x0101e8000c101b0e */
[----:B-----5:R0:W-:Y:S04]  /*19cc0*/  STG.E.64 desc[UR14][R8.64+0x8], R12 ;  /* 0x0000080c08007986 */ /* 0x0201e8000c101b0e */
        /* <DEDUP_REMOVED lines=11> */
[----:B------:R0:W-:Y:S02]  /*19d80*/  STG.E.64 desc[UR14][R8.64+0x38], R36 ;  /* 0x0000382408007986 */ /* 0x0001e4000c101b0e */
.L_x_720:
[----:B------:R-:W-:Y:S05]  /*19d90*/  @!P0 EXIT ;  /* 0x000000000000894d */ /* 0x000fea0003800000 */
[----:B------:R-:W-:Y:S02]  /*19da0*/  UISETP.GE.U32.AND UP0, UPT, UR6, 0x4, UPT ;  /* 0x000000040600788c */ /* 0x000fe4000bf06070 */
[----:B------:R-:W-:-:S06]  /*19db0*/  ULOP3.LUT UR5, UR16, 0x3, URZ, 0xc0, !UPT ;  /* 0x0000000310057892 */ /* 0x000fcc000f8ec0ff */
[----:B------:R-:W-:Y:S01]  /*19dc0*/  ISETP.NE.AND P0, PT, RZ, UR5, PT ;  /* 0x00000005ff007c0c */ /* 0x000fe2000bf05270 */
[----:B------:R-:W-:-:S12]  /*19dd0*/  BRA.U !UP0, `(.L_x_721) ;  /* 0x00000001085c7547 */ /* 0x000fd8000b800000 */
[----:B------:R-:W-:Y:S01]  /*19de0*/  ULEA UR6, UR4, UR17, 0x3 ;  /* 0x0000001104067291 */ /* 0x000fe2000f8e18ff */
[----:B01----:R-:W0:Y:S08]  /*19df0*/  LDC.64 R4, c[0x0][0x388] ;  /* 0x0000e200ff047b82 */ /* 0x003e300000000a00 */
        /* <DEDUP_REMOVED lines=21> */
.L_x_721:
[----:B------:R-:W-:Y:S05]  /*19f50*/  @!P0 EXIT ;  /* 0x000000000000894d */ /* 0x000fea0003800000 */
[----:B012---:R-:W0:Y:S01]  /*19f60*/  LDC.64 R10, c[0x0][0x390] ;  /* 0x0000e400ff0a7b82 */ /* 0x007e220000000a00 */
[----:B------:R-:W-:Y:S01]  /*19f70*/  VIADD R15, R0, UR4 ;  /* 0x00000004000f7c36 */ /* 0x000fe20008000000 */
[----:B------:R-:W-:Y:S02]  /*19f80*/  UIMAD UR7, UR4, 0x8, UR18 ;  /* 0x00000008040778a4 */ /* 0x000fe4000f8e0212 */
[----:B------:R-:W-:Y:S02]  /*19f90*/  UIMAD UR6, UR4, 0x8, UR8 ;  /* 0x00000008040678a4 */ /* 0x000fe4000f8e0208 */
[----:B------:R-:W-:Y:S02]  /*19fa0*/  UIADD3 UR5, UPT, UPT, -UR5, URZ, URZ ;  /* 0x000000ff05057290 */ /* 0x000fe4000fffe1ff */
[----:B------:R-:W1:Y:S10]  /*19fb0*/  LDC.64 R12, c[0x0][0x388] ;  /* 0x0000e200ff0c7b82 */ /* 0x000e740000000a00 */
.L_x_722:
[----:B--2---:R-:W2:Y:S04]  /*19fc0*/  LDL.64 R6, [UR6] ;  /* 0x00000006ff067983 */ /* 0x004ea80008100a00 */
[----:B------:R-:W3:Y:S01]  /*19fd0*/  LDL.64 R8, [UR7] ;  /* 0x00000007ff087983 */ /* 0x000ee20008100a00 */
[C---:B-1----:R-:W-:Y:S01]  /*19fe0*/  IMAD.WIDE R4, R15.reuse, 0x8, R12 ;  /* 0x000000080f047825 */ /* 0x042fe200078e020c */
[----:B------:R-:W-:Y:S02]  /*19ff0*/  UIADD3 UR5, UPT, UPT, UR5, 0x1, URZ ;  /* 0x0000000105057890 */ /* 0x000fe4000fffe0ff */
[----:B------:R-:W-:Y:S01]  /*1a000*/  UIADD3 UR6, UPT, UPT, UR6, 0x8, URZ ;  /* 0x0000000806067890 */ /* 0x000fe2000fffe0ff */
[C---:B0-----:R-:W-:Y:S01]  /*1a010*/  IMAD.WIDE R2, R15.reuse, 0x8, R10 ;  /* 0x000000080f027825 */ /* 0x041fe200078e020a */
[----:B------:R-:W-:Y:S01]  /*1a020*/  UISETP.NE.AND UP0, UPT, UR5, URZ, UPT ;  /* 0x000000ff0500728c */ /* 0x000fe2000bf05270 */
[----:B------:R-:W-:Y:S01]  /*1a030*/  IADD3 R15, PT, PT, R15, 0x1, RZ ;  /* 0x000000010f0f7810 */ /* 0x000fe20007ffe0ff */
[----:B------:R-:W-:Y:S01]  /*1a040*/  UIADD3 UR7, UPT, UPT, UR7, 0x8, URZ ;  /* 0x0000000807077890 */ /* 0x000fe2000fffe0ff */
[----:B--2---:R2:W-:Y:S04]  /*1a050*/  STG.E.64 desc[UR14][R4.64], R6 ;  /* 0x0000000604007986 */ /* 0x0045e8000c101b0e */
[----:B---3--:R2:W-:Y:S02]  /*1a060*/  STG.E.64 desc[UR14][R2.64], R8 ;  /* 0x0000000802007986 */ /* 0x0085e4000c101b0e */
[----:B------:R-:W-:Y:S05]  /*1a070*/  BRA.U UP0, `(.L_x_722) ;  /* 0xfffffffd00d07547 */ /* 0x000fea000b83ffff */
[----:B------:R-:W-:Y:S05]  /*1a080*/  EXIT ;  /* 0x000000000000794d */ /* 0x000fea0003800000 */
        .weak           $__internal_1_$__cuda_sm20_div_rn_f64_full
        .type           $__internal_1_$__cuda_sm20_div_rn_f64_full,@function
        .size           $__internal_1_$__cuda_sm20_div_rn_f64_full,($_Z18decode_rows_kernelPdS_S_diii$__internal_accurate_pow - $__internal_1_$__cuda_sm20_div_rn_f64_full)
$__internal_1_$__cuda_sm20_div_rn_f64_full:
[C---:B------:R-:W-:Y:S01]  /*1a090*/  FSETP.GEU.AND P0, PT, |R13|.reuse, 1.469367938527859385e-39, PT ;  /* 0x001000000d00780b */ /* 0x040fe20003f0e200 */
[--C-:B------:R-:W-:Y:S01]  /*1a0a0*/  IMAD.MOV.U32 R12, RZ, RZ, R16.reuse ;  /* 0x000000ffff0c7224 */ /* 0x100fe200078e0010 */
[----:B------:R-:W-:Y:S01]  /*1a0b0*/  LOP3.LUT R10, R13, 0x800fffff, RZ, 0xc0, !PT ;  /* 0x800fffff0d0a7812 */ /* 0x000fe200078ec0ff */
[----:B------:R-:W-:Y:S01]  /*1a0c0*/  IMAD.MOV.U32 R18, RZ, RZ, 0x1 ;  /* 0x00000001ff127424 */ /* 0x000fe200078e00ff */
[C---:B------:R-:W-:Y:S01]  /*1a0d0*/  FSETP.GEU.AND P1, PT, |R15|.reuse, 1.469367938527859385e-39, PT ;  /* 0x001000000f00780b */ /* 0x040fe20003f2e200 */
[----:B------:R-:W-:Y:S01]  /*1a0e0*/  IMAD.MOV.U32 R29, RZ, RZ, 0x1ca00000 ;  /* 0x1ca00000ff1d7424 */ /* 0x000fe200078e00ff */
[----:B------:R-:W-:Y:S01]  /*1a0f0*/  LOP3.LUT R11, R10, 0x3ff00000, RZ, 0xfc, !PT ;  /* 0x3ff000000a0b7812 */ /* 0x000fe200078efcff */
[----:B------:R-:W-:Y:S01]  /*1a100*/  IMAD.MOV.U32 R10, RZ, RZ, R16 ;  /* 0x000000ffff0a7224 */ /* 0x000fe200078e0010 */
[----:B------:R-:W-:Y:S01]  /*1a110*/  LOP3.LUT R28, R15, 0x7ff00000, RZ, 0xc0, !PT ;  /* 0x7ff000000f1c7812 */ /* 0x000fe200078ec0ff */
[----:B------:R-:W-:Y:S01]  /*1a120*/  BSSY.RECONVERGENT B2, `(.L_x_723) ;  /* 0x000004f000027945 */ /* 0x000fe20003800200 */
[----:B------:R-:W-:-:S03]  /*1a130*/  LOP3.LUT R30, R13, 0x7ff00000, RZ, 0xc0, !PT ;  /* 0x7ff000000d1e7812 */ /* 0x000fc600078ec0ff */
[----:B------:R-:W-:Y:S01]  /*1a140*/  @!P0 DMUL R10, R12, 8.98846567431157953865e+307 ;  /* 0x7fe000000c0a8828 */ /* 0x000fe20000000000 */
[C---:B------:R-:W-:Y:S01]  /*1a150*/  ISETP.GE.U32.AND P3, PT, R28.reuse, R30, PT ;  /* 0x0000001e1c00720c */ /* 0x040fe20003f66070 */
[----:B------:R-:W-:Y:S02]  /*1a160*/  IMAD.MOV.U32 R31, RZ, RZ, R28 ;  /* 0x000000ffff1f7224 */ /* 0x000fe400078e001c */
[----:B------:R-:W-:Y:S02]  /*1a170*/  @!P1 LOP3.LUT R21, R13, 0x7ff00000, RZ, 0xc0, !PT ;  /* 0x7ff000000d159812 */ /* 0x000fe400078ec0ff */
[----:B------:R-:W0:Y:S02]  /*1a180*/  MUFU.RCP64H R19, R11 ;  /* 0x0000000b00137308 */ /* 0x000e240000001800 */
[----:B------:R-:W-:Y:S02]  /*1a190*/  @!P1 ISETP.GE.U32.AND P2, PT, R28, R21, PT ;  /* 0x000000151c00920c */ /* 0x000fe40003f46070 */
[----:B------:R-:W-:-:S02]  /*1a1a0*/  @!P0 LOP3.LUT R30, R11, 0x7ff00000, RZ, 0xc0, !PT ;  /* 0x7ff000000b1e8812 */ /* 0x000fc400078ec0ff */
        /* <DEDUP_REMOVED lines=8> */
[----:B------:R-:W-:Y:S02]  /*1a230*/  SEL R17, R29, 0x63400000, !P3 ;  /* 0x634000001d117807 */ /* 0x000fe40005800000 */
[----:B------:R-:W-:Y:S02]  /*1a240*/  MOV R16, R14 ;  /* 0x0000000e00107202 */ /* 0x000fe40000000f00 */
[----:B------:R-:W-:-:S03]  /*1a250*/  LOP3.LUT R17, R17, 0x800fffff, R15, 0xf8, !PT ;  /* 0x800fffff11117812 */ /* 0x000fc600078ef80f */
[----:B------:R-:W-:-:S03]  /*1a260*/  DFMA R20, R18, -R10, 1 ;  /* 0x3ff000001214742b */ /* 0x000fc6000000080a */
[----:B------:R-:W-:-:S05]  /*1a270*/  @!P1 DFMA R16, R16, 2, -R24 ;  /* 0x400000001010982b */ /* 0x000fca0000000818 */
[----:B------:R-:W-:-:S05]  /*1a280*/  DFMA R18, R18, R20, R18 ;  /* 0x000000141212722b */ /* 0x000fca0000000012 */
[----:B------:R-:W-:-:S03]  /*1a290*/  @!P1 LOP3.LUT R31, R17, 0x7ff00000, RZ, 0xc0, !PT ;  /* 0x7ff00000111f9812 */ /* 0x000fc600078ec0ff */
[----:B------:R-:W-:Y:S02]  /*1a2a0*/  DMUL R20, R18, R16 ;  /* 0x0000001012147228 */ /* 0x000fe40000000000 */
[----:B------:R-:W-:-:S05]  /*1a2b0*/  VIADD R32, R31, 0xffffffff ;  /* 0xffffffff1f207836 */ /* 0x000fca0000000000 */
[----:B------:R-:W-:Y:S01]  /*1a2c0*/  ISETP.GT.U32.AND P0, PT, R32, 0x7feffffe, PT ;  /* 0x7feffffe2000780c */ /* 0x000fe20003f04070 */
[----:B------:R-:W-:-:S03]  /*1a2d0*/  DFMA R24, R20, -R10, R16 ;  /* 0x8000000a1418722b */ /* 0x000fc60000000010 */
[----:B------:R-:W-:-:S05]  /*1a2e0*/  ISETP.GT.U32.OR P0, PT, R33, 0x7feffffe, P0 ;  /* 0x7feffffe2100780c */ /* 0x000fca0000704470 */
[----:B------:R-:W-:-:S08]  /*1a2f0*/  DFMA R18, R18, R24, R20 ;  /* 0x000000181212722b */ /* 0x000fd00000000014 */
[----:B------:R-:W-:Y:S05]  /*1a300*/  @P0 BRA `(.L_x_724) ;  /* 0x00000000006c0947 */ /* 0x000fea0003800000 */
[----:B------:R-:W-:-:S04]  /*1a310*/  LOP3.LUT R15, R13, 0x7ff00000, RZ, 0xc0, !PT ;  /* 0x7ff000000d0f7812 */ /* 0x000fc800078ec0ff */
[CC--:B------:R-:W-:Y:S02]  /*1a320*/  VIADDMNMX R14, R28.reuse, -R15.reuse, 0xb9600000, !PT ;  /* 0xb96000001c0e7446 */ /* 0x0c0fe4000780090f */
[----:B------:R-:W-:Y:S02]  /*1a330*/  ISETP.GE.U32.AND P0, PT, R28, R15, PT ;  /* 0x0000000f1c00720c */ /* 0x000fe40003f06070 */
[----:B------:R-:W-:Y:S02]  /*1a340*/  VIMNMX R14, PT, PT, R14, 0x46a00000, PT ;  /* 0x46a000000e0e7848 */ /* 0x000fe40003fe0100 */
[----:B------:R-:W-:-:S04]  /*1a350*/  SEL R29, R29, 0x63400000, !P0 ;  /* 0x634000001d1d7807 */ /* 0x000fc80004000000 */
[----:B------:R-:W-:Y:S01]  /*1a360*/  IADD3 R24, PT, PT, -R29, R14, RZ ;  /* 0x0000000e1d187210 */ /* 0x000fe20007ffe1ff */
[----:B------:R-:W-:-:S04]  /*1a370*/  IMAD.MOV.U32 R14, RZ, RZ, RZ ;  /* 0x000000ffff0e7224 */ /* 0x000fc800078e00ff */
        /* <DEDUP_REMOVED lines=11> */
[----:B------:R-:W-:Y:S01]  /*1a430*/  MOV R10, RZ ;  /* 0x000000ff000a7202 */ /* 0x000fe20000000f00 */
[----:B------:R-:W-:-:S05]  /*1a440*/  DMUL.RP R14, R18, R14 ;  /* 0x0000000e120e7228 */ /* 0x000fca0000008000 */
[----:B------:R-:W-:-:S05]  /*1a450*/  DFMA R10, R20, -R10, R18 ;  /* 0x8000000a140a722b */ /* 0x000fca0000000012 */
[----:B------:R-:W-:Y:S02]  /*1a460*/  LOP3.LUT R13, R15, R13, RZ, 0x3c, !PT ;  /* 0x0000000d0f0d7212 */ /* 0x000fe400078e3cff */
[----:B------:R-:W-:-:S04]  /*1a470*/  IADD3 R10, PT, PT, -R24, -0x43300000, RZ ;  /* 0xbcd00000180a7810 */ /* 0x000fc80007ffe1ff */
[----:B------:R-:W-:-:S04]  /*1a480*/  FSETP.NEU.AND P0, PT, |R11|, R10, PT ;  /* 0x0000000a0b00720b */ /* 0x000fc80003f0d200 */
[----:B------:R-:W-:Y:S02]  /*1a490*/  FSEL R20, R14, R20, !P0 ;  /* 0x000000140e147208 */ /* 0x000fe40004000000 */
[----:B------:R-:W-:Y:S01]  /*1a4a0*/  FSEL R21, R13, R21, !P0 ;  /* 0x000000150d157208 */ /* 0x000fe20004000000 */
[----:B------:R-:W-:Y:S06]  /*1a4b0*/  BRA `(.L_x_725) ;  /* 0x0000000000547947 */ /* 0x000fec0003800000 */
.L_x_724:
[----:B------:R-:W-:-:S14]  /*1a4c0*/  DSETP.NAN.AND P0, PT, R14, R14, PT ;  /* 0x0000000e0e00722a */ /* 0x000fdc0003f08000 */
[----:B------:R-:W-:Y:S05]  /*1a4d0*/  @P0 BRA `(.L_x_726) ;  /* 0x0000000000440947 */ /* 0x000fea0003800000 */
[----:B------:R-:W-:-:S14]  /*1a4e0*/  DSETP.NAN.AND P0, PT, R12, R12, PT ;  /* 0x0000000c0c00722a */ /* 0x000fdc0003f08000 */
[----:B------:R-:W-:Y:S05]  /*1a4f0*/  @P0 BRA `(.L_x_727) ;  /* 0x0000000000300947 */ /* 0x000fea0003800000 */
[----:B------:R-:W-:Y:S01]  /*1a500*/  ISETP.NE.AND P0, PT, R31, R30, PT ;  /* 0x0000001e1f00720c */ /* 0x000fe20003f05270 */
[----:B------:R-:W-:Y:S02]  /*1a510*/  IMAD.MOV.U32 R20, RZ, RZ, 0x0 ;  /* 0x00000000ff147424 */ /* 0x000fe400078e00ff */
[----:B------:R-:W-:-:S10]  /*1a520*/  IMAD.MOV.U32 R21, RZ, RZ, -0x80000 ;  /* 0xfff80000ff157424 */ /* 0x000fd400078e00ff */
        /* <DEDUP_REMOVED lines=9> */
.L_x_727:
[----:B------:R-:W-:Y:S01]  /*1a5c0*/  LOP3.LUT R21, R13, 0x80000, RZ, 0xfc, !PT ;  /* 0x000800000d157812 */ /* 0x000fe200078efcff */
[----:B------:R-:W-:Y:S01]  /*1a5d0*/  IMAD.MOV.U32 R20, RZ, RZ, R12 ;  /* 0x000000ffff147224 */ /* 0x000fe200078e000c */
[----:B------:R-:W-:Y:S06]  /*1a5e0*/  BRA `(.L_x_725) ;  /* 0x0000000000087947 */ /* 0x000fec0003800000 */
.L_x_726:
[----:B------:R-:W-:Y:S01]  /*1a5f0*/  LOP3.LUT R21, R15, 0x80000, RZ, 0xfc, !PT ;  /* 0x000800000f157812 */ /* 0x000fe200078efcff */
[----:B------:R-:W-:-:S07]  /*1a600*/  IMAD.MOV.U32 R20, RZ, RZ, R14 ;  /* 0x000000ffff147224 */ /* 0x000fce00078e000e */
.L_x_725:
[----:B------:R-:W-:Y:S05]  /*1a610*/  BSYNC.RECONVERGENT B2 ;  /* 0x0000000000027941 */ /* 0x000fea0003800200 */
.L_x_723:
[----:B------:R-:W-:Y:S02]  /*1a620*/  IMAD.MOV.U32 R10, RZ, RZ, R22 ;  /* 0x000000ffff0a7224 */ /* 0x000fe400078e0016 */
[----:B------:R-:W-:-:S04]  /*1a630*/  IMAD.MOV.U32 R11, RZ, RZ, 0x0 ;  /* 0x00000000ff0b7424 */ /* 0x000fc800078e00ff */
[----:B------:R-:W-:Y:S05]  /*1a640*/  RET.REL.NODEC R10 `(_Z18decode_rows_kernelPdS_S_diii) ;  /* 0xfffffe580a6c7950 */ /* 0x000fea0003c3ffff */
        .type           $_Z18decode_rows_kernelPdS_S_diii$__internal_accurate_pow,@function
        .size           $_Z18decode_rows_kernelPdS_S_diii$__internal_accurate_pow,(.L_x_733 - $_Z18decode_rows_kernelPdS_S_diii$__internal_accurate_pow)
$_Z18decode_rows_kernelPdS_S_diii$__internal_accurate_pow:
[----:B------:R-:W0:Y:S01]  /*1a650*/  MUFU.RCP64H R17, 2 ;  /* 0x4000000000117908 */ /* 0x000e220000001800 */
[----:B------:R-:W-:Y:S02]  /*1a660*/  HFMA2 R10, -RZ, RZ, 0, 0 ;  /* 0x00000000ff0a7431 */ /* 0x000fe400000001ff */
[----:B------:R-:W-:Y:S01]  /*1a670*/  IMAD.MOV.U32 R11, RZ, RZ, 0x40000000 ;  /* 0x40000000ff0b7424 */ /* 0x000fe200078e00ff */
[----:B------:R-:W-:Y:S01]  /*1a680*/  UMOV UR4, 0x7d2cafe2 ;  /* 0x7d2cafe200047882 */ /* 0x000fe20000000000 */
[----:B------:R-:W-:Y:S01]  /*1a690*/  IMAD.MOV.U32 R16, RZ, RZ, RZ ;  /* 0x000000ffff107224 */ /* 0x000fe200078e00ff */
        /* <DEDUP_REMOVED lines=26> */
[----:B------:R-:W-:Y:S01]  /*1a840*/  IADD3 R25, PT, PT, R17, 0x100000, RZ ;  /* 0x0010000011197810 */ /* 0x000fe20007ffe0ff */
[----:B------:R-:W-:Y:S02]  /*1a850*/  IMAD.MOV.U32 R24, RZ, RZ, R16 ;  /* 0x000000ffff187224 */ /* 0x000fe400078e0010 */
        /* <DEDUP_REMOVED lines=11> */
[----:B------:R-:W-:-:S06]  /*1a910*/  DMUL R14, R10, R26 ;  /* 0x0000001a0a0e7228 */ /* 0x000fcc0000000000 */
[----:B------:R-:W-:Y:S01]  /*1a920*/  DADD R18, R22, -UR4 ;  /* 0x8000000416127e29 */ /* 0x000fe20008000000 */
[----:B------:R-:W-:Y:S01]  /*1a930*/  UMOV UR4, 0x0 ;  /* 0x0000000000047882 */ /* 0x000fe20000000000 */
[C---:B------:R-:W-:Y:S01]  /*1a940*/  DFMA R28, R10.reuse, R26, -R14 ;  /* 0x0000001a0a1c722b */ /* 0x040fe2000000080e */
[----:B------:R-:W-:Y:S01]  /*1a950*/  UMOV UR5, 0x3ff00000 ;  /* 0x3ff0000000057882 */ /* 0x000fe20000000000 */
[----:B------:R-:W-:-:S04]  /*1a960*/  DFMA R22, R10, R10, -R26 ;  /* 0x0000000a0a16722b */ /* 0x000fc8000000081a */
[----:B------:R-:W-:Y:S02]  /*1a970*/  DADD R20, R12, R18 ;  /* 0x000000000c147229 */ /* 0x000fe40000000012 */
[----:B------:R-:W-:Y:S02]  /*1a980*/  DFMA R28, R16, R26, R28 ;  /* 0x0000001a101c722b */ /* 0x000fe4000000001c */
[----:B------:R-:W-:-:S04]  /*1a990*/  DFMA R24, R10, R24, R22 ;  /* 0x000000180a18722b */ /* 0x000fc80000000016 */
[----:B------:R-:W-:Y:S02]  /*1a9a0*/  DMUL R22, R20, R14 ;  /* 0x0000000e14167228 */ /* 0x000fe40000000000 */
[----:B------:R-:W-:Y:S02]  /*1a9b0*/  DADD R12, R12, -R20 ;  /* 0x000000000c0c7229 */ /* 0x000fe40000000814 */
[----:B------:R-:W-:-:S04]  /*1a9c0*/  DFMA R28, R10, R24, R28 ;  /* 0x000000180a1c722b */ /* 0x000fc8000000001c */
[----:B------:R-:W-:Y:S02]  /*1a9d0*/  DFMA R24, R20, R14, -R22 ;  /* 0x0000000e1418722b */ /* 0x000fe40000000816 */
[----:B------:R-:W-:-:S06]  /*1a9e0*/  DADD R12, R18, R12 ;  /* 0x00000000120c7229 */ /* 0x000fcc000000000c */
[----:B------:R-:W-:-:S08]  /*1a9f0*/  DFMA R24, R20, R28, R24 ;  /* 0x0000001c1418722b */ /* 0x000fd00000000018 */
[----:B------:R-:W-:-:S08]  /*1aa00*/  DFMA R24, R12, R14, R24 ;  /* 0x0000000e0c18722b */ /* 0x000fd00000000018 */
[----:B------:R-:W-:-:S08]  /*1aa10*/  DADD R14, R22, R24 ;  /* 0x00000000160e7229 */ /* 0x000fd00000000018 */
[--C-:B------:R-:W-:Y:S02]  /*1aa20*/  DADD R12, R10, R14.reuse ;  /* 0x000000000a0c7229 */ /* 0x100fe4000000000e */
[----:B------:R-:W-:-:S06]  /*1aa30*/  DADD R22, R22, -R14 ;  /* 0x0000000016167229 */ /* 0x000fcc000000080e */
[----:B------:R-:W-:Y:S02]  /*1aa40*/  DADD R10, R10, -R12 ;  /* 0x000000000a0a7229 */ /* 0x000fe4000000080c */
[----:B------:R-:W-:-:S06]  /*1aa50*/  DADD R22, R24, R22 ;  /* 0x0000000018167229 */ /* 0x000fcc0000000016 */
[----:B------:R-:W-:Y:S01]  /*1aa60*/  DADD R10, R14, R10 ;  /* 0x000000000e0a7229 */ /* 0x000fe2000000000a */
[----:B------:R-:W-:Y:S02]  /*1aa70*/  IMAD.MOV.U32 R14, RZ, RZ, -0x105c611 ;  /* 0xfefa39efff0e7424 */ /* 0x000fe400078e00ff */
[----:B------:R-:W-:-:S05]  /*1aa80*/  IMAD.MOV.U32 R15, RZ, RZ, 0x3fe62e42 ;  /* 0x3fe62e42ff0f7424 */ /* 0x000fca00078e00ff */
[----:B------:R-:W-:-:S08]  /*1aa90*/  DADD R10, R22, R10 ;  /* 0x00000000160a7229 */ /* 0x000fd0000000000a */
[----:B------:R-:W-:Y:S01]  /*1aaa0*/  DADD R18, R16, R10 ;  /* 0x0000000010127229 */ /* 0x000fe2000000000a */
[----:B------:R-:W-:Y:S01]  /*1aab0*/  IMAD.MOV.U32 R10, RZ, RZ, -0x105c611 ;  /* 0xfefa39efff0a7424 */ /* 0x000fe200078e00ff */
[----:B------:R-:W-:-:S06]  /*1aac0*/  MOV R11, 0x3fe62e42 ;  /* 0x3fe62e42000b7802 */ /* 0x000fcc0000000f00 */
[----:B------:R-:W-:-:S08]  /*1aad0*/  DADD R16, R12, R18 ;  /* 0x000000000c107229 */ /* 0x000fd00000000012 */
[--C-:B------:R-:W-:Y:S02]  /*1aae0*/  DFMA R14, R14, UR4, R16.reuse ;  /* 0x000000040e0e7c2b */ /* 0x100fe40008000010 */
[----:B------:R-:W-:-:S06]  /*1aaf0*/  DADD R12, R12, -R16 ;  /* 0x000000000c0c7229 */ /* 0x000fcc0000000810 */
[----:B------:R-:W-:Y:S02]  /*1ab00*/  DFMA R20, -R10, 1, R14 ;  /* 0x3ff000000a14782b */ /* 0x000fe4000000010e */
[----:B------:R-:W-:Y:S01]  /*1ab10*/  DADD R12, R18, R12 ;  /* 0x00000000120c7229 */ /* 0x000fe2000000000c */
[----:B------:R-:W-:Y:S02]  /*1ab20*/  IMAD.MOV.U32 R18, RZ, RZ, 0x3b39803f ;  /* 0x3b39803fff127424 */ /* 0x000fe400078e00ff */
[----:B------:R-:W-:-:S03]  /*1ab30*/  IMAD.MOV.U32 R19, RZ, RZ, 0x3c7abc9e ;  /* 0x3c7abc9eff137424 */ /* 0x000fc600078e00ff */
[----:B------:R-:W-:-:S08]  /*1ab40*/  DADD R20, -R16, R20 ;  /* 0x0000000010147229 */ /* 0x000fd00000000114 */
[----:B------:R-:W-:-:S08]  /*1ab50*/  DADD R12, R12, -R20 ;  /* 0x000000000c0c7229 */ /* 0x000fd00000000814 */
[----:B------:R-:W-:Y:S01]  /*1ab60*/  DFMA R18, R18, UR4, R12 ;  /* 0x0000000412127c2b */ /* 0x000fe2000800000c */
[----:B------:R-:W-:Y:S01]  /*1ab70*/  UMOV UR4, 0x3b39803f ;  /* 0x3b39803f00047882 */ /* 0x000fe20000000000 */
[C---:B------:R-:W-:Y:S01]  /*1ab80*/  IMAD.SHL.U32 R13, R33.reuse, 0x2, RZ ;  /* 0x00000002210d7824 */ /* 0x040fe200078e00ff */
[----:B------:R-:W-:Y:S01]  /*1ab90*/  LOP3.LUT R12, R33, 0xff0fffff, RZ, 0xc0, !PT ;  /* 0xff0fffff210c7812 */ /* 0x000fe200078ec0ff */
[----:B------:R-:W-:-:S03]  /*1aba0*/  UMOV UR5, 0x3c7abc9e ;  /* 0x3c7abc9e00057882 */ /* 0x000fc60000000000 */
[----:B------:R-:W-:Y:S01]  /*1abb0*/  ISETP.GT.U32.AND P0, PT, R13, -0x2000001, PT ;  /* 0xfdffffff0d00780c */ /* 0x000fe20003f04070 */
[----:B------:R-:W-:-:S03]  /*1abc0*/  DADD R16, R14, R18 ;  /* 0x000000000e107229 */ /* 0x000fc60000000012 */
[----:B------:R-:W-:-:S05]  /*1abd0*/  SEL R35, R12, R33, P0 ;  /* 0x000000210c237207 */ /* 0x000fca0000000000 */
[----:B------:R-:W-:Y:S02]  /*1abe0*/  DADD R14, R14, -R16 ;  /* 0x000000000e0e7229 */ /* 0x000fe40000000810 */
[----:B------:R-:W-:-:S06]  /*1abf0*/  DMUL R12, R16, R34 ;  /* 0x00000022100c7228 */ /* 0x000fcc0000000000 */
[----:B------:R-:W-:Y:S02]  /*1ac00*/  DADD R18, R18, R14 ;  /* 0x0000000012127229 */ /* 0x000fe4000000000e */
[----:B------:R-:W-:-:S08]  /*1ac10*/  DFMA R16, R16, R34, -R12 ;  /* 0x000000221010722b */ /* 0x000fd0000000080c */
[----:B------:R-:W-:Y:S01]  /*1ac20*/  DFMA R18, R18, R34, R16 ;  /* 0x000000221212722b */ /* 0x000fe20000000010 */
[----:B------:R-:W-:Y:S01]  /*1ac30*/  IMAD.MOV.U32 R16, RZ, RZ, 0x652b82fe ;  /* 0x652b82feff107424 */ /* 0x000fe200078e00ff */
[----:B------:R-:W-:-:S06]  /*1ac40*/  MOV R17, 0x3ff71547 ;  /* 0x3ff7154700117802 */ /* 0x000fcc0000000f00 */
        /* <DEDUP_REMOVED lines=46> */
[----:B------:R-:W-:-:S04]  /*1af30*/  @!P1 LEA.HI R12, R16, R16, RZ, 0x1 ;  /* 0x00000010100c9211 */ /* 0x000fc800078f08ff */
[----:B------:R-:W-:Y:S02]  /*1af40*/  @!P1 SHF.R.S32.HI R15, RZ, 0x1, R12 ;  /* 0x00000001ff0f9819 */ /* 0x000fe4000001140c */
[----:B------:R-:W-:Y:S02]  /*1af50*/  FSEL R12, R20, RZ, P0 ;  /* 0x000000ff140c7208 */ /* 0x000fe40000000000 */
[----:B------:R-:W-:Y:S01]  /*1af60*/  @!P1 IADD3 R14, PT, PT, R16, -R15, RZ ;  /* 0x8000000f100e9210 */ /* 0x000fe20007ffe0ff */
[----:B------:R-:W-:-:S03]  /*1af70*/  @!P1 IMAD R11, R15, 0x100000, R11 ;  /* 0x001000000f0b9824 */ /* 0x000fc600078e020b */
[----:B------:R-:W-:Y:S01]  /*1af80*/  @!P1 LEA R15, R14, 0x3ff00000, 0x14 ;  /* 0x3ff000000e0f9811 */ /* 0x000fe200078ea0ff */
[----:B------:R-:W-:-:S06]  /*1af90*/  @!P1 IMAD.MOV.U32 R14, RZ, RZ, RZ ;  /* 0x000000ffff0e9224 */ /* 0x000fcc00078e00ff */
[----:B------:R-:W-:-:S11]  /*1afa0*/  @!P1 DMUL R12, R10, R14 ;  /* 0x0000000e0a0c9228 */ /* 0x000fd60000000000 */
.L_x_728:
[----:B------:R-:W-:Y:S01]  /*1afb0*/  DFMA R18, R18, R12, R12 ;  /* 0x0000000c1212722b */ /* 0x000fe2000000000c */
[----:B------:R-:W-:Y:S01]  /*1afc0*/  IMAD.MOV.U32 R33, RZ, RZ, 0x0 ;  /* 0x00000000ff217424 */ /* 0x000fe200078e00ff */
[----:B------:R-:W-:-:S08]  /*1afd0*/  DSETP.NEU.AND P0, PT, |R12|, +INF , PT ;  /* 0x7ff000000c00742a */ /* 0x000fd00003f0d200 */
[----:B------:R-:W-:Y:S02]  /*1afe0*/  FSEL R10, R12, R18, !P0 ;  /* 0x000000120c0a7208 */ /* 0x000fe40004000000 */
[----:B------:R-:W-:Y:S01]  /*1aff0*/  FSEL R12, R13, R19, !P0 ;  /* 0x000000130d0c7208 */ /* 0x000fe20004000000 */
[----:B------:R-:W-:Y:S06]  /*1b000*/  RET.REL.NODEC R32 `(_Z18decode_rows_kernelPdS_S_diii) ;  /* 0xfffffe4c20fc7950 */ /* 0x000fec0003c3ffff */
.L_x_729:
        /* <DEDUP_REMOVED lines=15> */
.L_x_733:


//--------------------- .nv.shared.reserved.0     --------------------------
	.section	.nv.shared.reserved.0,"aw",@nobits
	.weak		__nv_reservedSMEM_offset_0_alias
	.size		__nv_reservedSMEM_offset_0_alias, 0, 64
	.other		__nv_reservedSMEM_offset_0_alias,@"STO_CUDA_RESERVED_SHARED STV_DEFAULT"
__nv_reservedSMEM_offset_0_alias:
	.zero		0
	.zero		64


//--------------------- .nv.global                --------------------------
	.section	.nv.global,"aw",@nobits
.nv.global:
	.type		_ZN34_INTERNAL_444d1ac3_4_k_cu_20194b0f6thrust24THRUST_300001_SM_1000_NS12placeholders2_8E,@object
	.size		_ZN34_INTERNAL_444d1ac3_4_k_cu_20194b0f6thrust24THRUST_300001_SM_1000_NS12placeholders2_8E,(_ZN34_INTERNAL_444d1ac3_4_k_cu_20194b0f4cuda3std3__436_GLOBAL__N__444d1ac3_4_k_cu_20194b0f6ignoreE - _ZN34_INTERNAL_444d1ac3_4_k_cu_20194b0f6thrust24THRUST_300001_SM_1000_NS12placeholders2_8E)
_ZN34_INTERNAL_444d1ac3_4_k_cu_20194b0f6thrust24THRUST_300001_SM_1000_NS12placeholders2_8E:
	.zero		1
	.type		_ZN34_INTERNAL_444d1ac3_4_k_cu_20194b0f4cuda3std3__436_GLOBAL__N__444d1ac3_4_k_cu_20194b0f6ignoreE,@object
	.size		_ZN34_INTERNAL_444d1ac3_4_k_cu_20194b0f4cuda3std3__436_GLOBAL__N__444d1ac3_4_k_cu_20194b0f6ignoreE,(_ZN34_INTERNAL_444d1ac3_4_k_cu_20194b0f4cuda3std6ranges3__45__cpo4dataE - _ZN34_INTERNAL_444d1ac3_4_k_cu_20194b0f4cuda3std3__436_GLOBAL__N__444d1ac3_4_k_cu_20194b0f6ignoreE)
_ZN34_INTERNAL_444d1ac3_4_k_cu_20194b0f4cuda3std3__436_GLOBAL__N__444d1ac3_4_k_cu_20194b0f6ignoreE:
	.zero		1
	.type		_ZN34_INTERNAL_444d1ac3_4_k_cu_20194b0f4cuda3std6ranges3__45__cpo4dataE,@object
	.size		_ZN34_INTERNAL_444d1ac3_4_k_cu_20194b0f4cuda3std6ranges3__45__cpo4dataE,(_ZN34_INTERNAL_444d1ac3_4_k_cu_20194b0f6thrust24THRUST_300001_SM_1000_NS6system3cpp3parE - _ZN34_INTERNAL_444d1ac3_4_k_cu_20194b0f4cuda3std6ranges3__45__cpo4dataE)
_ZN34_INTERNAL_444d1ac3_4_k_cu_20194b0f4cuda3std6ranges3__45__cpo4dataE:
	.zero		1
	.type		_ZN34_INTERNAL_444d1ac3_4_k_cu_20194b0f6thrust24THRUST_300001_SM_1000_NS6system3cpp3parE,@object
	.size		_ZN34_INTERNAL_444d1ac3_4_k_cu_20194b0f6thrust24THRUST_300001_SM_1000_NS6system3cpp3parE,(_ZN34_INTERNAL_444d1ac3_4_k_cu_20194b0f4cuda3std3__45__cpo5beginE - _ZN34_INTERNAL_444d1ac3_4_k_cu_20194b0f6thrust24THRUST_300001_SM_1000_NS6system3cpp3parE)
_ZN34_INTERNAL_444d1ac3_4_k_cu_20194b0f6thrust24THRUST_300001_SM_1000_NS6system3cpp3parE:
	.zero		1
	.type		_ZN34_INTERNAL_444d1ac3_4_k_cu_20194b0f4cuda3std3__45__cpo5beginE,@object
	.size		_ZN34_INTERNAL_444d1ac3_4_k_cu_20194b0f4cuda3std3__45__cpo5beginE,(_ZN34_INTERNAL_444d1ac3_4_k_cu_20194b0f4cuda3std6ranges3__45__cpo5beginE - _ZN34_INTERNAL_444d1ac3_4_k_cu_20194b0f4cuda3std3__45__cpo5beginE)
_ZN34_INTERNAL_444d1ac3_4_k_cu_20194b0f4cuda3std3__45__cpo5beginE:
	.zero		1
	.type		_ZN34_INTERNAL_444d1ac3_4_k_cu_20194b0f4cuda3std6ranges3__45__cpo5beginE,@object
	.size		_ZN34_INTERNAL_444d1ac3_4_k_cu_20194b0f4cuda3std6ranges3__45__cpo5beginE,(_ZN34_INTERNAL_444d1ac3_4_k_cu_20194b0f6thrust24THRUST_300001_SM_1000_NS6deviceE - _ZN34_INTERNAL_444d1ac3_4_k_cu_20194b0f4cuda3std6ranges3__45__cpo5beginE)
_ZN34_INTERNAL_444d1ac3_4_k_cu_20194b0f4cuda3std6ranges3__45__cpo5beginE:
	.zero		1
	.type		_ZN34_INTERNAL_444d1ac3_4_k_cu_20194b0f6thrust24THRUST_300001_SM_1000_NS6deviceE,@object
	.size		_ZN34_INTERNAL_444d1ac3_4_k_cu_20194b0f6thrust24THRUST_300001_SM_1000_NS6deviceE,(_ZN34_INTERNAL_444d1ac3_4_k_cu_20194b0f4cuda3std3__47nulloptE - _ZN34_INTERNAL_444d1ac3_4_k_cu_20194b0f6thrust24THRUST_300001_SM_1000_NS6deviceE)
_ZN34_INTERNAL_444d1ac3_4_k_cu_20194b0f6thrust24THRUST_300001_SM_1000_NS6deviceE:
	.zero		1
	.type		_ZN34_INTERNAL_444d1ac3_4_k_cu_20194b0f4cuda3std3__47nulloptE,@object
	.size		_ZN34_INTERNAL_444d1ac3_4_k_cu_20194b0f4cuda3std3__47nulloptE,(_ZN34_INTERNAL_444d1ac3_4_k_cu_20194b0f4cuda3std6ranges3__45__cpo8distanceE - _ZN34_INTERNAL_444d1ac3_4_k_cu_20194b0f4cuda3std3__47nulloptE)
_ZN34_INTERNAL_444d1ac3_4_k_cu_20194b0f4cuda3std3__47nulloptE:
	.zero		1
	.type		_ZN34_INTERNAL_444d1ac3_4_k_cu_20194b0f4cuda3std6ranges3__45__cpo8distanceE,@object
	.size		_ZN34_INTERNAL_444d1ac3_4_k_cu_20194b0f4cuda3std6ranges3__45__cpo8distanceE,(_ZN34_INTERNAL_444d1ac3_4_k_cu_20194b0f6thrust24THRUST_300001_SM_1000_NS12placeholders2_4E - _ZN34_INTERNAL_444d1ac3_4_k_cu_20194b0f4cuda3std6ranges3__45__cpo8distanceE)
_ZN34_INTERNAL_444d1ac3_4_k_cu_20194b0f4cuda3std6ranges3__45__cpo8distanceE:
	.zero		1
	.type		_ZN34_INTERNAL_444d1ac3_4_k_cu_20194b0f6thrust24THRUST_300001_SM_1000_NS12placeholders2_4E,@object
	.size		_ZN34_INTERNAL_444d1ac3_4_k_cu_20194b0f6thrust24THRUST_300001_SM_1000_NS12placeholders2_4E,(_ZN34_INTERNAL_444d1ac3_4_k_cu_20194b0f4cuda3std3__45__cpo6rbeginE - _ZN34_INTERNAL_444d1ac3_4_k_cu_20194b0f6thrust24THRUST_300001_SM_1000_NS12placeholders2_4E)
_ZN34_INTERNAL_444d1ac3_4_k_cu_20194b0f6thrust24THRUST_300001_SM_1000_NS12placeholders2_4E:
	.zero		1
	.type		_ZN34_INTERNAL_444d1ac3_4_k_cu_20194b0f4cuda3std3__45__cpo6rbeginE,@object
	.size		_ZN34_INTERNAL_444d1ac3_4_k_cu_20194b0f4cuda3std3__45__cpo6rbeginE,(_ZN34_INTERNAL_444d1ac3_4_k_cu_20194b0f4cuda3std6ranges3__45__cpo7advanceE - _ZN34_INTERNAL_444d1ac3_4_k_cu_20194b0f4cuda3std3__45__cpo6rbeginE)
_ZN34_INTERNAL_444d1ac3_4_k_cu_20194b0f4cuda3std3__45__cpo6rbeginE:
	.zero		1
	.type		_ZN34_INTERNAL_444d1ac3_4_k_cu_20194b0f4cuda3std6ranges3__45__cpo7advanceE,@object
	.size		_ZN34_INTERNAL_444d1ac3_4_k_cu_20194b0f4cuda3std6ranges3__45__cpo7advanceE,(_ZN34_INTERNAL_444d1ac3_4_k_cu_20194b0f6thrust24THRUST_300001_SM_1000_NS12placeholders3_10E - _ZN34_INTERNAL_444d1ac3_4_k_cu_20194b0f4cuda3std6ranges3__45__cpo7advanceE)
_ZN34_INTERNAL_444d1ac3_4_k_cu_20194b0f4cuda3std6ranges3__45__cpo7advanceE:
	.zero		1
	.type		_ZN34_INTERNAL_444d1ac3_4_k_cu_20194b0f6thrust24THRUST_300001_SM_1000_NS12placeholders3_10E,@object
	.size		_ZN34_INTERNAL_444d1ac3_4_k_cu_20194b0f6thrust24THRUST_300001_SM_1000_NS12placeholders3_10E,(_ZN34_INTERNAL_444d1ac3_4_k_cu_20194b0f4cuda3std3__48in_placeE - _ZN34_INTERNAL_444d1ac3_4_k_cu_20194b0f6thrust24THRUST_300001_SM_1000_NS12placeholders3_10E)
_ZN34_INTERNAL_444d1ac3_4_k_cu_20194b0f6thrust24THRUST_300001_SM_1000_NS12placeholders3_10E:
	.zero		1
	.type		_ZN34_INTERNAL_444d1ac3_4_k_cu_20194b0f4cuda3std3__48in_placeE,@object
	.size		_ZN34_INTERNAL_444d1ac3_4_k_cu_20194b0f4cuda3std3__48in_placeE,(_ZN34_INTERNAL_444d1ac3_4_k_cu_20194b0f4cuda3std6ranges3__45__cpo4sizeE - _ZN34_INTERNAL_444d1ac3_4_k_cu_20194b0f4cuda3std3__48in_placeE)
_ZN34_INTERNAL_444d1ac3_4_k_cu_20194b0f4cuda3std3__48in_placeE:
	.zero		1
	.type		_ZN34_INTERNAL_444d1ac3_4_k_cu_20194b0f4cuda3std6ranges3__45__cpo4sizeE,@object
	.size		_ZN34_INTERNAL_444d1ac3_4_k_cu_20194b0f4cuda3std6ranges3__45__cpo4sizeE,(_ZN34_INTERNAL_444d1ac3_4_k_cu_20194b0f6thrust24THRUST_300001_SM_1000_NS12placeholders2_2E - _ZN34_INTERNAL_444d1ac3_4_k_cu_20194b0f4cuda3std6ranges3__45__cpo4sizeE)
_ZN34_INTERNAL_444d1ac3_4_k_cu_20194b0f4cuda3std6ranges3__45__cpo4sizeE:
	.zero		1
	.type		_ZN34_INTERNAL_444d1ac3_4_k_cu_20194b0f6thrust24THRUST_300001_SM_1000_NS12placeholders2_2E,@object
	.size		_ZN34_INTERNAL_444d1ac3_4_k_cu_20194b0f6thrust24THRUST_300001_SM_1000_NS12placeholders2_2E,(_ZN34_INTERNAL_444d1ac3_4_k_cu_20194b0f4cuda3std3__45__cpo6cbeginE - _ZN34_INTERNAL_444d1ac3_4_k_cu_20194b0f6thrust24THRUST_300001_SM_1000_NS12placeholders2_2E)
_ZN34_INTERNAL_444d1ac3_4_k_cu_20194b0f6thrust24THRUST_300001_SM_1000_NS12placeholders2_2E:
	.zero		1
	.type		_ZN34_INTERNAL_444d1ac3_4_k_cu_20194b0f4cuda3std3__45__cpo6cbeginE,@object
	.size		_ZN34_INTERNAL_444d1ac3_4_k_cu_20194b0f4cuda3std3__45__cpo6cbeginE,(_ZN34_INTERNAL_444d1ac3_4_k_cu_20194b0f4cuda3std6ranges3__45__cpo6cbeginE - _ZN34_INTERNAL_444d1ac3_4_k_cu_20194b0f4cuda3std3__45__cpo6cbeginE)
_ZN34_INTERNAL_444d1ac3_4_k_cu_20194b0f4cuda3std3__45__cpo6cbeginE:
	.zero		1
	.type		_ZN34_INTERNAL_444d1ac3_4_k_cu_20194b0f4cuda3std6ranges3__45__cpo6cbeginE,@object
	.size		_ZN34_INTERNAL_444d1ac3_4_k_cu_20194b0f4cuda3std6ranges3__45__cpo6cbeginE,(_ZN34_INTERNAL_444d1ac3_4_k_cu_20194b0f6thrust24THRUST_300001_SM_1000_NS12placeholders2_6E - _ZN34_INTERNAL_444d1ac3_4_k_cu_20194b0f4cuda3std6ranges3__45__cpo6cbeginE)
_ZN34_INTERNAL_444d1ac3_4_k_cu_20194b0f4cuda3std6ranges3__45__cpo6cbeginE:
	.zero		1
	.type		_ZN34_INTERNAL_444d1ac3_4_k_cu_20194b0f6thrust24THRUST_300001_SM_1000_NS12placeholders2_6E,@object
	.size		_ZN34_INTERNAL_444d1ac3_4_k_cu_20194b0f6thrust24THRUST_300001_SM_1000_NS12placeholders2_6E,(_ZN34_INTERNAL_444d1ac3_4_k_cu_20194b0f4cuda3std3__45__cpo7crbeginE - _ZN34_INTERNAL_444d1ac3_4_k_cu_20194b0f6thrust24THRUST_300001_SM_1000_NS12placeholders2_6E)
_ZN34_INTERNAL_444d1ac3_4_k_cu_20194b0f6thrust24THRUST_300001_SM_1000_NS12placeholders2_6E:
	.zero		1
	.type		_ZN34_INTERNAL_444d1ac3_4_k_cu_20194b0f4cuda3std3__45__cpo7crbeginE,@object
	.size		_ZN34_INTERNAL_444d1ac3_4_k_cu_20194b0f4cuda3std3__45__cpo7crbeginE,(_ZN34_INTERNAL_444d1ac3_4_k_cu_20194b0f4cuda3std6ranges3__45__cpo4nextE - _ZN34_INTERNAL_444d1ac3_4_k_cu_20194b0f4cuda3std3__45__cpo7crbeginE)
_ZN34_INTERNAL_444d1ac3_4_k_cu_20194b0f4cuda3std3__45__cpo7crbeginE:
	.zero		1
	.type		_ZN34_INTERNAL_444d1ac3_4_k_cu_20194b0f4cuda3std6ranges3__45__cpo4nextE,@object
	.size		_ZN34_INTERNAL_444d1ac3_4_k_cu_20194b0f4cuda3std6ranges3__45__cpo4nextE,(_ZN34_INTERNAL_444d1ac3_4_k_cu_20194b0f4cuda3std6ranges3__45__cpo4swapE - _ZN34_INTERNAL_444d1ac3_4_k_cu_20194b0f4cuda3std6ranges3__45__cpo4nextE)
_ZN34_INTERNAL_444d1ac3_4_k_cu_20194b0f4cuda3std6ranges3__45__cpo4nextE:
	.zero		1
	.type		_ZN34_INTERNAL_444d1ac3_4_k_cu_20194b0f4cuda3std6ranges3__45__cpo4swapE,@object
	.size		_ZN34_INTERNAL_444d1ac3_4_k_cu_20194b0f4cuda3std6ranges3__45__cpo4swapE,(_ZN34_INTERNAL_444d1ac3_4_k_cu_20194b0f6thrust24THRUST_300001_SM_1000_NS8cuda_cub10par_nosyncE - _ZN34_INTERNAL_444d1ac3_4_k_cu_20194b0f4cuda3std6ranges3__45__cpo4swapE)
_ZN34_INTERNAL_444d1ac3_4_k_cu_20194b0f4cuda3std6ranges3__45__cpo4swapE:
	.zero		1
	.type		_ZN34_INTERNAL_444d1ac3_4_k_cu_20194b0f6thrust24THRUST_300001_SM_1000_NS8cuda_cub10par_nosyncE,@object
	.size		_ZN34_INTERNAL_444d1ac3_4_k_cu_20194b0f6thrust24THRUST_300001_SM_1000_NS8cuda_cub10par_nosyncE,(_ZN34_INTERNAL_444d1ac3_4_k_cu_20194b0f6thrust24THRUST_300001_SM_1000_NS3seqE - _ZN34_INTERNAL_444d1ac3_4_k_cu_20194b0f6thrust24THRUST_300001_SM_1000_NS8cuda_cub10par_nosyncE)
_ZN34_INTERNAL_444d1ac3_4_k_cu_20194b0f6thrust24THRUST_300001_SM_1000_NS8cuda_cub10par_nosyncE:
	.zero		1
	.type		_ZN34_INTERNAL_444d1ac3_4_k_cu_20194b0f6thrust24THRUST_300001_SM_1000_NS3seqE,@object
	.size		_ZN34_INTERNAL_444d1ac3_4_k_cu_20194b0f6thrust24THRUST_300001_SM_1000_NS3seqE,(_ZN34_INTERNAL_444d1ac3_4_k_cu_20194b0f4cuda3std3__420unreachable_sentinelE - _ZN34_INTERNAL_444d1ac3_4_k_cu_20194b0f6thrust24THRUST_300001_SM_1000_NS3seqE)
_ZN34_INTERNAL_444d1ac3_4_k_cu_20194b0f6thrust24THRUST_300001_SM_1000_NS3seqE:
	.zero		1
	.type		_ZN34_INTERNAL_444d1ac3_4_k_cu_20194b0f4cuda3std3__420unreachable_sentinelE,@object
	.size		_ZN34_INTERNAL_444d1ac3_4_k_cu_20194b0f4cuda3std3__420unreachable_sentinelE,(_ZN34_INTERNAL_444d1ac3_4_k_cu_20194b0f4cuda3std6ranges3__45__cpo5ssizeE - _ZN34_INTERNAL_444d1ac3_4_k_cu_20194b0f4cuda3std3__420unreachable_sentinelE)
_ZN34_INTERNAL_444d1ac3_4_k_cu_20194b0f4cuda3std3__420unreachable_sentinelE:
	.zero		1
	.type		_ZN34_INTERNAL_444d1ac3_4_k_cu_20194b0f4cuda3std6ranges3__45__cpo5ssizeE,@object
	.size		_ZN34_INTERNAL_444d1ac3_4_k_cu_20194b0f4cuda3std6ranges3__45__cpo5ssizeE,(_ZN34_INTERNAL_444d1ac3_4_k_cu_20194b0f6thrust24THRUST_300001_SM_1000_NS12placeholders2_3E - _ZN34_INTERNAL_444d1ac3_4_k_cu_20194b0f4cuda3std6ranges3__45__cpo5ssizeE)
_ZN34_INTERNAL_444d1ac3_4_k_cu_20194b0f4cuda3std6ranges3__45__cpo5ssizeE:
	.zero		1
	.type		_ZN34_INTERNAL_444d1ac3_4_k_cu_20194b0f6thrust24THRUST_300001_SM_1000_NS12placeholders2_3E,@object
	.size		_ZN34_INTERNAL_444d1ac3_4_k_cu_20194b0f6thrust24THRUST_300001_SM_1000_NS12placeholders2_3E,(_ZN34_INTERNAL_444d1ac3_4_k_cu_20194b0f4cuda3std3__45__cpo4cendE - _ZN34_INTERNAL_444d1ac3_4_k_cu_20194b0f6thrust24THRUST_300001_SM_1000_NS12placeholders2_3E)
_ZN34_INTERNAL_444d1ac3_4_k_cu_20194b0f6thrust24THRUST_300001_SM_1000_NS12placeholders2_3E:
	.zero		1
	.type		_ZN34_INTERNAL_444d1ac3_4_k_cu_20194b0f4cuda3std3__45__cpo4cendE,@object
	.size		_ZN34_INTERNAL_444d1ac3_4_k_cu_20194b0f4cuda3std3__45__cpo4cendE,(_ZN34_INTERNAL_444d1ac3_4_k_cu_20194b0f4cuda3std6ranges3__45__cpo4cendE - _ZN34_INTERNAL_444d1ac3_4_k_cu_20194b0f4cuda3std3__45__cpo4cendE)
_ZN34_INTERNAL_444d1ac3_4_k_cu_20194b0f4cuda3std3__45__cpo4cendE:
	.zero		1
	.type		_ZN34_INTERNAL_444d1ac3_4_k_cu_20194b0f4cuda3std6ranges3__45__cpo4cendE,@object
	.size		_ZN34_INTERNAL_444d1ac3_4_k_cu_20194b0f4cuda3std6ranges3__45__cpo4cendE,(_ZN34_INTERNAL_444d1ac3_4_k_cu_20194b0f6thrust24THRUST_300001_SM_1000_NS12placeholders2_7E - _ZN34_INTERNAL_444d1ac3_4_k_cu_20194b0f4cuda3std6ranges3__45__cpo4cendE)
_ZN34_INTERNAL_444d1ac3_4_k_cu_20194b0f4cuda3std6ranges3__45__cpo4cendE:
	.zero		1
	.type		_ZN34_INTERNAL_444d1ac3_4_k_cu_20194b0f6thrust24THRUST_300001_SM_1000_NS12placeholders2_7E,@object
	.size		_ZN34_INTERNAL_444d1ac3_4_k_cu_20194b0f6thrust24THRUST_300001_SM_1000_NS12placeholders2_7E,(_ZN34_INTERNAL_444d1ac3_4_k_cu_20194b0f4cuda3std3__45__cpo5crendE - _ZN34_INTERNAL_444d1ac3_4_k_cu_20194b0f6thrust24THRUST_300001_SM_1000_NS12placeholders2_7E)
_ZN34_INTERNAL_444d1ac3_4_k_cu_20194b0f6thrust24THRUST_300001_SM_1000_NS12placeholders2_7E:
	.zero		1
	.type		_ZN34_INTERNAL_444d1ac3_4_k_cu_20194b0f4cuda3std3__45__cpo5crendE,@object
	.size		_ZN34_INTERNAL_444d1ac3_4_k_cu_20194b0f4cuda3std3__45__cpo5crendE,(_ZN34_INTERNAL_444d1ac3_4_k_cu_20194b0f4cuda3std6ranges3__45__cpo4prevE - _ZN34_INTERNAL_444d1ac3_4_k_cu_20194b0f4cuda3std3__45__cpo5crendE)
_ZN34_INTERNAL_444d1ac3_4_k_cu_20194b0f4cuda3std3__45__cpo5crendE:
	.zero		1
	.type		_ZN34_INTERNAL_444d1ac3_4_k_cu_20194b0f4cuda3std6ranges3__45__cpo4prevE,@object
	.size		_ZN34_INTERNAL_444d1ac3_4_k_cu_20194b0f4cuda3std6ranges3__45__cpo4prevE,(_ZN34_INTERNAL_444d1ac3_4_k_cu_20194b0f4cuda3std6ranges3__45__cpo9iter_moveE - _ZN34_INTERNAL_444d1ac3_4_k_cu_20194b0f4cuda3std6ranges3__45__cpo4prevE)
_ZN34_INTERNAL_444d1ac3_4_k_cu_20194b0f4cuda3std6ranges3__45__cpo4prevE:
	.zero		1
	.type		_ZN34_INTERNAL_444d1ac3_4_k_cu_20194b0f4cuda3std6ranges3__45__cpo9iter_moveE,@object
	.size		_ZN34_INTERNAL_444d1ac3_4_k_cu_20194b0f4cuda3std6ranges3__45__cpo9iter_moveE,(_ZN34_INTERNAL_444d1ac3_4_k_cu_20194b0f6thrust24THRUST_300001_SM_1000_NS6system6detail10sequential3seqE - _ZN34_INTERNAL_444d1ac3_4_k_cu_20194b0f4cuda3std6ranges3__45__cpo9iter_moveE)
_ZN34_INTERNAL_444d1ac3_4_k_cu_20194b0f4cuda3std6ranges3__45__cpo9iter_moveE:
	.zero		1
	.type		_ZN34_INTERNAL_444d1ac3_4_k_cu_20194b0f6thrust24THRUST_300001_SM_1000_NS6system6detail10sequential3seqE,@object
	.size		_ZN34_INTERNAL_444d1ac3_4_k_cu_20194b0f6thrust24THRUST_300001_SM_1000_NS6system6detail10sequential3seqE,(_ZN34_INTERNAL_444d1ac3_4_k_cu_20194b0f6thrust24THRUST_300001_SM_1000_NS12placeholders2_9E - _ZN34_INTERNAL_444d1ac3_4_k_cu_20194b0f6thrust24THRUST_300001_SM_1000_NS6system6detail10sequential3seqE)
_ZN34_INTERNAL_444d1ac3_4_k_cu_20194b0f6thrust24THRUST_300001_SM_1000_NS6system6detail10sequential3seqE:
	.zero		1
	.type		_ZN34_INTERNAL_444d1ac3_4_k_cu_20194b0f6thrust24THRUST_300001_SM_1000_NS12placeholders2_9E,@object
	.size		_ZN34_INTERNAL_444d1ac3_4_k_cu_20194b0f6thrust24THRUST_300001_SM_1000_NS12placeholders2_9E,(_ZN34_INTERNAL_444d1ac3_4_k_cu_20194b0f4cuda3std3__419piecewise_constructE - _ZN34_INTERNAL_444d1ac3_4_k_cu_20194b0f6thrust24THRUST_300001_SM_1000_NS12placeholders2_9E)
_ZN34_INTERNAL_444d1ac3_4_k_cu_20194b0f6thrust24THRUST_300001_SM_1000_NS12placeholders2_9E:
	.zero		1
	.type		_ZN34_INTERNAL_444d1ac3_4_k_cu_20194b0f4cuda3std3__419piecewise_constructE,@object
	.size		_ZN34_INTERNAL_444d1ac3_4_k_cu_20194b0f4cuda3std3__419piecewise_constructE,(_ZN34_INTERNAL_444d1ac3_4_k_cu_20194b0f4cuda3std6ranges3__45__cpo5cdataE - _ZN34_INTERNAL_444d1ac3_4_k_cu_20194b0f4cuda3std3__419piecewise_constructE)
_ZN34_INTERNAL_444d1ac3_4_k_cu_20194b0f4cuda3std3__419piecewise_constructE:
	.zero		1
	.type		_ZN34_INTERNAL_444d1ac3_4_k_cu_20194b0f4cuda3std6ranges3__45__cpo5cdataE,@object
	.size		_ZN34_INTERNAL_444d1ac3_4_k_cu_20194b0f4cuda3std6ranges3__45__cpo5cdataE,(_ZN34_INTERNAL_444d1ac3_4_k_cu_20194b0f6thrust24THRUST_300001_SM_1000_NS12placeholders2_1E - _ZN34_INTERNAL_444d1ac3_4_k_cu_20194b0f4cuda3std6ranges3__45__cpo5cdataE)
_ZN34_INTERNAL_444d1ac3_4_k_cu_20194b0f4cuda3std6ranges3__45__cpo5cdataE:
	.zero		1
	.type		_ZN34_INTERNAL_444d1ac3_4_k_cu_20194b0f6thrust24THRUST_300001_SM_1000_NS12placeholders2_1E,@object
	.size		_ZN34_INTERNAL_444d1ac3_4_k_cu_20194b0f6thrust24THRUST_300001_SM_1000_NS12placeholders2_1E,(_ZN34_INTERNAL_444d1ac3_4_k_cu_20194b0f4cuda3std3__45__cpo3endE - _ZN34_INTERNAL_444d1ac3_4_k_cu_20194b0f6thrust24THRUST_300001_SM_1000_NS12placeholders2_1E)
_ZN34_INTERNAL_444d1ac3_4_k_cu_20194b0f6thrust24THRUST_300001_SM_1000_NS12placeholders2_1E:
	.zero		1
	.type		_ZN34_INTERNAL_444d1ac3_4_k_cu_20194b0f4cuda3std3__45__cpo3endE,@object
	.size		_ZN34_INTERNAL_444d1ac3_4_k_cu_20194b0f4cuda3std3__45__cpo3endE,(_ZN34_INTERNAL_444d1ac3_4_k_cu_20194b0f4cuda3std6ranges3__45__cpo3endE - _ZN34_INTERNAL_444d1ac3_4_k_cu_20194b0f4cuda3std3__45__cpo3endE)
_ZN34_INTERNAL_444d1ac3_4_k_cu_20194b0f4cuda3std3__45__cpo3endE:
	.zero		1
	.type		_ZN34_INTERNAL_444d1ac3_4_k_cu_20194b0f4cuda3std6ranges3__45__cpo3endE,@object
	.size		_ZN34_INTERNAL_444d1ac3_4_k_cu_20194b0f4cuda3std6ranges3__45__cpo3endE,(_ZN34_INTERNAL_444d1ac3_4_k_cu_20194b0f6thrust24THRUST_300001_SM_1000_NS12placeholders2_5E - _ZN34_INTERNAL_444d1ac3_4_k_cu_20194b0f4cuda3std6ranges3__45__cpo3endE)
_ZN34_INTERNAL_444d1ac3_4_k_cu_20194b0f4cuda3std6ranges3__45__cpo3endE:
	.zero		1
	.type		_ZN34_INTERNAL_444d1ac3_4_k_cu_20194b0f6thrust24THRUST_300001_SM_1000_NS12placeholders2_5E,@object
	.size		_ZN34_INTERNAL_444d1ac3_4_k_cu_20194b0f6thrust24THRUST_300001_SM_1000_NS12placeholders2_5E,(_ZN34_INTERNAL_444d1ac3_4_k_cu_20194b0f4cuda3std3__45__cpo4rendE - _ZN34_INTERNAL_444d1ac3_4_k_cu_20194b0f6thrust24THRUST_300001_SM_1000_NS12placeholders2_5E)
_ZN34_INTERNAL_444d1ac3_4_k_cu_20194b0f6thrust24THRUST_300001_SM_1000_NS12placeholders2_5E:
	.zero		1
	.type		_ZN34_INTERNAL_444d1ac3_4_k_cu_20194b0f4cuda3std3__45__cpo4rendE,@object
	.size		_ZN34_INTERNAL_444d1ac3_4_k_cu_20194b0f4cuda3std3__45__cpo4rendE,(_ZN34_INTERNAL_444d1ac3_4_k_cu_20194b0f4cuda3std6ranges3__45__cpo9iter_swapE - _ZN34_INTERNAL_444d1ac3_4_k_cu_20194b0f4cuda3std3__45__cpo4rendE)
_ZN34_INTERNAL_444d1ac3_4_k_cu_20194b0f4cuda3std3__45__cpo4rendE:
	.zero		1
	.type		_ZN34_INTERNAL_444d1ac3_4_k_cu_20194b0f4cuda3std6ranges3__45__cpo9iter_swapE,@object
	.size		_ZN34_INTERNAL_444d1ac3_4_k_cu_20194b0f4cuda3std6ranges3__45__cpo9iter_swapE,(_ZN34_INTERNAL_444d1ac3_4_k_cu_20194b0f4cuda3std3__48unexpectE - _ZN34_INTERNAL_444d1ac3_4_k_cu_20194b0f4cuda3std6ranges3__45__cpo9iter_swapE)
_ZN34_INTERNAL_444d1ac3_4_k_cu_20194b0f4cuda3std6ranges3__45__cpo9iter_swapE:
	.zero		1
	.type		_ZN34_INTERNAL_444d1ac3_4_k_cu_20194b0f4cuda3std3__48unexpectE,@object
	.size		_ZN34_INTERNAL_444d1ac3_4_k_cu_20194b0f4cuda3std3__48unexpectE,(_ZN34_INTERNAL_444d1ac3_4_k_cu_20194b0f6thrust24THRUST_300001_SM_1000_NS8cuda_cub3parE - _ZN34_INTERNAL_444d1ac3_4_k_cu_20194b0f4cuda3std3__48unexpectE)
_ZN34_INTERNAL_444d1ac3_4_k_cu_20194b0f4cuda3std3__48unexpectE:
	.zero		1
	.type		_ZN34_INTERNAL_444d1ac3_4_k_cu_20194b0f6thrust24THRUST_300001_SM_1000_NS8cuda_cub3parE,@object
	.size		_ZN34_INTERNAL_444d1ac3_4_k_cu_20194b0f6thrust24THRUST_300001_SM_1000_NS8cuda_cub3parE,(.L_31 - _ZN34_INTERNAL_444d1ac3_4_k_cu_20194b0f6thrust24THRUST_300001_SM_1000_NS8cuda_cub3parE)
_ZN34_INTERNAL_444d1ac3_4_k_cu_20194b0f6thrust24THRUST_300001_SM_1000_NS8cuda_cub3parE:
	.zero		1
.L_31:


//--------------------- .nv.shared._Z21decode_columns_kernelPdS_S_diii --------------------------
	.section	.nv.shared._Z21decode_columns_kernelPdS_S_diii,"aw",@nobits
	.sectionflags	@""
	.align	8
.nv.shared._Z21decode_columns_kernelPdS_S_diii:
	.zero		16192


//--------------------- .nv.shared._Z18decode_rows_kernelPdS_S_diii --------------------------
	.section	.nv.shared._Z18decode_rows_kernelPdS_S_diii,"aw",@nobits
	.sectionflags	@""
	.align	8
.nv.shared._Z18decode_rows_kernelPdS_S_diii:
	.zero		16192


//--------------------- .nv.constant0._ZN3cub18CUB_300001_SM_10006detail11EmptyKernelIvEEvv --------------------------
	.section	.nv.constant0._ZN3cub18CUB_300001_SM_10006detail11EmptyKernelIvEEvv,"a",@progbits
	.sectionflags	@""
	.align	4
.nv.constant0._ZN3cub18CUB_300001_SM_10006detail11EmptyKernelIvEEvv:
	.zero		896


//--------------------- .nv.constant0._Z21decode_columns_kernelPdS_S_diii --------------------------
	.section	.nv.constant0._Z21decode_columns_kernelPdS_S_diii,"a",@progbits
	.sectionflags	@""
	.align	4
.nv.constant0._Z21decode_columns_kernelPdS_S_diii:
	.zero		940


//--------------------- .nv.constant0._Z18decode_rows_kernelPdS_S_diii --------------------------
	.section	.nv.constant0._Z18decode_rows_kernelPdS_S_diii,"a",@progbits
	.sectionflags	@""
	.align	4
.nv.constant0._Z18decode_rows_kernelPdS_S_diii:
	.zero		940


//--------------------- SYMBOLS --------------------------

	.type		.nv.reservedSmem.offset0,@object
	.size		.nv.reservedSmem.offset0,0x4
	.type		.nv.reservedSmem.cap,@object
	.size		.nv.reservedSmem.cap,0x4
